// auto-generated by cutlass_sweep.gemm — config: {"arch": "sm_100", "cluster_m": 2, "cluster_n": 1, "dtype": "fp16", "dtype_b": "fp16", "layout": "nt", "stages": 0, "tile_k": 16, "tile_m": 256, "tile_n": 256}
#include "cutlass/cutlass.h"
#include "cutlass/gemm/collective/collective_builder.hpp"
#include "cutlass/gemm/device/gemm_universal_adapter.h"
#include "cutlass/gemm/kernel/gemm_universal.hpp"
#include "cutlass/epilogue/collective/collective_builder.hpp"

using ElemA = cutlass::half_t;
using ElemB = cutlass::half_t;
using ElemCD = cutlass::half_t;
using Acc  = float;
using TileShape    = cute::Shape<cute::_256, cute::_256, cute::_16>;
using ClusterShape = cute::Shape<cute::_2, cute::_1, cute::_1>;

using CollectiveEpilogue = typename cutlass::epilogue::collective::CollectiveBuilder<
    cutlass::arch::Sm100, cutlass::arch::OpClassTensorOp,
    TileShape, ClusterShape,
    cutlass::epilogue::collective::EpilogueTileAuto,
    Acc, Acc,
    ElemCD, cutlass::layout::RowMajor, 128 / cutlass::sizeof_bits<ElemCD>::value,
    ElemCD, cutlass::layout::RowMajor, 128 / cutlass::sizeof_bits<ElemCD>::value,
    cutlass::epilogue::collective::EpilogueScheduleAuto
  >::CollectiveOp;

using CollectiveMainloop = typename cutlass::gemm::collective::CollectiveBuilder<
    cutlass::arch::Sm100, cutlass::arch::OpClassTensorOp,
    ElemA, cutlass::layout::RowMajor, 128 / cutlass::sizeof_bits<ElemA>::value,
    ElemB, cutlass::layout::ColumnMajor, 128 / cutlass::sizeof_bits<ElemB>::value,
    Acc,
    TileShape, ClusterShape,
    cutlass::gemm::collective::StageCountAutoCarveout<static_cast<int>(sizeof(typename CollectiveEpilogue::SharedStorage))>,
    cutlass::gemm::collective::KernelScheduleAuto
  >::CollectiveOp;

using GemmKernel = cutlass::gemm::kernel::GemmUniversal<
    cute::Shape<int,int,int,int>,
    CollectiveMainloop,
    CollectiveEpilogue
>;
using Gemm = cutlass::gemm::device::GemmUniversalAdapter<GemmKernel>;

// Force the device kernel symbol into the cubin without needing a host main.
auto* _anchor = &cutlass::device_kernel<GemmKernel>;


// ===== COMPILED SASS (sm_100a) =====

	.target	sm_100a

	.elftype	@"ET_EXEC"


//--------------------- .note.nv.tkinfo           --------------------------
	.section	.note.nv.tkinfo,"",@"SHT_NOTE"
	.sectionflags	@"SHF_NOTE_NV_TKINFO"
	.tkinfo
        /*0018*/ 	.word	0x00000002
        /*0030*/ 	.string	""
        /*0030*/ 	.string	"ptxas"
        /*0030*/ 	.string	"Cuda compilation tools, release 13.0, V13.0.88"
        /*0030*/ 	.string	"Build cuda_13.0.r13.0/compiler.36424714_0"
        /*0030*/ 	.string	"-arch sm_100a -m 64 "



//--------------------- .note.nv.cuinfo           --------------------------
	.section	.note.nv.cuinfo,"",@"SHT_NOTE"
	.sectionflags	@"SHF_NOTE_NV_CUINFO"
        /*0018*/ 	.short	0x0002
        /*001a*/ 	.short	0x0064
        /*001c*/ 	.short	0x0082
	.zero		2


//--------------------- .nv.info                  --------------------------
	.section	.nv.info,"",@"SHT_CUDA_INFO"
	.align	4


	//----- nvinfo : EIATTR_REGCOUNT
	.align		4
        /*0000*/ 	.byte	0x04, 0x2f
        /*0002*/ 	.short	(.L_19 - .L_18)
	.align		4
.L_18:
        /*0004*/ 	.word	index@(_ZN7cutlass13device_kernelINS_4gemm6kernel13GemmUniversalIN4cute5tupleIJiiiiEEENS1_10collective13CollectiveMmaINS1_35MainloopSm100TmaUmmaWarpSpecializedILi20ELi2ELi2ENS5_IJNS4_1CILi2EEENSA_ILi1EEESC_EEEEENS5_IJNSA_ILi256EEESF_NSA_ILi16EEEEEENS_6half_tENS5_IJlSC_lEEESI_SJ_NS4_8TiledMMAINS4_8MMA_AtomIJNS4_26SM100_MMA_F16BF16_2x1SM_SSISI_SI_fLi256ELi256ELNS4_4UMMA5MajorE0ELSO_0ELNSN_7ScaleInE0ELSP_0EEEEEENS4_6LayoutINS5_IJSC_SC_SC_EEENS5_IJNSA_ILi0EEESU_SU_EEEEENS5_IJNS4_10UnderscoreESX_SX_EEEEENS4_18SM100_TMA_2SM_LOADENS4_14ComposedLayoutINS4_7SwizzleILi1ELi4ELi3EEENS4_18smem_ptr_flag_bitsILi16EEENSS_INS5_IJNSA_ILi8EEESG_EEENS5_IJSG_SC_EEEEEEEvNS4_8identityES10_S1A_vS1B_EENS_8epilogue10collective18CollectiveEpilogueINS1D_23Sm100TmaWarpSpecializedILi4ELi2ELi64ELb1ELb0EEEJNS5_IJNSA_ILi128EEESF_SG_EEENS5_IJNSS_IS1I_SC_EENSS_INSA_ILi64EEESC_EEEEESI_SJ_SI_SJ_NS1D_6fusion15FusionCallbacksIS1H_NS1O_17LinearCombinationISI_fSI_fLNS_15FloatRoundStyleE2EEES1J_S1N_JEEENS4_5SM1004TMEM4LOAD26SM100_TMEM_LOAD_32dp32b64xENS4_13SM90_TMA_LOADENS11_INS12_ILi3ELi4ELi3EEES15_NSS_INS5_IJS16_S1L_EEENS5_IJS1L_SC_EEEEEEENS4_39AutoVectorizingCopyWithAssumedAlignmentILi128EEENS4_14SM90_TMA_STOREES23_S25_S25_EEEvvEEEEvNT_6ParamsE)
        /*0008*/ 	.word	0x000000ba


	//----- nvinfo : EIATTR_FRAME_SIZE
	.align		4
.L_19:
        /*000c*/ 	.byte	0x04, 0x11
        /*000e*/ 	.short	(.L_21 - .L_20)
	.align		4
.L_20:
        /*0010*/ 	.word	index@($__internal_2_$__cuda_sm10x_tcgen05_guardrail_trap_unallocated_columns_being_dealloced)
        /*0014*/ 	.word	0x00000000


	//----- nvinfo : EIATTR_FRAME_SIZE
	.align		4
.L_21:
        /*0018*/ 	.byte	0x04, 0x11
        /*001a*/ 	.short	(.L_23 - .L_22)
	.align		4
.L_22:
        /*001c*/ 	.word	index@($__internal_1_$__cuda_sm10x_tcgen05_guardrail_trap_phase_invalid_during_alloc)
        /*0020*/ 	.word	0x00000000


	//----- nvinfo : EIATTR_FRAME_SIZE
	.align		4
.L_23:
        /*0024*/ 	.byte	0x04, 0x11
        /*0026*/ 	.short	(.L_25 - .L_24)
	.align		4
.L_24:
        /*0028*/ 	.word	index@($__internal_0_$__cuda_sm10x_tcgen05_guardrail_trap_col_being_dealloced_not_returned_by_alloc)
        /*002c*/ 	.word	0x00000000


	//----- nvinfo : EIATTR_FRAME_SIZE
	.align		4
.L_25:
        /*0030*/ 	.byte	0x04, 0x11
        /*0032*/ 	.short	(.L_27 - .L_26)
	.align		4
.L_26:
        /*0034*/ 	.word	index@(_ZN7cutlass13device_kernelINS_4gemm6kernel13GemmUniversalIN4cute5tupleIJiiiiEEENS1_10collective13CollectiveMmaINS1_35MainloopSm100TmaUmmaWarpSpecializedILi20ELi2ELi2ENS5_IJNS4_1CILi2EEENSA_ILi1EEESC_EEEEENS5_IJNSA_ILi256EEESF_NSA_ILi16EEEEEENS_6half_tENS5_IJlSC_lEEESI_SJ_NS4_8TiledMMAINS4_8MMA_AtomIJNS4_26SM100_MMA_F16BF16_2x1SM_SSISI_SI_fLi256ELi256ELNS4_4UMMA5MajorE0ELSO_0ELNSN_7ScaleInE0ELSP_0EEEEEENS4_6LayoutINS5_IJSC_SC_SC_EEENS5_IJNSA_ILi0EEESU_SU_EEEEENS5_IJNS4_10UnderscoreESX_SX_EEEEENS4_18SM100_TMA_2SM_LOADENS4_14ComposedLayoutINS4_7SwizzleILi1ELi4ELi3EEENS4_18smem_ptr_flag_bitsILi16EEENSS_INS5_IJNSA_ILi8EEESG_EEENS5_IJSG_SC_EEEEEEEvNS4_8identityES10_S1A_vS1B_EENS_8epilogue10collective18CollectiveEpilogueINS1D_23Sm100TmaWarpSpecializedILi4ELi2ELi64ELb1ELb0EEEJNS5_IJNSA_ILi128EEESF_SG_EEENS5_IJNSS_IS1I_SC_EENSS_INSA_ILi64EEESC_EEEEESI_SJ_SI_SJ_NS1D_6fusion15FusionCallbacksIS1H_NS1O_17LinearCombinationISI_fSI_fLNS_15FloatRoundStyleE2EEES1J_S1N_JEEENS4_5SM1004TMEM4LOAD26SM100_TMEM_LOAD_32dp32b64xENS4_13SM90_TMA_LOADENS11_INS12_ILi3ELi4ELi3EEES15_NSS_INS5_IJS16_S1L_EEENS5_IJS1L_SC_EEEEEEENS4_39AutoVectorizingCopyWithAssumedAlignmentILi128EEENS4_14SM90_TMA_STOREES23_S25_S25_EEEvvEEEEvNT_6ParamsE)
        /*0038*/ 	.word	0x00000000


	//----- nvinfo : EIATTR_MIN_STACK_SIZE
	.align		4
.L_27:
        /*003c*/ 	.byte	0x04, 0x12
        /*003e*/ 	.short	(.L_29 - .L_28)
	.align		4
.L_28:
        /*0040*/ 	.word	index@(_ZN7cutlass13device_kernelINS_4gemm6kernel13GemmUniversalIN4cute5tupleIJiiiiEEENS1_10collective13CollectiveMmaINS1_35MainloopSm100TmaUmmaWarpSpecializedILi20ELi2ELi2ENS5_IJNS4_1CILi2EEENSA_ILi1EEESC_EEEEENS5_IJNSA_ILi256EEESF_NSA_ILi16EEEEEENS_6half_tENS5_IJlSC_lEEESI_SJ_NS4_8TiledMMAINS4_8MMA_AtomIJNS4_26SM100_MMA_F16BF16_2x1SM_SSISI_SI_fLi256ELi256ELNS4_4UMMA5MajorE0ELSO_0ELNSN_7ScaleInE0ELSP_0EEEEEENS4_6LayoutINS5_IJSC_SC_SC_EEENS5_IJNSA_ILi0EEESU_SU_EEEEENS5_IJNS4_10UnderscoreESX_SX_EEEEENS4_18SM100_TMA_2SM_LOADENS4_14ComposedLayoutINS4_7SwizzleILi1ELi4ELi3EEENS4_18smem_ptr_flag_bitsILi16EEENSS_INS5_IJNSA_ILi8EEESG_EEENS5_IJSG_SC_EEEEEEEvNS4_8identityES10_S1A_vS1B_EENS_8epilogue10collective18CollectiveEpilogueINS1D_23Sm100TmaWarpSpecializedILi4ELi2ELi64ELb1ELb0EEEJNS5_IJNSA_ILi128EEESF_SG_EEENS5_IJNSS_IS1I_SC_EENSS_INSA_ILi64EEESC_EEEEESI_SJ_SI_SJ_NS1D_6fusion15FusionCallbacksIS1H_NS1O_17LinearCombinationISI_fSI_fLNS_15FloatRoundStyleE2EEES1J_S1N_JEEENS4_5SM1004TMEM4LOAD26SM100_TMEM_LOAD_32dp32b64xENS4_13SM90_TMA_LOADENS11_INS12_ILi3ELi4ELi3EEES15_NSS_INS5_IJS16_S1L_EEENS5_IJS1L_SC_EEEEEEENS4_39AutoVectorizingCopyWithAssumedAlignmentILi128EEENS4_14SM90_TMA_STOREES23_S25_S25_EEEvvEEEEvNT_6ParamsE)
        /*0044*/ 	.word	0x00000000
.L_29:


//--------------------- .nv.compat                --------------------------
	.section	.nv.compat,"",@"SHT_CUDA_COMPAT_INFO"
	.align	4
        /*0000*/ 	.byte	0x02, 0x09, 0x01, 0x00, 0x02, 0x02, 0x02, 0x00, 0x02, 0x05, 0x05, 0x00, 0x03, 0x07, 0x01, 0x01
        /*0010*/ 	.byte	0x02, 0x03, 0x01, 0x00, 0x02, 0x06, 0x01, 0x00, 0x04, 0x0b, 0x08, 0x00, 0x09, 0x00, 0x00, 0x00
        /*0020*/ 	.byte	0x00, 0x00, 0x00, 0x00


//--------------------- .nv.info._ZN7cutlass13device_kernelINS_4gemm6kernel13GemmUniversalIN4cute5tupleIJiiiiEEENS1_10collective13CollectiveMmaINS1_35MainloopSm100TmaUmmaWarpSpecializedILi20ELi2ELi2ENS5_IJNS4_1CILi2EEENSA_ILi1EEESC_EEEEENS5_IJNSA_ILi256EEESF_NSA_ILi16EEEEEENS_6half_tENS5_IJlSC_lEEESI_SJ_NS4_8TiledMMAINS4_8MMA_AtomIJNS4_26SM100_MMA_F16BF16_2x1SM_SSISI_SI_fLi256ELi256ELNS4_4UMMA5MajorE0ELSO_0ELNSN_7ScaleInE0ELSP_0EEEEEENS4_6LayoutINS5_IJSC_SC_SC_EEENS5_IJNSA_ILi0EEESU_SU_EEEEENS5_IJNS4_10UnderscoreESX_SX_EEEEENS4_18SM100_TMA_2SM_LOADENS4_14ComposedLayoutINS4_7SwizzleILi1ELi4ELi3EEENS4_18smem_ptr_flag_bitsILi16EEENSS_INS5_IJNSA_ILi8EEESG_EEENS5_IJSG_SC_EEEEEEEvNS4_8identityES10_S1A_vS1B_EENS_8epilogue10collective18CollectiveEpilogueINS1D_23Sm100TmaWarpSpecializedILi4ELi2ELi64ELb1ELb0EEEJNS5_IJNSA_ILi128EEESF_SG_EEENS5_IJNSS_IS1I_SC_EENSS_INSA_ILi64EEESC_EEEEESI_SJ_SI_SJ_NS1D_6fusion15FusionCallbacksIS1H_NS1O_17LinearCombinationISI_fSI_fLNS_15FloatRoundStyleE2EEES1J_S1N_JEEENS4_5SM1004TMEM4LOAD26SM100_TMEM_LOAD_32dp32b64xENS4_13SM90_TMA_LOADENS11_INS12_ILi3ELi4ELi3EEES15_NSS_INS5_IJS16_S1L_EEENS5_IJS1L_SC_EEEEEEENS4_39AutoVectorizingCopyWithAssumedAlignmentILi128EEENS4_14SM90_TMA_STOREES23_S25_S25_EEEvvEEEEvNT_6ParamsE --------------------------
	.section	.nv.info._ZN7cutlass13device_kernelINS_4gemm6kernel13GemmUniversalIN4cute5tupleIJiiiiEEENS1_10collective13CollectiveMmaINS1_35MainloopSm100TmaUmmaWarpSpecializedILi20ELi2ELi2ENS5_IJNS4_1CILi2EEENSA_ILi1EEESC_EEEEENS5_IJNSA_ILi256EEESF_NSA_ILi16EEEEEENS_6half_tENS5_IJlSC_lEEESI_SJ_NS4_8TiledMMAINS4_8MMA_AtomIJNS4_26SM100_MMA_F16BF16_2x1SM_SSISI_SI_fLi256ELi256ELNS4_4UMMA5MajorE0ELSO_0ELNSN_7ScaleInE0ELSP_0EEEEEENS4_6LayoutINS5_IJSC_SC_SC_EEENS5_IJNSA_ILi0EEESU_SU_EEEEENS5_IJNS4_10UnderscoreESX_SX_EEEEENS4_18SM100_TMA_2SM_LOADENS4_14ComposedLayoutINS4_7SwizzleILi1ELi4ELi3EEENS4_18smem_ptr_flag_bitsILi16EEENSS_INS5_IJNSA_ILi8EEESG_EEENS5_IJSG_SC_EEEEEEEvNS4_8identityES10_S1A_vS1B_EENS_8epilogue10collective18CollectiveEpilogueINS1D_23Sm100TmaWarpSpecializedILi4ELi2ELi64ELb1ELb0EEEJNS5_IJNSA_ILi128EEESF_SG_EEENS5_IJNSS_IS1I_SC_EENSS_INSA_ILi64EEESC_EEEEESI_SJ_SI_SJ_NS1D_6fusion15FusionCallbacksIS1H_NS1O_17LinearCombinationISI_fSI_fLNS_15FloatRoundStyleE2EEES1J_S1N_JEEENS4_5SM1004TMEM4LOAD26SM100_TMEM_LOAD_32dp32b64xENS4_13SM90_TMA_LOADENS11_INS12_ILi3ELi4ELi3EEES15_NSS_INS5_IJS16_S1L_EEENS5_IJS1L_SC_EEEEEEENS4_39AutoVectorizingCopyWithAssumedAlignmentILi128EEENS4_14SM90_TMA_STOREES23_S25_S25_EEEvvEEEEvNT_6ParamsE,"",@"SHT_CUDA_INFO"
	.sectionflags	@""
	.align	4


	//----- nvinfo : EIATTR_CUDA_API_VERSION
	.align		4
        /*0000*/ 	.byte	0x04, 0x37
        /*0002*/ 	.short	(.L_31 - .L_30)
.L_30:
        /*0004*/ 	.word	0x00000082


	//----- nvinfo : EIATTR_KPARAM_INFO
	.align		4
.L_31:
        /*0008*/ 	.byte	0x04, 0x17
        /*000a*/ 	.short	(.L_33 - .L_32)
.L_32:
        /*000c*/ 	.word	0x00000000
        /*0010*/ 	.short	0x0000
        /*0012*/ 	.short	0x0000
        /*0014*/ 	.byte	0x00, 0xf0, 0x01, 0x20


	//----- nvinfo : EIATTR_AT_ENTRY_FRAGMENTS
	.align		4
.L_33:
        /*0018*/ 	.byte	0x04, 0x4f
        /*001a*/ 	.short	(.L_35 - .L_34)


	//   ....[0]....
.L_34:
        /*001c*/ 	.word	0x00000007


	//----- nvinfo : EIATTR_RESERVED_SMEM_USED
	.align		4
.L_35:
        /*0020*/ 	.byte	0x01, 0x41
	.zero		2


	//----- nvinfo : EIATTR_SPARSE_MMA_MASK
	.align		4
        /*0024*/ 	.byte	0x03, 0x50
        /*0026*/ 	.short	0x0000


	//----- nvinfo : EIATTR_TCGEN05_2CTA_USED
	.align		4
        /*0028*/ 	.byte	0x01, 0x52
	.zero		2


	//----- nvinfo : EIATTR_MAXREG_COUNT
	.align		4
        /*002c*/ 	.byte	0x03, 0x1b
        /*002e*/ 	.short	0x00ff


	//----- nvinfo : EIATTR_NUM_BARRIERS
	.align		4
        /*0030*/ 	.byte	0x02, 0x4c
        /*0032*/ 	.byte	0x07
	.zero		1


	//----- nvinfo : EIATTR_EXTERNS
	.align		4
        /*0034*/ 	.byte	0x04, 0x0f
        /*0036*/ 	.short	(.L_37 - .L_36)


	//   ....[0]....
	.align		4
.L_36:
        /*0038*/ 	.word	index@(__assertfail)


	//----- nvinfo : EIATTR_MERCURY_ISA_VERSION
	.align		4
.L_37:
        /*003c*/ 	.byte	0x03, 0x5f
        /*003e*/ 	.short	0x0101


	//----- nvinfo : EIATTR_INT_WARP_WIDE_INSTR_OFFSETS
	.align		4
        /*0040*/ 	.byte	0x04, 0x31
        /*0042*/ 	.short	(.L_39 - .L_38)


	//   ....[0]....
.L_38:
        /*0044*/ 	.word	0x00000f00


	//   ....[1]....
        /*0048*/ 	.word	0x00000fa0


	//   ....[2]....
        /*004c*/ 	.word	0x000022d0


	//   ....[3]....
        /*0050*/ 	.word	0x00004840


	//   ....[4]....
        /*0054*/ 	.word	0x00004860


	//   ....[5]....
        /*0058*/ 	.word	0x00004890


	//   ....[6]....
        /*005c*/ 	.word	0x000051d0


	//   ....[7]....
        /*0060*/ 	.word	0x00005240


	//   ....[8]....
        /*0064*/ 	.word	0x00005320


	//   ....[9]....
        /*0068*/ 	.word	0x000053a0


	//   ....[10]....
        /*006c*/ 	.word	0x000054b0


	//   ....[11]....
        /*0070*/ 	.word	0x00005540


	//   ....[12]....
        /*0074*/ 	.word	0x00005720


	//   ....[13]....
        /*0078*/ 	.word	0x00005880


	//----- nvinfo : EIATTR_COOP_GROUP_MASK_REGIDS
	.align		4
.L_39:
        /*007c*/ 	.byte	0x04, 0x29
        /*007e*/ 	.short	(.L_41 - .L_40)


	//   ....[0]....
.L_40:
        /*0080*/ 	.word	0xffffffff


	//   ....[1]....
        /*0084*/ 	.word	0xffffffff


	//   ....[2]....
        /*0088*/ 	.word	0xffffffff


	//   ....[3]....
        /*008c*/ 	.word	0xffffffff


	//   ....[4]....
        /*0090*/ 	.word	0xffffffff


	//   ....[5]....
        /*0094*/ 	.word	0xffffffff


	//   ....[6]....
        /*0098*/ 	.word	0xffffffff


	//   ....[7]....
        /*009c*/ 	.word	0xffffffff


	//   ....[8]....
        /*00a0*/ 	.word	0xffffffff


	//   ....[9]....
        /*00a4*/ 	.word	0xffffffff


	//   ....[10]....
        /*00a8*/ 	.word	0xffffffff


	//   ....[11]....
        /*00ac*/ 	.word	0xffffffff


	//   ....[12]....
        /*00b0*/ 	.word	0xffffffff


	//   ....[13]....
        /*00b4*/ 	.word	0xffffffff


	//----- nvinfo : EIATTR_COOP_GROUP_INSTR_OFFSETS
	.align		4
.L_41:
        /*00b8*/ 	.byte	0x04, 0x28
        /*00ba*/ 	.short	(.L_43 - .L_42)


	//   ....[0]....
.L_42:
        /*00bc*/ 	.word	0x000000c0


	//   ....[1]....
        /*00c0*/ 	.word	0x00000500


	//   ....[2]....
        /*00c4*/ 	.word	0x000008b0


	//   ....[3]....
        /*00c8*/ 	.word	0x00000a40


	//   ....[4]....
        /*00cc*/ 	.word	0x00000b30


	//   ....[5]....
        /*00d0*/ 	.word	0x00000c90


	//   ....[6]....
        /*00d4*/ 	.word	0x00000de0


	//   ....[7]....
        /*00d8*/ 	.word	0x00001020


	//   ....[8]....
        /*00dc*/ 	.word	0x000021b0


	//   ....[9]....
        /*00e0*/ 	.word	0x00003890


	//   ....[10]....
        /*00e4*/ 	.word	0x00003d60


	//   ....[11]....
        /*00e8*/ 	.word	0x00003d90


	//   ....[12]....
        /*00ec*/ 	.word	0x00004740


	//   ....[13]....
        /*00f0*/ 	.word	0x00004950


	//----- nvinfo : EIATTR_VRC_CTA_INIT_COUNT
	.align		4
.L_43:
        /*00f4*/ 	.byte	0x02, 0x4a
        /*00f6*/ 	.byte	0x80
	.zero		1


	//----- nvinfo : EIATTR_SYSCALL_OFFSETS
	.align		4
        /*00f8*/ 	.byte	0x04, 0x46
        /*00fa*/ 	.short	(.L_45 - .L_44)


	//   ....[0]....
.L_44:
        /*00fc*/ 	.word	0x00006330


	//   ....[1]....
        /*0100*/ 	.word	0x00006420


	//   ....[2]....
        /*0104*/ 	.word	0x00006d90


	//   ....[3]....
        /*0108*/ 	.word	0x00008250


	//   ....[4]....
        /*010c*/ 	.word	0x00009670


	//   ....[5]....
        /*0110*/ 	.word	0x0000aa80


	//----- nvinfo : EIATTR_MBARRIER_INSTR_OFFSETS
	.align		4
.L_45:
        /*0114*/ 	.byte	0x04, 0x39
        /*0116*/ 	.short	(.L_47 - .L_46)


	//   ....[0]....
.L_46:
        /*0118*/ 	.word	0x00000610
        /*011c*/ 	.word	0x000000ff
        /*0120*/ 	.word	0x00000000
        /*0124*/ 	.short	0x0100
        /*0126*/ 	.byte	0x08
	.zero		1


	//   ....[1]....
        /*0128*/ 	.word	0x00000620
        /*012c*/ 	.word	0x000000ff
        /*0130*/ 	.word	0x000000a0
        /*0134*/ 	.short	0x0100
        /*0136*/ 	.byte	0x08
	.zero		1


	//   ....[2]....
        /*0138*/ 	.word	0x00000630
        /*013c*/ 	.word	0x000000ff
        /*0140*/ 	.word	0x00000008
        /*0144*/ 	.short	0x0100
        /*0146*/ 	.byte	0x08
	.zero		1


	//   ....[3]....
        /*0148*/ 	.word	0x00000640
        /*014c*/ 	.word	0x000000ff
        /*0150*/ 	.word	0x000000a8
        /*0154*/ 	.short	0x0100
        /*0156*/ 	.byte	0x08
	.zero		1


	//   ....[4]....
        /*0158*/ 	.word	0x00000650
        /*015c*/ 	.word	0x000000ff
        /*0160*/ 	.word	0x00000010
        /*0164*/ 	.short	0x0100
        /*0166*/ 	.byte	0x08
	.zero		1


	//   ....[5]....
        /*0168*/ 	.word	0x00000660
        /*016c*/ 	.word	0x000000ff
        /*0170*/ 	.word	0x000000b0
        /*0174*/ 	.short	0x0100
        /*0176*/ 	.byte	0x08
	.zero		1


	//   ....[6]....
        /*0178*/ 	.word	0x00000670
        /*017c*/ 	.word	0x000000ff
        /*0180*/ 	.word	0x00000018
        /*0184*/ 	.short	0x0100
        /*0186*/ 	.byte	0x08
	.zero		1


	//   ....[7]....
        /*0188*/ 	.word	0x00000680
        /*018c*/ 	.word	0x000000ff
        /*0190*/ 	.word	0x000000b8
        /*0194*/ 	.short	0x0100
        /*0196*/ 	.byte	0x08
	.zero		1


	//   ....[8]....
        /*0198*/ 	.word	0x00000690
        /*019c*/ 	.word	0x000000ff
        /*01a0*/ 	.word	0x00000020
        /*01a4*/ 	.short	0x0100
        /*01a6*/ 	.byte	0x08
	.zero		1


	//   ....[9]....
        /*01a8*/ 	.word	0x000006a0
        /*01ac*/ 	.word	0x000000ff
        /*01b0*/ 	.word	0x000000c0
        /*01b4*/ 	.short	0x0100
        /*01b6*/ 	.byte	0x08
	.zero		1


	//   ....[10]....
        /*01b8*/ 	.word	0x000006b0
        /*01bc*/ 	.word	0x000000ff
        /*01c0*/ 	.word	0x00000028
        /*01c4*/ 	.short	0x0100
        /*01c6*/ 	.byte	0x08
	.zero		1


	//   ....[11]....
        /*01c8*/ 	.word	0x000006c0
        /*01cc*/ 	.word	0x000000ff
        /*01d0*/ 	.word	0x000000c8
        /*01d4*/ 	.short	0x0100
        /*01d6*/ 	.byte	0x08
	.zero		1


	//   ....[12]....
        /*01d8*/ 	.word	0x000006d0
        /*01dc*/ 	.word	0x000000ff
        /*01e0*/ 	.word	0x00000030
        /*01e4*/ 	.short	0x0100
        /*01e6*/ 	.byte	0x08
	.zero		1


	//   ....[13]....
        /*01e8*/ 	.word	0x000006e0
        /*01ec*/ 	.word	0x000000ff
        /*01f0*/ 	.word	0x000000d0
        /*01f4*/ 	.short	0x0100
        /*01f6*/ 	.byte	0x08
	.zero		1


	//   ....[14]....
        /*01f8*/ 	.word	0x000006f0
        /*01fc*/ 	.word	0x000000ff
        /*0200*/ 	.word	0x00000038
        /*0204*/ 	.short	0x0100
        /*0206*/ 	.byte	0x08
	.zero		1


	//   ....[15]....
        /*0208*/ 	.word	0x00000700
        /*020c*/ 	.word	0x000000ff
        /*0210*/ 	.word	0x000000d8
        /*0214*/ 	.short	0x0100
        /*0216*/ 	.byte	0x08
	.zero		1


	//   ....[16]....
        /*0218*/ 	.word	0x00000710
        /*021c*/ 	.word	0x000000ff
        /*0220*/ 	.word	0x00000040
        /*0224*/ 	.short	0x0100
        /*0226*/ 	.byte	0x08
	.zero		1


	//   ....[17]....
        /*0228*/ 	.word	0x00000720
        /*022c*/ 	.word	0x000000ff
        /*0230*/ 	.word	0x000000e0
        /*0234*/ 	.short	0x0100
        /*0236*/ 	.byte	0x08
	.zero		1


	//   ....[18]....
        /*0238*/ 	.word	0x00000730
        /*023c*/ 	.word	0x000000ff
        /*0240*/ 	.word	0x00000048
        /*0244*/ 	.short	0x0100
        /*0246*/ 	.byte	0x08
	.zero		1


	//   ....[19]....
        /*0248*/ 	.word	0x00000740
        /*024c*/ 	.word	0x000000ff
        /*0250*/ 	.word	0x000000e8
        /*0254*/ 	.short	0x0100
        /*0256*/ 	.byte	0x08
	.zero		1


	//   ....[20]....
        /*0258*/ 	.word	0x00000750
        /*025c*/ 	.word	0x000000ff
        /*0260*/ 	.word	0x00000050
        /*0264*/ 	.short	0x0100
        /*0266*/ 	.byte	0x08
	.zero		1


	//   ....[21]....
        /*0268*/ 	.word	0x00000760
        /*026c*/ 	.word	0x000000ff
        /*0270*/ 	.word	0x000000f0
        /*0274*/ 	.short	0x0100
        /*0276*/ 	.byte	0x08
	.zero		1


	//   ....[22]....
        /*0278*/ 	.word	0x00000770
        /*027c*/ 	.word	0x000000ff
        /*0280*/ 	.word	0x00000058
        /*0284*/ 	.short	0x0100
        /*0286*/ 	.byte	0x08
	.zero		1


	//   ....[23]....
        /*0288*/ 	.word	0x00000780
        /*028c*/ 	.word	0x000000ff
        /*0290*/ 	.word	0x000000f8
        /*0294*/ 	.short	0x0100
        /*0296*/ 	.byte	0x08
	.zero		1


	//   ....[24]....
        /*0298*/ 	.word	0x00000790
        /*029c*/ 	.word	0x000000ff
        /*02a0*/ 	.word	0x00000060
        /*02a4*/ 	.short	0x0100
        /*02a6*/ 	.byte	0x08
	.zero		1


	//   ....[25]....
        /*02a8*/ 	.word	0x000007a0
        /*02ac*/ 	.word	0x000000ff
        /*02b0*/ 	.word	0x00000100
        /*02b4*/ 	.short	0x0100
        /*02b6*/ 	.byte	0x08
	.zero		1


	//   ....[26]....
        /*02b8*/ 	.word	0x000007b0
        /*02bc*/ 	.word	0x000000ff
        /*02c0*/ 	.word	0x00000068
        /*02c4*/ 	.short	0x0100
        /*02c6*/ 	.byte	0x08
	.zero		1


	//   ....[27]....
        /*02c8*/ 	.word	0x000007c0
        /*02cc*/ 	.word	0x000000ff
        /*02d0*/ 	.word	0x00000108
        /*02d4*/ 	.short	0x0100
        /*02d6*/ 	.byte	0x08
	.zero		1


	//   ....[28]....
        /*02d8*/ 	.word	0x000007d0
        /*02dc*/ 	.word	0x000000ff
        /*02e0*/ 	.word	0x00000070
        /*02e4*/ 	.short	0x0100
        /*02e6*/ 	.byte	0x08
	.zero		1


	//   ....[29]....
        /*02e8*/ 	.word	0x000007e0
        /*02ec*/ 	.word	0x000000ff
        /*02f0*/ 	.word	0x00000110
        /*02f4*/ 	.short	0x0100
        /*02f6*/ 	.byte	0x08
	.zero		1


	//   ....[30]....
        /*02f8*/ 	.word	0x000007f0
        /*02fc*/ 	.word	0x000000ff
        /*0300*/ 	.word	0x00000078
        /*0304*/ 	.short	0x0100
        /*0306*/ 	.byte	0x08
	.zero		1


	//   ....[31]....
        /*0308*/ 	.word	0x00000800
        /*030c*/ 	.word	0x000000ff
        /*0310*/ 	.word	0x00000118
        /*0314*/ 	.short	0x0100
        /*0316*/ 	.byte	0x08
	.zero		1


	//   ....[32]....
        /*0318*/ 	.word	0x00000810
        /*031c*/ 	.word	0x000000ff
        /*0320*/ 	.word	0x00000080
        /*0324*/ 	.short	0x0100
        /*0326*/ 	.byte	0x08
	.zero		1


	//   ....[33]....
        /*0328*/ 	.word	0x00000820
        /*032c*/ 	.word	0x000000ff
        /*0330*/ 	.word	0x00000120
        /*0334*/ 	.short	0x0100
        /*0336*/ 	.byte	0x08
	.zero		1


	//   ....[34]....
        /*0338*/ 	.word	0x00000830
        /*033c*/ 	.word	0x000000ff
        /*0340*/ 	.word	0x00000088
        /*0344*/ 	.short	0x0100
        /*0346*/ 	.byte	0x08
	.zero		1


	//   ....[35]....
        /*0348*/ 	.word	0x00000840
        /*034c*/ 	.word	0x000000ff
        /*0350*/ 	.word	0x00000128
        /*0354*/ 	.short	0x0100
        /*0356*/ 	.byte	0x08
	.zero		1


	//   ....[36]....
        /*0358*/ 	.word	0x00000850
        /*035c*/ 	.word	0x000000ff
        /*0360*/ 	.word	0x00000090
        /*0364*/ 	.short	0x0100
        /*0366*/ 	.byte	0x08
	.zero		1


	//   ....[37]....
        /*0368*/ 	.word	0x00000860
        /*036c*/ 	.word	0x000000ff
        /*0370*/ 	.word	0x00000130
        /*0374*/ 	.short	0x0100
        /*0376*/ 	.byte	0x08
	.zero		1


	//   ....[38]....
        /*0378*/ 	.word	0x00000870
        /*037c*/ 	.word	0x000000ff
        /*0380*/ 	.word	0x00000098
        /*0384*/ 	.short	0x0100
        /*0386*/ 	.byte	0x08
	.zero		1


	//   ....[39]....
        /*0388*/ 	.word	0x00000880
        /*038c*/ 	.word	0x000000ff
        /*0390*/ 	.word	0x00000138
        /*0394*/ 	.short	0x0100
        /*0396*/ 	.byte	0x08
	.zero		1


	//   ....[40]....
        /*0398*/ 	.word	0x000009b0
        /*039c*/ 	.word	0x000000ff
        /*03a0*/ 	.word	0x00000140
        /*03a4*/ 	.short	0x0100
        /*03a6*/ 	.byte	0x09
	.zero		1


	//   ....[41]....
        /*03a8*/ 	.word	0x000009c0
        /*03ac*/ 	.word	0x000000ff
        /*03b0*/ 	.word	0x00000160
        /*03b4*/ 	.short	0x0100
        /*03b6*/ 	.byte	0x09
	.zero		1


	//   ....[42]....
        /*03b8*/ 	.word	0x000009d0
        /*03bc*/ 	.word	0x000000ff
        /*03c0*/ 	.word	0x00000148
        /*03c4*/ 	.short	0x0100
        /*03c6*/ 	.byte	0x09
	.zero		1


	//   ....[43]....
        /*03c8*/ 	.word	0x000009e0
        /*03cc*/ 	.word	0x000000ff
        /*03d0*/ 	.word	0x00000168
        /*03d4*/ 	.short	0x0100
        /*03d6*/ 	.byte	0x09
	.zero		1


	//   ....[44]....
        /*03d8*/ 	.word	0x000009f0
        /*03dc*/ 	.word	0x000000ff
        /*03e0*/ 	.word	0x00000150
        /*03e4*/ 	.short	0x0100
        /*03e6*/ 	.byte	0x09
	.zero		1


	//   ....[45]....
        /*03e8*/ 	.word	0x00000a00
        /*03ec*/ 	.word	0x000000ff
        /*03f0*/ 	.word	0x00000170
        /*03f4*/ 	.short	0x0100
        /*03f6*/ 	.byte	0x09
	.zero		1


	//   ....[46]....
        /*03f8*/ 	.word	0x00000a10
        /*03fc*/ 	.word	0x000000ff
        /*0400*/ 	.word	0x00000158
        /*0404*/ 	.short	0x0100
        /*0406*/ 	.byte	0x09
	.zero		1


	//   ....[47]....
        /*0408*/ 	.word	0x00000a20
        /*040c*/ 	.word	0x000000ff
        /*0410*/ 	.word	0x00000178
        /*0414*/ 	.short	0x0100
        /*0416*/ 	.byte	0x09
	.zero		1


	//   ....[48]....
        /*0418*/ 	.word	0x00000b00
        /*041c*/ 	.word	0x000000ff
        /*0420*/ 	.word	0x00000180
        /*0424*/ 	.short	0x0100
        /*0426*/ 	.byte	0x08
	.zero		1


	//   ....[49]....
        /*0428*/ 	.word	0x00000b10
        /*042c*/ 	.word	0x000000ff
        /*0430*/ 	.word	0x00000188
        /*0434*/ 	.short	0x0100
        /*0436*/ 	.byte	0x08
	.zero		1


	//   ....[50]....
        /*0438*/ 	.word	0x00000c40
        /*043c*/ 	.word	0x000000ff
        /*0440*/ 	.word	0x00000190
        /*0444*/ 	.short	0x0100
        /*0446*/ 	.byte	0x08
	.zero		1


	//   ....[51]....
        /*0448*/ 	.word	0x00000c50
        /*044c*/ 	.word	0x000000ff
        /*0450*/ 	.word	0x000001a0
        /*0454*/ 	.short	0x0100
        /*0456*/ 	.byte	0x08
	.zero		1


	//   ....[52]....
        /*0458*/ 	.word	0x00000c60
        /*045c*/ 	.word	0x000000ff
        /*0460*/ 	.word	0x00000198
        /*0464*/ 	.short	0x0100
        /*0466*/ 	.byte	0x08
	.zero		1


	//   ....[53]....
        /*0468*/ 	.word	0x00000c70
        /*046c*/ 	.word	0x000000ff
        /*0470*/ 	.word	0x000001a8
        /*0474*/ 	.short	0x0100
        /*0476*/ 	.byte	0x08
	.zero		1


	//   ....[54]....
        /*0478*/ 	.word	0x00000d90
        /*047c*/ 	.word	0x000000ff
        /*0480*/ 	.word	0x000001b0
        /*0484*/ 	.short	0x0100
        /*0486*/ 	.byte	0x09
	.zero		1


	//   ....[55]....
        /*0488*/ 	.word	0x00000da0
        /*048c*/ 	.word	0x000000ff
        /*0490*/ 	.word	0x000001c0
        /*0494*/ 	.short	0x0100
        /*0496*/ 	.byte	0x09
	.zero		1


	//   ....[56]....
        /*0498*/ 	.word	0x00000db0
        /*049c*/ 	.word	0x000000ff
        /*04a0*/ 	.word	0x000001b8
        /*04a4*/ 	.short	0x0100
        /*04a6*/ 	.byte	0x09
	.zero		1


	//   ....[57]....
        /*04a8*/ 	.word	0x00000dc0
        /*04ac*/ 	.word	0x000000ff
        /*04b0*/ 	.word	0x000001c8
        /*04b4*/ 	.short	0x0100
        /*04b6*/ 	.byte	0x09
	.zero		1


	//   ....[58]....
        /*04b8*/ 	.word	0x00000eb0
        /*04bc*/ 	.word	0x000000ff
        /*04c0*/ 	.word	0x000001d0
        /*04c4*/ 	.short	0x0100
        /*04c6*/ 	.byte	0x08
	.zero		1


	//   ....[59]....
        /*04c8*/ 	.word	0x00000ec0
        /*04cc*/ 	.word	0x000000ff
        /*04d0*/ 	.word	0x000001e0
        /*04d4*/ 	.short	0x0100
        /*04d6*/ 	.byte	0x08
	.zero		1


	//   ....[60]....
        /*04d8*/ 	.word	0x00000ed0
        /*04dc*/ 	.word	0x000000ff
        /*04e0*/ 	.word	0x000001d8
        /*04e4*/ 	.short	0x0100
        /*04e6*/ 	.byte	0x08
	.zero		1


	//   ....[61]....
        /*04e8*/ 	.word	0x00000ee0
        /*04ec*/ 	.word	0x000000ff
        /*04f0*/ 	.word	0x000001e8
        /*04f4*/ 	.short	0x0100
        /*04f6*/ 	.byte	0x08
	.zero		1


	//   ....[62]....
        /*04f8*/ 	.word	0x00000fd0
        /*04fc*/ 	.word	0x000000ff
        /*0500*/ 	.word	0x000001f0
        /*0504*/ 	.short	0x0100
        /*0506*/ 	.byte	0x07
	.zero		1


	//   ....[63]....
        /*0508*/ 	.word	0x000019e0
        /*050c*/ 	.word	0x00000003
        /*0510*/ 	.word	0x000001e0
        /*0514*/ 	.short	0x010a
        /*0516*/ 	.byte	0xff
	.zero		1


	//   ....[64]....
        /*0518*/ 	.word	0x00001a10
        /*051c*/ 	.word	0x00000003
        /*0520*/ 	.word	0x000001d0
        /*0524*/ 	.short	0x0101
        /*0526*/ 	.byte	0xff
	.zero		1


	//   ....[65]....
        /*0528*/ 	.word	0x00001b10
        /*052c*/ 	.word	0x000000ff
        /*0530*/ 	.word	0x000000a0
        /*0534*/ 	.short	0x010a
        /*0536*/ 	.byte	0x08
	.zero		1


	//   ....[66]....
        /*0538*/ 	.word	0x00001bd0
        /*053c*/ 	.word	0x000000ff
        /*0540*/ 	.word	0x000000a0
        /*0544*/ 	.short	0x010a
        /*0546*/ 	.byte	0x21
	.zero		1


	//   ....[67]....
        /*0548*/ 	.word	0x00001d90
        /*054c*/ 	.word	0x000000ff
        /*0550*/ 	.word	0x000000a0
        /*0554*/ 	.short	0x010a
        /*0556*/ 	.byte	0x08
	.zero		1


	//   ....[68]....
        /*0558*/ 	.word	0x00001e70
        /*055c*/ 	.word	0x000000ff
        /*0560*/ 	.word	0x00000188
        /*0564*/ 	.short	0x0101
        /*0566*/ 	.byte	0x06
	.zero		1


	//   ....[69]....
        /*0568*/ 	.word	0x00001e90
        /*056c*/ 	.word	0x000000ff
        /*0570*/ 	.word	0x000000a0
        /*0574*/ 	.short	0x010a
        /*0576*/ 	.byte	0x08
	.zero		1


	//   ....[70]....
        /*0578*/ 	.word	0x00001f10
        /*057c*/ 	.word	0x000000ff
        /*0580*/ 	.word	0x000000a0
        /*0584*/ 	.short	0x010a
        /*0586*/ 	.byte	0x11
	.zero		1


	//   ....[71]....
        /*0588*/ 	.word	0x000020a0
        /*058c*/ 	.word	0x000000ff
        /*0590*/ 	.word	0x000000a0
        /*0594*/ 	.short	0x010a
        /*0596*/ 	.byte	0x08
	.zero		1


	//   ....[72]....
        /*0598*/ 	.word	0x000021e0
        /*059c*/ 	.word	0x00000002
        /*05a0*/ 	.word	0x00000190
        /*05a4*/ 	.short	0x010a
        /*05a6*/ 	.byte	0xff
	.zero		1


	//   ....[73]....
        /*05a8*/ 	.word	0x000022a0
        /*05ac*/ 	.word	0x00000002
        /*05b0*/ 	.word	0x00000000
        /*05b4*/ 	.short	0x0101
        /*05b6*/ 	.byte	0xff
	.zero		1


	//   ....[74]....
        /*05b8*/ 	.word	0x00002800
        /*05bc*/ 	.word	0x000000ff
        /*05c0*/ 	.word	0x00000000
        /*05c4*/ 	.short	0x010a
        /*05c6*/ 	.byte	0x04
	.zero		1


	//   ....[75]....
        /*05c8*/ 	.word	0x00002890
        /*05cc*/ 	.word	0x000000ff
        /*05d0*/ 	.word	0x00000000
        /*05d4*/ 	.short	0x010a
        /*05d6*/ 	.byte	0x04
	.zero		1


	//   ....[76]....
        /*05d8*/ 	.word	0x00002920
        /*05dc*/ 	.word	0x000000ff
        /*05e0*/ 	.word	0x00000000
        /*05e4*/ 	.short	0x010a
        /*05e6*/ 	.byte	0x04
	.zero		1


	//   ....[77]....
        /*05e8*/ 	.word	0x000029b0
        /*05ec*/ 	.word	0x000000ff
        /*05f0*/ 	.word	0x00000000
        /*05f4*/ 	.short	0x010a
        /*05f6*/ 	.byte	0x04
	.zero		1


	//   ....[78]....
        /*05f8*/ 	.word	0x00002a40
        /*05fc*/ 	.word	0x000000ff
        /*0600*/ 	.word	0x00000000
        /*0604*/ 	.short	0x010a
        /*0606*/ 	.byte	0x04
	.zero		1


	//   ....[79]....
        /*0608*/ 	.word	0x00002ad0
        /*060c*/ 	.word	0x000000ff
        /*0610*/ 	.word	0x00000000
        /*0614*/ 	.short	0x010a
        /*0616*/ 	.byte	0x04
	.zero		1


	//   ....[80]....
        /*0618*/ 	.word	0x00002b60
        /*061c*/ 	.word	0x000000ff
        /*0620*/ 	.word	0x00000000
        /*0624*/ 	.short	0x010a
        /*0626*/ 	.byte	0x04
	.zero		1


	//   ....[81]....
        /*0628*/ 	.word	0x00002bf0
        /*062c*/ 	.word	0x000000ff
        /*0630*/ 	.word	0x00000000
        /*0634*/ 	.short	0x010a
        /*0636*/ 	.byte	0x04
	.zero		1


	//   ....[82]....
        /*0638*/ 	.word	0x00002c80
        /*063c*/ 	.word	0x000000ff
        /*0640*/ 	.word	0x00000000
        /*0644*/ 	.short	0x010a
        /*0646*/ 	.byte	0x04
	.zero		1


	//   ....[83]....
        /*0648*/ 	.word	0x00002d10
        /*064c*/ 	.word	0x000000ff
        /*0650*/ 	.word	0x00000000
        /*0654*/ 	.short	0x010a
        /*0656*/ 	.byte	0x04
	.zero		1


	//   ....[84]....
        /*0658*/ 	.word	0x00002da0
        /*065c*/ 	.word	0x000000ff
        /*0660*/ 	.word	0x00000000
        /*0664*/ 	.short	0x010a
        /*0666*/ 	.byte	0x04
	.zero		1


	//   ....[85]....
        /*0668*/ 	.word	0x00002e30
        /*066c*/ 	.word	0x000000ff
        /*0670*/ 	.word	0x00000000
        /*0674*/ 	.short	0x010a
        /*0676*/ 	.byte	0x04
	.zero		1


	//   ....[86]....
        /*0678*/ 	.word	0x00002ec0
        /*067c*/ 	.word	0x000000ff
        /*0680*/ 	.word	0x00000000
        /*0684*/ 	.short	0x010a
        /*0686*/ 	.byte	0x04
	.zero		1


	//   ....[87]....
        /*0688*/ 	.word	0x00002f50
        /*068c*/ 	.word	0x000000ff
        /*0690*/ 	.word	0x00000000
        /*0694*/ 	.short	0x010a
        /*0696*/ 	.byte	0x04
	.zero		1


	//   ....[88]....
        /*0698*/ 	.word	0x00002fe0
        /*069c*/ 	.word	0x000000ff
        /*06a0*/ 	.word	0x00000000
        /*06a4*/ 	.short	0x010a
        /*06a6*/ 	.byte	0x04
	.zero		1


	//   ....[89]....
        /*06a8*/ 	.word	0x00003070
        /*06ac*/ 	.word	0x000000ff
        /*06b0*/ 	.word	0x00000000
        /*06b4*/ 	.short	0x010a
        /*06b6*/ 	.byte	0x04
	.zero		1


	//   ....[90]....
        /*06b8*/ 	.word	0x00003100
        /*06bc*/ 	.word	0x000000ff
        /*06c0*/ 	.word	0x00000000
        /*06c4*/ 	.short	0x010a
        /*06c6*/ 	.byte	0x04
	.zero		1


	//   ....[91]....
        /*06c8*/ 	.word	0x00003190
        /*06cc*/ 	.word	0x000000ff
        /*06d0*/ 	.word	0x00000000
        /*06d4*/ 	.short	0x010a
        /*06d6*/ 	.byte	0x04
	.zero		1


	//   ....[92]....
        /*06d8*/ 	.word	0x00003220
        /*06dc*/ 	.word	0x000000ff
        /*06e0*/ 	.word	0x00000000
        /*06e4*/ 	.short	0x010a
        /*06e6*/ 	.byte	0x04
	.zero		1


	//   ....[93]....
        /*06e8*/ 	.word	0x000032c0
        /*06ec*/ 	.word	0x00000000
        /*06f0*/ 	.word	0x00000000
        /*06f4*/ 	.short	0x010a
        /*06f6*/ 	.byte	0xff
	.zero		1


	//   ....[94]....
        /*06f8*/ 	.word	0x000033f0
        /*06fc*/ 	.word	0x00000000
        /*0700*/ 	.word	0x000001d0
        /*0704*/ 	.short	0x010a
        /*0706*/ 	.byte	0xff
	.zero		1


	//   ....[95]....
        /*0708*/ 	.word	0x00003460
        /*070c*/ 	.word	0x00000004
        /*0710*/ 	.word	0x00000000
        /*0714*/ 	.short	0x0101
        /*0716*/ 	.byte	0xff
	.zero		1


	//   ....[96]....
        /*0718*/ 	.word	0x00003480
        /*071c*/ 	.word	0x000000ff
        /*0720*/ 	.word	0x000001a0
        /*0724*/ 	.short	0x010a
        /*0726*/ 	.byte	0x05
	.zero		1


	//   ....[97]....
        /*0728*/ 	.word	0x000035a0
        /*072c*/ 	.word	0x00000000
        /*0730*/ 	.word	0x00000190
        /*0734*/ 	.short	0x010a
        /*0736*/ 	.byte	0xff
	.zero		1


	//   ....[98]....
        /*0738*/ 	.word	0x000036a0
        /*073c*/ 	.word	0x00000000
        /*0740*/ 	.word	0x00000000
        /*0744*/ 	.short	0x0101
        /*0746*/ 	.byte	0xff
	.zero		1


	//   ....[99]....
        /*0748*/ 	.word	0x00003730
        /*074c*/ 	.word	0x000000ff
        /*0750*/ 	.word	0x000001a0
        /*0754*/ 	.short	0x0106
        /*0756*/ 	.byte	0x05
	.zero		1


	//   ....[100]....
        /*0758*/ 	.word	0x00003750
        /*075c*/ 	.word	0x000000ff
        /*0760*/ 	.word	0x000001a0
        /*0764*/ 	.short	0x010a
        /*0766*/ 	.byte	0x05
	.zero		1


	//   ....[101]....
        /*0768*/ 	.word	0x000037e0
        /*076c*/ 	.word	0x000000ff
        /*0770*/ 	.word	0x000001a0
        /*0774*/ 	.short	0x0106
        /*0776*/ 	.byte	0x04
	.zero		1


	//   ....[102]....
        /*0778*/ 	.word	0x00003820
        /*077c*/ 	.word	0x00000000
        /*0780*/ 	.word	0x000001a0
        /*0784*/ 	.short	0x010a
        /*0786*/ 	.byte	0xff
	.zero		1


	//   ....[103]....
        /*0788*/ 	.word	0x00003a60
        /*078c*/ 	.word	0x000000ff
        /*0790*/ 	.word	0x00000008
        /*0794*/ 	.short	0x010a
        /*0796*/ 	.byte	0x06
	.zero		1


	//   ....[104]....
        /*0798*/ 	.word	0x00003a80
        /*079c*/ 	.word	0x000000ff
        /*07a0*/ 	.word	0x00000008
        /*07a4*/ 	.short	0x010a
        /*07a6*/ 	.byte	0x06
	.zero		1


	//   ....[105]....
        /*07a8*/ 	.word	0x00003c10
        /*07ac*/ 	.word	0x000000ff
        /*07b0*/ 	.word	0x00000008
        /*07b4*/ 	.short	0x010a
        /*07b6*/ 	.byte	0x06
	.zero		1


	//   ....[106]....
        /*07b8*/ 	.word	0x00003c30
        /*07bc*/ 	.word	0x000000ff
        /*07c0*/ 	.word	0x00000008
        /*07c4*/ 	.short	0x010a
        /*07c6*/ 	.byte	0x06
	.zero		1


	//   ....[107]....
        /*07c8*/ 	.word	0x00003cf0
        /*07cc*/ 	.word	0x000000ff
        /*07d0*/ 	.word	0x00000000
        /*07d4*/ 	.short	0x0101
        /*07d6*/ 	.byte	0x07
	.zero		1


	//   ....[108]....
        /*07d8*/ 	.word	0x00003fd0
        /*07dc*/ 	.word	0x00000000
        /*07e0*/ 	.word	0x00000190
        /*07e4*/ 	.short	0x010a
        /*07e6*/ 	.byte	0xff
	.zero		1


	//   ....[109]....
        /*07e8*/ 	.word	0x00004090
        /*07ec*/ 	.word	0x00000000
        /*07f0*/ 	.word	0x00000000
        /*07f4*/ 	.short	0x0101
        /*07f6*/ 	.byte	0xff
	.zero		1


	//   ....[110]....
        /*07f8*/ 	.word	0x00004140
        /*07fc*/ 	.word	0x000000ff
        /*0800*/ 	.word	0x00000000
        /*0804*/ 	.short	0x010a
        /*0806*/ 	.byte	0x06
	.zero		1


	//   ....[111]....
        /*0808*/ 	.word	0x00004150
        /*080c*/ 	.word	0x000000ff
        /*0810*/ 	.word	0x000001c0
        /*0814*/ 	.short	0x010a
        /*0816*/ 	.byte	0x0b
	.zero		1


	//   ....[112]....
        /*0818*/ 	.word	0x00004210
        /*081c*/ 	.word	0x000000ff
        /*0820*/ 	.word	0x00000000
        /*0824*/ 	.short	0x010a
        /*0826*/ 	.byte	0x09
	.zero		1


	//   ....[113]....
        /*0828*/ 	.word	0x00004350
        /*082c*/ 	.word	0x000000ff
        /*0830*/ 	.word	0x00000000
        /*0834*/ 	.short	0x010a
        /*0836*/ 	.byte	0x06
	.zero		1


	//   ....[114]....
        /*0838*/ 	.word	0x00004550
        /*083c*/ 	.word	0x000000ff
        /*0840*/ 	.word	0x00000000
        /*0844*/ 	.short	0x010a
        /*0846*/ 	.byte	0x05
	.zero		1


	//   ....[115]....
        /*0848*/ 	.word	0x000045f0
        /*084c*/ 	.word	0x00000000
        /*0850*/ 	.word	0x00000000
        /*0854*/ 	.short	0x010a
        /*0856*/ 	.byte	0xff
	.zero		1


	//   ....[116]....
        /*0858*/ 	.word	0x00004630
        /*085c*/ 	.word	0x00000000
        /*0860*/ 	.word	0x00000000
        /*0864*/ 	.short	0x010a
        /*0866*/ 	.byte	0xff
	.zero		1


	//   ....[117]....
        /*0868*/ 	.word	0x000046a0
        /*086c*/ 	.word	0x000000ff
        /*0870*/ 	.word	0x00000000
        /*0874*/ 	.short	0x0101
        /*0876*/ 	.byte	0x05
	.zero		1


	//   ....[118]....
        /*0878*/ 	.word	0x000046e0
        /*087c*/ 	.word	0x000000ff
        /*0880*/ 	.word	0x000001f0
        /*0884*/ 	.short	0x010a
        /*0886*/ 	.byte	0x08
	.zero		1


	//   ....[119]....
        /*0888*/ 	.word	0x00004730
        /*088c*/ 	.word	0x000000ff
        /*0890*/ 	.word	0x00000000
        /*0894*/ 	.short	0x0101
        /*0896*/ 	.byte	0x05
	.zero		1


	//   ....[120]....
        /*0898*/ 	.word	0x00004b80
        /*089c*/ 	.word	0x00000000
        /*08a0*/ 	.word	0x00000190
        /*08a4*/ 	.short	0x010a
        /*08a6*/ 	.byte	0xff
	.zero		1


	//   ....[121]....
        /*08a8*/ 	.word	0x00004c40
        /*08ac*/ 	.word	0x00000000
        /*08b0*/ 	.word	0x00000000
        /*08b4*/ 	.short	0x0101
        /*08b6*/ 	.byte	0xff
	.zero		1


	//   ....[122]....
        /*08b8*/ 	.word	0x00004f60
        /*08bc*/ 	.word	0x000000ff
        /*08c0*/ 	.word	0x00000188
        /*08c4*/ 	.short	0x010a
        /*08c6*/ 	.byte	0x07
	.zero		1


	//   ....[123]....
        /*08c8*/ 	.word	0x00005150
        /*08cc*/ 	.word	0x000000ff
        /*08d0*/ 	.word	0x00000160
        /*08d4*/ 	.short	0x010a
        /*08d6*/ 	.byte	0x07
	.zero		1


	//   ....[124]....
        /*08d8*/ 	.word	0x000052c0
        /*08dc*/ 	.word	0x000000ff
        /*08e0*/ 	.word	0x00000140
        /*08e4*/ 	.short	0x010b
        /*08e6*/ 	.byte	0x07
	.zero		1


	//   ....[125]....
        /*08e8*/ 	.word	0x000052d0
        /*08ec*/ 	.word	0x000000ff
        /*08f0*/ 	.word	0x00000000
        /*08f4*/ 	.short	0x0101
        /*08f6*/ 	.byte	0x08
	.zero		1


	//   ....[126]....
        /*08f8*/ 	.word	0x000052f0
        /*08fc*/ 	.word	0x000000ff
        /*0900*/ 	.word	0x00000168
        /*0904*/ 	.short	0x010a
        /*0906*/ 	.byte	0x07
	.zero		1


	//   ....[127]....
        /*0908*/ 	.word	0x00005450
        /*090c*/ 	.word	0x000000ff
        /*0910*/ 	.word	0x00000148
        /*0914*/ 	.short	0x010b
        /*0916*/ 	.byte	0x07
	.zero		1


	//   ....[128]....
        /*0918*/ 	.word	0x00005460
        /*091c*/ 	.word	0x000000ff
        /*0920*/ 	.word	0x00000000
        /*0924*/ 	.short	0x0101
        /*0926*/ 	.byte	0x08
	.zero		1


	//   ....[129]....
        /*0928*/ 	.word	0x00005470
        /*092c*/ 	.word	0x000000ff
        /*0930*/ 	.word	0x00000170
        /*0934*/ 	.short	0x010a
        /*0936*/ 	.byte	0x07
	.zero		1


	//   ....[130]....
        /*0938*/ 	.word	0x00005610
        /*093c*/ 	.word	0x000000ff
        /*0940*/ 	.word	0x00000150
        /*0944*/ 	.short	0x010b
        /*0946*/ 	.byte	0x07
	.zero		1


	//   ....[131]....
        /*0948*/ 	.word	0x00005680
        /*094c*/ 	.word	0x000000ff
        /*0950*/ 	.word	0x00000000
        /*0954*/ 	.short	0x0101
        /*0956*/ 	.byte	0x08
	.zero		1


	//   ....[132]....
        /*0958*/ 	.word	0x000056b0
        /*095c*/ 	.word	0x000000ff
        /*0960*/ 	.word	0x00000178
        /*0964*/ 	.short	0x010a
        /*0966*/ 	.byte	0x07
	.zero		1


	//   ....[133]....
        /*0968*/ 	.word	0x000058c0
        /*096c*/ 	.word	0x000000ff
        /*0970*/ 	.word	0x00000158
        /*0974*/ 	.short	0x010b
        /*0976*/ 	.byte	0x07
	.zero		1


	//   ....[134]....
        /*0978*/ 	.word	0x000058e0
        /*097c*/ 	.word	0x000000ff
        /*0980*/ 	.word	0x00000000
        /*0984*/ 	.short	0x0101
        /*0986*/ 	.byte	0x0d
	.zero		1


	//   ....[135]....
        /*0988*/ 	.word	0x00005910
        /*098c*/ 	.word	0x000000ff
        /*0990*/ 	.word	0x00000160
        /*0994*/ 	.short	0x010a
        /*0996*/ 	.byte	0x07
	.zero		1


	//   ....[136]....
        /*0998*/ 	.word	0x00005930
        /*099c*/ 	.word	0x000000ff
        /*09a0*/ 	.word	0x00000168
        /*09a4*/ 	.short	0x010a
        /*09a6*/ 	.byte	0x07
	.zero		1


	//   ....[137]....
        /*09a8*/ 	.word	0x00005950
        /*09ac*/ 	.word	0x000000ff
        /*09b0*/ 	.word	0x00000170
        /*09b4*/ 	.short	0x010a
        /*09b6*/ 	.byte	0x07
	.zero		1


	//   ....[138]....
        /*09b8*/ 	.word	0x00005990
        /*09bc*/ 	.word	0x00000000
        /*09c0*/ 	.word	0x00000178
        /*09c4*/ 	.short	0x010a
        /*09c6*/ 	.byte	0xff
	.zero		1


	//   ....[139]....
        /*09c8*/ 	.word	0x00005cf0
        /*09cc*/ 	.word	0x00000000
        /*09d0*/ 	.word	0x00000190
        /*09d4*/ 	.short	0x010a
        /*09d6*/ 	.byte	0xff
	.zero		1


	//   ....[140]....
        /*09d8*/ 	.word	0x00005e00
        /*09dc*/ 	.word	0x00000000
        /*09e0*/ 	.word	0x00000000
        /*09e4*/ 	.short	0x0101
        /*09e6*/ 	.byte	0xff
	.zero		1


	//   ....[141]....
        /*09e8*/ 	.word	0x000068b0
        /*09ec*/ 	.word	0x000000ff
        /*09f0*/ 	.word	0x00000140
        /*09f4*/ 	.short	0x010a
        /*09f6*/ 	.byte	0x30
	.zero		1


	//   ....[142]....
        /*09f8*/ 	.word	0x00006970
        /*09fc*/ 	.word	0x000000b3
        /*0a00*/ 	.word	0x000001b0
        /*0a04*/ 	.short	0x010a
        /*0a06*/ 	.byte	0xff
	.zero		1


	//   ....[143]....
        /*0a08*/ 	.word	0x00006aa0
        /*0a0c*/ 	.word	0x000000ff
        /*0a10*/ 	.word	0x00000140
        /*0a14*/ 	.short	0x010a
        /*0a16*/ 	.byte	0x30
	.zero		1


	//   ....[144]....
        /*0a18*/ 	.word	0x00006c70
        /*0a1c*/ 	.word	0x000000b3
        /*0a20*/ 	.word	0x000001b0
        /*0a24*/ 	.short	0x010a
        /*0a26*/ 	.byte	0xff
	.zero		1


	//   ....[145]....
        /*0a28*/ 	.word	0x00007ef0
        /*0a2c*/ 	.word	0x00000000
        /*0a30*/ 	.word	0x00000000
        /*0a34*/ 	.short	0x0101
        /*0a36*/ 	.byte	0xff
	.zero		1


	//   ....[146]....
        /*0a38*/ 	.word	0x00007f00
        /*0a3c*/ 	.word	0x00000003
        /*0a40*/ 	.word	0x00000140
        /*0a44*/ 	.short	0x010a
        /*0a46*/ 	.byte	0xff
	.zero		1


	//   ....[147]....
        /*0a48*/ 	.word	0x00007fe0
        /*0a4c*/ 	.word	0x00000003
        /*0a50*/ 	.word	0x00000140
        /*0a54*/ 	.short	0x010a
        /*0a56*/ 	.byte	0xff
	.zero		1


	//   ....[148]....
        /*0a58*/ 	.word	0x00009310
        /*0a5c*/ 	.word	0x00000055
        /*0a60*/ 	.word	0x00000000
        /*0a64*/ 	.short	0x0101
        /*0a66*/ 	.byte	0xff
	.zero		1


	//   ....[149]....
        /*0a68*/ 	.word	0x00009330
        /*0a6c*/ 	.word	0x00000000
        /*0a70*/ 	.word	0x00000140
        /*0a74*/ 	.short	0x010a
        /*0a76*/ 	.byte	0xff
	.zero		1


	//   ....[150]....
        /*0a78*/ 	.word	0x00009400
        /*0a7c*/ 	.word	0x00000000
        /*0a80*/ 	.word	0x00000140
        /*0a84*/ 	.short	0x010a
        /*0a86*/ 	.byte	0xff
	.zero		1


	//   ....[151]....
        /*0a88*/ 	.word	0x0000a730
        /*0a8c*/ 	.word	0x00000054
        /*0a90*/ 	.word	0x00000000
        /*0a94*/ 	.short	0x0101
        /*0a96*/ 	.byte	0xff
	.zero		1


	//   ....[152]....
        /*0a98*/ 	.word	0x0000a750
        /*0a9c*/ 	.word	0x00000003
        /*0aa0*/ 	.word	0x00000140
        /*0aa4*/ 	.short	0x010a
        /*0aa6*/ 	.byte	0xff
	.zero		1


	//   ....[153]....
        /*0aa8*/ 	.word	0x0000a820
        /*0aac*/ 	.word	0x00000003
        /*0ab0*/ 	.word	0x00000140
        /*0ab4*/ 	.short	0x010a
        /*0ab6*/ 	.byte	0xff
	.zero		1


	//   ....[154]....
        /*0ab8*/ 	.word	0x0000ab70
        /*0abc*/ 	.word	0x000000b3
        /*0ac0*/ 	.word	0x00000000
        /*0ac4*/ 	.short	0x0101
        /*0ac6*/ 	.byte	0xff
	.zero		1


	//   ....[155]....
        /*0ac8*/ 	.word	0x0000bb90
        /*0acc*/ 	.word	0x00000000
        /*0ad0*/ 	.word	0x00000000
        /*0ad4*/ 	.short	0x0101
        /*0ad6*/ 	.byte	0xff
	.zero		1


	//   ....[156]....
        /*0ad8*/ 	.word	0x0000be00
        /*0adc*/ 	.word	0x000000ff
        /*0ae0*/ 	.word	0x00000000
        /*0ae4*/ 	.short	0x0101
        /*0ae6*/ 	.byte	0x04
	.zero		1


	//   ....[157]....
        /*0ae8*/ 	.word	0x0000be20
        /*0aec*/ 	.word	0x00000003
        /*0af0*/ 	.word	0x000001e0
        /*0af4*/ 	.short	0x010a
        /*0af6*/ 	.byte	0xff
	.zero		1


	//   ....[158]....
        /*0af8*/ 	.word	0x0000be80
        /*0afc*/ 	.word	0x00000002
        /*0b00*/ 	.word	0x000000a0
        /*0b04*/ 	.short	0x010a
        /*0b06*/ 	.byte	0xff
	.zero		1


	//   ....[159]....
        /*0b08*/ 	.word	0x0000bee0
        /*0b0c*/ 	.word	0x00000002
        /*0b10*/ 	.word	0x000000a0
        /*0b14*/ 	.short	0x010a
        /*0b16*/ 	.byte	0xff
	.zero		1


	//   ....[160]....
        /*0b18*/ 	.word	0x0000bf30
        /*0b1c*/ 	.word	0x00000002
        /*0b20*/ 	.word	0x00000190
        /*0b24*/ 	.short	0x010a
        /*0b26*/ 	.byte	0xff
	.zero		1


	//   ....[161]....
        /*0b28*/ 	.word	0x0000bf90
        /*0b2c*/ 	.word	0x00000000
        /*0b30*/ 	.word	0x00000000
        /*0b34*/ 	.short	0x010a
        /*0b36*/ 	.byte	0xff
	.zero		1


	//   ....[162]....
        /*0b38*/ 	.word	0x0000bff0
        /*0b3c*/ 	.word	0x00000000
        /*0b40*/ 	.word	0x00000000
        /*0b44*/ 	.short	0x010a
        /*0b46*/ 	.byte	0xff
	.zero		1


	//   ....[163]....
        /*0b48*/ 	.word	0x0000c050
        /*0b4c*/ 	.word	0x00000000
        /*0b50*/ 	.word	0x00000000
        /*0b54*/ 	.short	0x010a
        /*0b56*/ 	.byte	0xff
	.zero		1


	//   ....[164]....
        /*0b58*/ 	.word	0x0000c0b0
        /*0b5c*/ 	.word	0x00000000
        /*0b60*/ 	.word	0x00000000
        /*0b64*/ 	.short	0x010a
        /*0b66*/ 	.byte	0xff
	.zero		1


	//   ....[165]....
        /*0b68*/ 	.word	0x0000c110
        /*0b6c*/ 	.word	0x00000000
        /*0b70*/ 	.word	0x00000000
        /*0b74*/ 	.short	0x010a
        /*0b76*/ 	.byte	0xff
	.zero		1


	//   ....[166]....
        /*0b78*/ 	.word	0x0000c170
        /*0b7c*/ 	.word	0x00000000
        /*0b80*/ 	.word	0x00000000
        /*0b84*/ 	.short	0x010a
        /*0b86*/ 	.byte	0xff
	.zero		1


	//   ....[167]....
        /*0b88*/ 	.word	0x0000c1d0
        /*0b8c*/ 	.word	0x00000000
        /*0b90*/ 	.word	0x00000000
        /*0b94*/ 	.short	0x010a
        /*0b96*/ 	.byte	0xff
	.zero		1


	//   ....[168]....
        /*0b98*/ 	.word	0x0000c230
        /*0b9c*/ 	.word	0x00000000
        /*0ba0*/ 	.word	0x00000000
        /*0ba4*/ 	.short	0x010a
        /*0ba6*/ 	.byte	0xff
	.zero		1


	//   ....[169]....
        /*0ba8*/ 	.word	0x0000c290
        /*0bac*/ 	.word	0x00000000
        /*0bb0*/ 	.word	0x00000000
        /*0bb4*/ 	.short	0x010a
        /*0bb6*/ 	.byte	0xff
	.zero		1


	//   ....[170]....
        /*0bb8*/ 	.word	0x0000c2f0
        /*0bbc*/ 	.word	0x00000000
        /*0bc0*/ 	.word	0x00000000
        /*0bc4*/ 	.short	0x010a
        /*0bc6*/ 	.byte	0xff
	.zero		1


	//   ....[171]....
        /*0bc8*/ 	.word	0x0000c350
        /*0bcc*/ 	.word	0x00000000
        /*0bd0*/ 	.word	0x00000000
        /*0bd4*/ 	.short	0x010a
        /*0bd6*/ 	.byte	0xff
	.zero		1


	//   ....[172]....
        /*0bd8*/ 	.word	0x0000c3b0
        /*0bdc*/ 	.word	0x00000000
        /*0be0*/ 	.word	0x00000000
        /*0be4*/ 	.short	0x010a
        /*0be6*/ 	.byte	0xff
	.zero		1


	//   ....[173]....
        /*0be8*/ 	.word	0x0000c410
        /*0bec*/ 	.word	0x00000000
        /*0bf0*/ 	.word	0x00000000
        /*0bf4*/ 	.short	0x010a
        /*0bf6*/ 	.byte	0xff
	.zero		1


	//   ....[174]....
        /*0bf8*/ 	.word	0x0000c470
        /*0bfc*/ 	.word	0x00000000
        /*0c00*/ 	.word	0x00000000
        /*0c04*/ 	.short	0x010a
        /*0c06*/ 	.byte	0xff
	.zero		1


	//   ....[175]....
        /*0c08*/ 	.word	0x0000c4d0
        /*0c0c*/ 	.word	0x00000000
        /*0c10*/ 	.word	0x00000000
        /*0c14*/ 	.short	0x010a
        /*0c16*/ 	.byte	0xff
	.zero		1


	//   ....[176]....
        /*0c18*/ 	.word	0x0000c530
        /*0c1c*/ 	.word	0x00000000
        /*0c20*/ 	.word	0x00000000
        /*0c24*/ 	.short	0x010a
        /*0c26*/ 	.byte	0xff
	.zero		1


	//   ....[177]....
        /*0c28*/ 	.word	0x0000c590
        /*0c2c*/ 	.word	0x00000000
        /*0c30*/ 	.word	0x00000000
        /*0c34*/ 	.short	0x010a
        /*0c36*/ 	.byte	0xff
	.zero		1


	//   ....[178]....
        /*0c38*/ 	.word	0x0000c5f0
        /*0c3c*/ 	.word	0x00000000
        /*0c40*/ 	.word	0x00000000
        /*0c44*/ 	.short	0x010a
        /*0c46*/ 	.byte	0xff
	.zero		1


	//   ....[179]....
        /*0c48*/ 	.word	0x0000c650
        /*0c4c*/ 	.word	0x00000000
        /*0c50*/ 	.word	0x00000000
        /*0c54*/ 	.short	0x010a
        /*0c56*/ 	.byte	0xff
	.zero		1


	//   ....[180]....
        /*0c58*/ 	.word	0x0000c6a0
        /*0c5c*/ 	.word	0x00000000
        /*0c60*/ 	.word	0x000001d0
        /*0c64*/ 	.short	0x010a
        /*0c66*/ 	.byte	0xff
	.zero		1


	//   ....[181]....
        /*0c68*/ 	.word	0x0000c700
        /*0c6c*/ 	.word	0x00000000
        /*0c70*/ 	.word	0x000001a0
        /*0c74*/ 	.short	0x010a
        /*0c76*/ 	.byte	0xff
	.zero		1


	//   ....[182]....
        /*0c78*/ 	.word	0x0000c750
        /*0c7c*/ 	.word	0x00000000
        /*0c80*/ 	.word	0x00000190
        /*0c84*/ 	.short	0x010a
        /*0c86*/ 	.byte	0xff
	.zero		1


	//   ....[183]....
        /*0c88*/ 	.word	0x0000c7b0
        /*0c8c*/ 	.word	0x00000000
        /*0c90*/ 	.word	0x000001a0
        /*0c94*/ 	.short	0x010a
        /*0c96*/ 	.byte	0xff
	.zero		1


	//   ....[184]....
        /*0c98*/ 	.word	0x0000c810
        /*0c9c*/ 	.word	0x00000004
        /*0ca0*/ 	.word	0x00000008
        /*0ca4*/ 	.short	0x010a
        /*0ca6*/ 	.byte	0xff
	.zero		1


	//   ....[185]....
        /*0ca8*/ 	.word	0x0000c8f0
        /*0cac*/ 	.word	0x00000002
        /*0cb0*/ 	.word	0x00000008
        /*0cb4*/ 	.short	0x010a
        /*0cb6*/ 	.byte	0xff
	.zero		1


	//   ....[186]....
        /*0cb8*/ 	.word	0x0000c940
        /*0cbc*/ 	.word	0x00000000
        /*0cc0*/ 	.word	0x00000190
        /*0cc4*/ 	.short	0x010a
        /*0cc6*/ 	.byte	0xff
	.zero		1


	//   ....[187]....
        /*0cc8*/ 	.word	0x0000c9a0
        /*0ccc*/ 	.word	0x00000000
        /*0cd0*/ 	.word	0x000001c0
        /*0cd4*/ 	.short	0x010a
        /*0cd6*/ 	.byte	0xff
	.zero		1


	//   ....[188]....
        /*0cd8*/ 	.word	0x0000ca00
        /*0cdc*/ 	.word	0x00000000
        /*0ce0*/ 	.word	0x00000000
        /*0ce4*/ 	.short	0x010a
        /*0ce6*/ 	.byte	0xff
	.zero		1


	//   ....[189]....
        /*0ce8*/ 	.word	0x0000ca60
        /*0cec*/ 	.word	0x00000000
        /*0cf0*/ 	.word	0x00000000
        /*0cf4*/ 	.short	0x010a
        /*0cf6*/ 	.byte	0xff
	.zero		1


	//   ....[190]....
        /*0cf8*/ 	.word	0x0000cac0
        /*0cfc*/ 	.word	0x00000000
        /*0d00*/ 	.word	0x000001f0
        /*0d04*/ 	.short	0x010a
        /*0d06*/ 	.byte	0xff
	.zero		1


	//   ....[191]....
        /*0d08*/ 	.word	0x0000cb10
        /*0d0c*/ 	.word	0x00000000
        /*0d10*/ 	.word	0x00000190
        /*0d14*/ 	.short	0x010a
        /*0d16*/ 	.byte	0xff
	.zero		1


	//   ....[192]....
        /*0d18*/ 	.word	0x0000cb70
        /*0d1c*/ 	.word	0x00000000
        /*0d20*/ 	.word	0x00000188
        /*0d24*/ 	.short	0x010a
        /*0d26*/ 	.byte	0xff
	.zero		1


	//   ....[193]....
        /*0d28*/ 	.word	0x0000cbd0
        /*0d2c*/ 	.word	0x00000003
        /*0d30*/ 	.word	0x00000160
        /*0d34*/ 	.short	0x010a
        /*0d36*/ 	.byte	0xff
	.zero		1


	//   ....[194]....
        /*0d38*/ 	.word	0x0000cc30
        /*0d3c*/ 	.word	0x00000003
        /*0d40*/ 	.word	0x00000168
        /*0d44*/ 	.short	0x010a
        /*0d46*/ 	.byte	0xff
	.zero		1


	//   ....[195]....
        /*0d48*/ 	.word	0x0000cc90
        /*0d4c*/ 	.word	0x00000003
        /*0d50*/ 	.word	0x00000170
        /*0d54*/ 	.short	0x010a
        /*0d56*/ 	.byte	0xff
	.zero		1


	//   ....[196]....
        /*0d58*/ 	.word	0x0000ccf0
        /*0d5c*/ 	.word	0x00000003
        /*0d60*/ 	.word	0x00000178
        /*0d64*/ 	.short	0x010a
        /*0d66*/ 	.byte	0xff
	.zero		1


	//   ....[197]....
        /*0d68*/ 	.word	0x0000cd50
        /*0d6c*/ 	.word	0x00000000
        /*0d70*/ 	.word	0x00000160
        /*0d74*/ 	.short	0x010a
        /*0d76*/ 	.byte	0xff
	.zero		1


	//   ....[198]....
        /*0d78*/ 	.word	0x0000cdb0
        /*0d7c*/ 	.word	0x00000000
        /*0d80*/ 	.word	0x00000168
        /*0d84*/ 	.short	0x010a
        /*0d86*/ 	.byte	0xff
	.zero		1


	//   ....[199]....
        /*0d88*/ 	.word	0x0000ce10
        /*0d8c*/ 	.word	0x00000000
        /*0d90*/ 	.word	0x00000170
        /*0d94*/ 	.short	0x010a
        /*0d96*/ 	.byte	0xff
	.zero		1


	//   ....[200]....
        /*0d98*/ 	.word	0x0000ce60
        /*0d9c*/ 	.word	0x00000000
        /*0da0*/ 	.word	0x00000190
        /*0da4*/ 	.short	0x010a
        /*0da6*/ 	.byte	0xff
	.zero		1


	//   ....[201]....
        /*0da8*/ 	.word	0x0000cec0
        /*0dac*/ 	.word	0x00000003
        /*0db0*/ 	.word	0x00000140
        /*0db4*/ 	.short	0x010a
        /*0db6*/ 	.byte	0xff
	.zero		1


	//   ....[202]....
        /*0db8*/ 	.word	0x0000cf10
        /*0dbc*/ 	.word	0x000000b3
        /*0dc0*/ 	.word	0x000001b0
        /*0dc4*/ 	.short	0x010a
        /*0dc6*/ 	.byte	0xff
	.zero		1


	//   ....[203]....
        /*0dc8*/ 	.word	0x0000cf60
        /*0dcc*/ 	.word	0x00000003
        /*0dd0*/ 	.word	0x00000140
        /*0dd4*/ 	.short	0x010a
        /*0dd6*/ 	.byte	0xff
	.zero		1


	//   ....[204]....
        /*0dd8*/ 	.word	0x0000cfb0
        /*0ddc*/ 	.word	0x00000000
        /*0de0*/ 	.word	0x00000140
        /*0de4*/ 	.short	0x010a
        /*0de6*/ 	.byte	0xff
	.zero		1


	//   ....[205]....
        /*0de8*/ 	.word	0x0000d000
        /*0dec*/ 	.word	0x00000003
        /*0df0*/ 	.word	0x00000140
        /*0df4*/ 	.short	0x010a
        /*0df6*/ 	.byte	0xff
	.zero		1


	//----- nvinfo : EIATTR_NUM_MBARRIERS
	.align		4
.L_47:
        /*0df8*/ 	.byte	0x03, 0x38
        /*0dfa*/ 	.short	0x003f


	//----- nvinfo : EIATTR_EXIT_INSTR_OFFSETS
	.align		4
        /*0dfc*/ 	.byte	0x04, 0x1c
        /*0dfe*/ 	.short	(.L_49 - .L_48)


	//   ....[0]....
.L_48:
        /*0e00*/ 	.word	0x000032f0


	//   ....[1]....
        /*0e04*/ 	.word	0x000037f0


	//   ....[2]....
        /*0e08*/ 	.word	0x00003850


	//   ....[3]....
        /*0e0c*/ 	.word	0x00004960


	//   ....[4]....
        /*0e10*/ 	.word	0x000059c0


	//   ....[5]....
        /*0e14*/ 	.word	0x00005a00


	//   ....[6]....
        /*0e18*/ 	.word	0x0000bcf0


	//   ....[7]....
        /*0e1c*/ 	.word	0x0000bd70


	//   ....[8]....
        /*0e20*/ 	.word	0x0000bda0


	//   ....[9]....
        /*0e24*/ 	.word	0x0000be10


	//----- nvinfo : EIATTR_MAX_THREADS
	.align		4
.L_49:
        /*0e28*/ 	.byte	0x04, 0x05
        /*0e2a*/ 	.short	(.L_51 - .L_50)
.L_50:
        /*0e2c*/ 	.word	0x00000100
        /*0e30*/ 	.word	0x00000001
        /*0e34*/ 	.word	0x00000001


	//----- nvinfo : EIATTR_CRS_STACK_SIZE
	.align		4
.L_51:
        /*0e38*/ 	.byte	0x04, 0x1e
        /*0e3a*/ 	.short	(.L_53 - .L_52)
.L_52:
        /*0e3c*/ 	.word	0x00000000


	//----- nvinfo : EIATTR_CBANK_PARAM_SIZE
	.align		4
.L_53:
        /*0e40*/ 	.byte	0x03, 0x19
        /*0e42*/ 	.short	0x0800


	//----- nvinfo : EIATTR_PARAM_CBANK
	.align		4
        /*0e44*/ 	.byte	0x04, 0x0a
        /*0e46*/ 	.short	(.L_55 - .L_54)
	.align		4
.L_54:
        /*0e48*/ 	.word	index@(.nv.constant0._ZN7cutlass13device_kernelINS_4gemm6kernel13GemmUniversalIN4cute5tupleIJiiiiEEENS1_10collective13CollectiveMmaINS1_35MainloopSm100TmaUmmaWarpSpecializedILi20ELi2ELi2ENS5_IJNS4_1CILi2EEENSA_ILi1EEESC_EEEEENS5_IJNSA_ILi256EEESF_NSA_ILi16EEEEEENS_6half_tENS5_IJlSC_lEEESI_SJ_NS4_8TiledMMAINS4_8MMA_AtomIJNS4_26SM100_MMA_F16BF16_2x1SM_SSISI_SI_fLi256ELi256ELNS4_4UMMA5MajorE0ELSO_0ELNSN_7ScaleInE0ELSP_0EEEEEENS4_6LayoutINS5_IJSC_SC_SC_EEENS5_IJNSA_ILi0EEESU_SU_EEEEENS5_IJNS4_10UnderscoreESX_SX_EEEEENS4_18SM100_TMA_2SM_LOADENS4_14ComposedLayoutINS4_7SwizzleILi1ELi4ELi3EEENS4_18smem_ptr_flag_bitsILi16EEENSS_INS5_IJNSA_ILi8EEESG_EEENS5_IJSG_SC_EEEEEEEvNS4_8identityES10_S1A_vS1B_EENS_8epilogue10collective18CollectiveEpilogueINS1D_23Sm100TmaWarpSpecializedILi4ELi2ELi64ELb1ELb0EEEJNS5_IJNSA_ILi128EEESF_SG_EEENS5_IJNSS_IS1I_SC_EENSS_INSA_ILi64EEESC_EEEEESI_SJ_SI_SJ_NS1D_6fusion15FusionCallbacksIS1H_NS1O_17LinearCombinationISI_fSI_fLNS_15FloatRoundStyleE2EEES1J_S1N_JEEENS4_5SM1004TMEM4LOAD26SM100_TMEM_LOAD_32dp32b64xENS4_13SM90_TMA_LOADENS11_INS12_ILi3ELi4ELi3EEES15_NSS_INS5_IJS16_S1L_EEENS5_IJS1L_SC_EEEEEEENS4_39AutoVectorizingCopyWithAssumedAlignmentILi128EEENS4_14SM90_TMA_STOREES23_S25_S25_EEEvvEEEEvNT_6ParamsE)
        /*0e4c*/ 	.short	0x0380
        /*0e4e*/ 	.short	0x0800


	//----- nvinfo : EIATTR_SW_WAR
	.align		4
.L_55:
        /*0e50*/ 	.byte	0x04, 0x36
        /*0e52*/ 	.short	(.L_57 - .L_56)
.L_56:
        /*0e54*/ 	.word	0x00000008
.L_57:


//--------------------- .nv.callgraph             --------------------------
	.section	.nv.callgraph,"",@"SHT_CUDA_CALLGRAPH"
	.align	4
	.sectionentsize	8
	.align		4
        /*0000*/ 	.word	0x00000000
	.align		4
        /*0004*/ 	.word	0xffffffff
	.align		4
        /*0008*/ 	.word	index@(_ZN7cutlass13device_kernelINS_4gemm6kernel13GemmUniversalIN4cute5tupleIJiiiiEEENS1_10collective13CollectiveMmaINS1_35MainloopSm100TmaUmmaWarpSpecializedILi20ELi2ELi2ENS5_IJNS4_1CILi2EEENSA_ILi1EEESC_EEEEENS5_IJNSA_ILi256EEESF_NSA_ILi16EEEEEENS_6half_tENS5_IJlSC_lEEESI_SJ_NS4_8TiledMMAINS4_8MMA_AtomIJNS4_26SM100_MMA_F16BF16_2x1SM_SSISI_SI_fLi256ELi256ELNS4_4UMMA5MajorE0ELSO_0ELNSN_7ScaleInE0ELSP_0EEEEEENS4_6LayoutINS5_IJSC_SC_SC_EEENS5_IJNSA_ILi0EEESU_SU_EEEEENS5_IJNS4_10UnderscoreESX_SX_EEEEENS4_18SM100_TMA_2SM_LOADENS4_14ComposedLayoutINS4_7SwizzleILi1ELi4ELi3EEENS4_18smem_ptr_flag_bitsILi16EEENSS_INS5_IJNSA_ILi8EEESG_EEENS5_IJSG_SC_EEEEEEEvNS4_8identityES10_S1A_vS1B_EENS_8epilogue10collective18CollectiveEpilogueINS1D_23Sm100TmaWarpSpecializedILi4ELi2ELi64ELb1ELb0EEEJNS5_IJNSA_ILi128EEESF_SG_EEENS5_IJNSS_IS1I_SC_EENSS_INSA_ILi64EEESC_EEEEESI_SJ_SI_SJ_NS1D_6fusion15FusionCallbacksIS1H_NS1O_17LinearCombinationISI_fSI_fLNS_15FloatRoundStyleE2EEES1J_S1N_JEEENS4_5SM1004TMEM4LOAD26SM100_TMEM_LOAD_32dp32b64xENS4_13SM90_TMA_LOADENS11_INS12_ILi3ELi4ELi3EEES15_NSS_INS5_IJS16_S1L_EEENS5_IJS1L_SC_EEEEEEENS4_39AutoVectorizingCopyWithAssumedAlignmentILi128EEENS4_14SM90_TMA_STOREES23_S25_S25_EEEvvEEEEvNT_6ParamsE)
	.align		4
        /*000c*/ 	.word	index@(__assertfail)
	.align		4
        /*0010*/ 	.word	0x00000000
	.align		4
        /*0014*/ 	.word	0xfffffffe
	.align		4
        /*0018*/ 	.word	0x00000000
	.align		4
        /*001c*/ 	.word	0xfffffffd
	.align		4
        /*0020*/ 	.word	0x00000000
	.align		4
        /*0024*/ 	.word	0xfffffffc


//--------------------- .nv.constant4             --------------------------
	.section	.nv.constant4,"a",@progbits
	.align	8
	.align		8
.nv.constant4:
        /*0000*/ 	.dword	__assertfail
	.align		8
        /*0008*/ 	.dword	__unnamed_1
	.align		8
        /*0010*/ 	.dword	__unnamed_2
	.align		8
        /*0018*/ 	.dword	_ZN39_INTERNAL_3bd457fb_4_k_cu_9cbe7a4d_33564cuda3std3__45__cpo5beginE
	.align		8
        /*0020*/ 	.dword	_ZN39_INTERNAL_3bd457fb_4_k_cu_9cbe7a4d_33564cuda3std3__45__cpo3endE
	.align		8
        /*0028*/ 	.dword	_ZN39_INTERNAL_3bd457fb_4_k_cu_9cbe7a4d_33564cuda3std3__45__cpo6cbeginE
	.align		8
        /*0030*/ 	.dword	_ZN39_INTERNAL_3bd457fb_4_k_cu_9cbe7a4d_33564cuda3std3__45__cpo4cendE
	.align		8
        /*0038*/ 	.dword	_ZN39_INTERNAL_3bd457fb_4_k_cu_9cbe7a4d_33564cuda3std3__441_GLOBAL__N__3bd457fb_4_k_cu_9cbe7a4d_33566ignoreE
	.align		8
        /*0040*/ 	.dword	_ZN39_INTERNAL_3bd457fb_4_k_cu_9cbe7a4d_33564cuda3std3__419piecewise_constructE
	.align		8
        /*0048*/ 	.dword	_ZN39_INTERNAL_3bd457fb_4_k_cu_9cbe7a4d_33564cuda3std3__48in_placeE
	.align		8
        /*0050*/ 	.dword	_ZN39_INTERNAL_3bd457fb_4_k_cu_9cbe7a4d_33564cuda3std6ranges3__45__cpo4swapE
	.align		8
        /*0058*/ 	.dword	_ZN39_INTERNAL_3bd457fb_4_k_cu_9cbe7a4d_33564cuda3std6ranges3__45__cpo9iter_moveE
	.align		8
        /*0060*/ 	.dword	_ZN39_INTERNAL_3bd457fb_4_k_cu_9cbe7a4d_33564cute7productE
	.align		8
        /*0068*/ 	.dword	_ZN39_INTERNAL_3bd457fb_4_k_cu_9cbe7a4d_33564cute1_E
	.align		8
        /*0070*/ 	.dword	$str$25
	.align		8
        /*0078*/ 	.dword	$str$26
	.align		8
        /*0080*/ 	.dword	$str$27
	.align		8
        /*0088*/ 	.dword	$str$28


//--------------------- .text._ZN7cutlass13device_kernelINS_4gemm6kernel13GemmUniversalIN4cute5tupleIJiiiiEEENS1_10collective13CollectiveMmaINS1_35MainloopSm100TmaUmmaWarpSpecializedILi20ELi2ELi2ENS5_IJNS4_1CILi2EEENSA_ILi1EEESC_EEEEENS5_IJNSA_ILi256EEESF_NSA_ILi16EEEEEENS_6half_tENS5_IJlSC_lEEESI_SJ_NS4_8TiledMMAINS4_8MMA_AtomIJNS4_26SM100_MMA_F16BF16_2x1SM_SSISI_SI_fLi256ELi256ELNS4_4UMMA5MajorE0ELSO_0ELNSN_7ScaleInE0ELSP_0EEEEEENS4_6LayoutINS5_IJSC_SC_SC_EEENS5_IJNSA_ILi0EEESU_SU_EEEEENS5_IJNS4_10UnderscoreESX_SX_EEEEENS4_18SM100_TMA_2SM_LOADENS4_14ComposedLayoutINS4_7SwizzleILi1ELi4ELi3EEENS4_18smem_ptr_flag_bitsILi16EEENSS_INS5_IJNSA_ILi8EEESG_EEENS5_IJSG_SC_EEEEEEEvNS4_8identityES10_S1A_vS1B_EENS_8epilogue10collective18CollectiveEpilogueINS1D_23Sm100TmaWarpSpecializedILi4ELi2ELi64ELb1ELb0EEEJNS5_IJNSA_ILi128EEESF_SG_EEENS5_IJNSS_IS1I_SC_EENSS_INSA_ILi64EEESC_EEEEESI_SJ_SI_SJ_NS1D_6fusion15FusionCallbacksIS1H_NS1O_17LinearCombinationISI_fSI_fLNS_15FloatRoundStyleE2EEES1J_S1N_JEEENS4_5SM1004TMEM4LOAD26SM100_TMEM_LOAD_32dp32b64xENS4_13SM90_TMA_LOADENS11_INS12_ILi3ELi4ELi3EEES15_NSS_INS5_IJS16_S1L_EEENS5_IJS1L_SC_EEEEEEENS4_39AutoVectorizingCopyWithAssumedAlignmentILi128EEENS4_14SM90_TMA_STOREES23_S25_S25_EEEvvEEEEvNT_6ParamsE --------------------------
	.section	.text._ZN7cutlass13device_kernelINS_4gemm6kernel13GemmUniversalIN4cute5tupleIJiiiiEEENS1_10collective13CollectiveMmaINS1_35MainloopSm100TmaUmmaWarpSpecializedILi20ELi2ELi2ENS5_IJNS4_1CILi2EEENSA_ILi1EEESC_EEEEENS5_IJNSA_ILi256EEESF_NSA_ILi16EEEEEENS_6half_tENS5_IJlSC_lEEESI_SJ_NS4_8TiledMMAINS4_8MMA_AtomIJNS4_26SM100_MMA_F16BF16_2x1SM_SSISI_SI_fLi256ELi256ELNS4_4UMMA5MajorE0ELSO_0ELNSN_7ScaleInE0ELSP_0EEEEEENS4_6LayoutINS5_IJSC_SC_SC_EEENS5_IJNSA_ILi0EEESU_SU_EEEEENS5_IJNS4_10UnderscoreESX_SX_EEEEENS4_18SM100_TMA_2SM_LOADENS4_14ComposedLayoutINS4_7SwizzleILi1ELi4ELi3EEENS4_18smem_ptr_flag_bitsILi16EEENSS_INS5_IJNSA_ILi8EEESG_EEENS5_IJSG_SC_EEEEEEEvNS4_8identityES10_S1A_vS1B_EENS_8epilogue10collective18CollectiveEpilogueINS1D_23Sm100TmaWarpSpecializedILi4ELi2ELi64ELb1ELb0EEEJNS5_IJNSA_ILi128EEESF_SG_EEENS5_IJNSS_IS1I_SC_EENSS_INSA_ILi64EEESC_EEEEESI_SJ_SI_SJ_NS1D_6fusion15FusionCallbacksIS1H_NS1O_17LinearCombinationISI_fSI_fLNS_15FloatRoundStyleE2EEES1J_S1N_JEEENS4_5SM1004TMEM4LOAD26SM100_TMEM_LOAD_32dp32b64xENS4_13SM90_TMA_LOADENS11_INS12_ILi3ELi4ELi3EEES15_NSS_INS5_IJS16_S1L_EEENS5_IJS1L_SC_EEEEEEENS4_39AutoVectorizingCopyWithAssumedAlignmentILi128EEENS4_14SM90_TMA_STOREES23_S25_S25_EEEvvEEEEvNT_6ParamsE,"ax",@progbits
	.align	128
.text._ZN7cutlass13device_kernelINS_4gemm6kernel13GemmUniversalIN4cute5tupleIJiiiiEEENS1_10collective13CollectiveMmaINS1_35MainloopSm100TmaUmmaWarpSpecializedILi20ELi2ELi2ENS5_IJNS4_1CILi2EEENSA_ILi1EEESC_EEEEENS5_IJNSA_ILi256EEESF_NSA_ILi16EEEEEENS_6half_tENS5_IJlSC_lEEESI_SJ_NS4_8TiledMMAINS4_8MMA_AtomIJNS4_26SM100_MMA_F16BF16_2x1SM_SSISI_SI_fLi256ELi256ELNS4_4UMMA5MajorE0ELSO_0ELNSN_7ScaleInE0ELSP_0EEEEEENS4_6LayoutINS5_IJSC_SC_SC_EEENS5_IJNSA_ILi0EEESU_SU_EEEEENS5_IJNS4_10UnderscoreESX_SX_EEEEENS4_18SM100_TMA_2SM_LOADENS4_14ComposedLayoutINS4_7SwizzleILi1ELi4ELi3EEENS4_18smem_ptr_flag_bitsILi16EEENSS_INS5_IJNSA_ILi8EEESG_EEENS5_IJSG_SC_EEEEEEEvNS4_8identityES10_S1A_vS1B_EENS_8epilogue10collective18CollectiveEpilogueINS1D_23Sm100TmaWarpSpecializedILi4ELi2ELi64ELb1ELb0EEEJNS5_IJNSA_ILi128EEESF_SG_EEENS5_IJNSS_IS1I_SC_EENSS_INSA_ILi64EEESC_EEEEESI_SJ_SI_SJ_NS1D_6fusion15FusionCallbacksIS1H_NS1O_17LinearCombinationISI_fSI_fLNS_15FloatRoundStyleE2EEES1J_S1N_JEEENS4_5SM1004TMEM4LOAD26SM100_TMEM_LOAD_32dp32b64xENS4_13SM90_TMA_LOADENS11_INS12_ILi3ELi4ELi3EEES15_NSS_INS5_IJS16_S1L_EEENS5_IJS1L_SC_EEEEEEENS4_39AutoVectorizingCopyWithAssumedAlignmentILi128EEENS4_14SM90_TMA_STOREES23_S25_S25_EEEvvEEEEvNT_6ParamsE:
        .type           _ZN7cutlass13device_kernelINS_4gemm6kernel13GemmUniversalIN4cute5tupleIJiiiiEEENS1_10collective13CollectiveMmaINS1_35MainloopSm100TmaUmmaWarpSpecializedILi20ELi2ELi2ENS5_IJNS4_1CILi2EEENSA_ILi1EEESC_EEEEENS5_IJNSA_ILi256EEESF_NSA_ILi16EEEEEENS_6half_tENS5_IJlSC_lEEESI_SJ_NS4_8TiledMMAINS4_8MMA_AtomIJNS4_26SM100_MMA_F16BF16_2x1SM_SSISI_SI_fLi256ELi256ELNS4_4UMMA5MajorE0ELSO_0ELNSN_7ScaleInE0ELSP_0EEEEEENS4_6LayoutINS5_IJSC_SC_SC_EEENS5_IJNSA_ILi0EEESU_SU_EEEEENS5_IJNS4_10UnderscoreESX_SX_EEEEENS4_18SM100_TMA_2SM_LOADENS4_14ComposedLayoutINS4_7SwizzleILi1ELi4ELi3EEENS4_18smem_ptr_flag_bitsILi16EEENSS_INS5_IJNSA_ILi8EEESG_EEENS5_IJSG_SC_EEEEEEEvNS4_8identityES10_S1A_vS1B_EENS_8epilogue10collective18CollectiveEpilogueINS1D_23Sm100TmaWarpSpecializedILi4ELi2ELi64ELb1ELb0EEEJNS5_IJNSA_ILi128EEESF_SG_EEENS5_IJNSS_IS1I_SC_EENSS_INSA_ILi64EEESC_EEEEESI_SJ_SI_SJ_NS1D_6fusion15FusionCallbacksIS1H_NS1O_17LinearCombinationISI_fSI_fLNS_15FloatRoundStyleE2EEES1J_S1N_JEEENS4_5SM1004TMEM4LOAD26SM100_TMEM_LOAD_32dp32b64xENS4_13SM90_TMA_LOADENS11_INS12_ILi3ELi4ELi3EEES15_NSS_INS5_IJS16_S1L_EEENS5_IJS1L_SC_EEEEEEENS4_39AutoVectorizingCopyWithAssumedAlignmentILi128EEENS4_14SM90_TMA_STOREES23_S25_S25_EEEvvEEEEvNT_6ParamsE,@function
        .size           _ZN7cutlass13device_kernelINS_4gemm6kernel13GemmUniversalIN4cute5tupleIJiiiiEEENS1_10collective13CollectiveMmaINS1_35MainloopSm100TmaUmmaWarpSpecializedILi20ELi2ELi2ENS5_IJNS4_1CILi2EEENSA_ILi1EEESC_EEEEENS5_IJNSA_ILi256EEESF_NSA_ILi16EEEEEENS_6half_tENS5_IJlSC_lEEESI_SJ_NS4_8TiledMMAINS4_8MMA_AtomIJNS4_26SM100_MMA_F16BF16_2x1SM_SSISI_SI_fLi256ELi256ELNS4_4UMMA5MajorE0ELSO_0ELNSN_7ScaleInE0ELSP_0EEEEEENS4_6LayoutINS5_IJSC_SC_SC_EEENS5_IJNSA_ILi0EEESU_SU_EEEEENS5_IJNS4_10UnderscoreESX_SX_EEEEENS4_18SM100_TMA_2SM_LOADENS4_14ComposedLayoutINS4_7SwizzleILi1ELi4ELi3EEENS4_18smem_ptr_flag_bitsILi16EEENSS_INS5_IJNSA_ILi8EEESG_EEENS5_IJSG_SC_EEEEEEEvNS4_8identityES10_S1A_vS1B_EENS_8epilogue10collective18CollectiveEpilogueINS1D_23Sm100TmaWarpSpecializedILi4ELi2ELi64ELb1ELb0EEEJNS5_IJNSA_ILi128EEESF_SG_EEENS5_IJNSS_IS1I_SC_EENSS_INSA_ILi64EEESC_EEEEESI_SJ_SI_SJ_NS1D_6fusion15FusionCallbacksIS1H_NS1O_17LinearCombinationISI_fSI_fLNS_15FloatRoundStyleE2EEES1J_S1N_JEEENS4_5SM1004TMEM4LOAD26SM100_TMEM_LOAD_32dp32b64xENS4_13SM90_TMA_LOADENS11_INS12_ILi3ELi4ELi3EEES15_NSS_INS5_IJS16_S1L_EEENS5_IJS1L_SC_EEEEEEENS4_39AutoVectorizingCopyWithAssumedAlignmentILi128EEENS4_14SM90_TMA_STOREES23_S25_S25_EEEvvEEEEvNT_6ParamsE,(.L_x_240 - _ZN7cutlass13device_kernelINS_4gemm6kernel13GemmUniversalIN4cute5tupleIJiiiiEEENS1_10collective13CollectiveMmaINS1_35MainloopSm100TmaUmmaWarpSpecializedILi20ELi2ELi2ENS5_IJNS4_1CILi2EEENSA_ILi1EEESC_EEEEENS5_IJNSA_ILi256EEESF_NSA_ILi16EEEEEENS_6half_tENS5_IJlSC_lEEESI_SJ_NS4_8TiledMMAINS4_8MMA_AtomIJNS4_26SM100_MMA_F16BF16_2x1SM_SSISI_SI_fLi256ELi256ELNS4_4UMMA5MajorE0ELSO_0ELNSN_7ScaleInE0ELSP_0EEEEEENS4_6LayoutINS5_IJSC_SC_SC_EEENS5_IJNSA_ILi0EEESU_SU_EEEEENS5_IJNS4_10UnderscoreESX_SX_EEEEENS4_18SM100_TMA_2SM_LOADENS4_14ComposedLayoutINS4_7SwizzleILi1ELi4ELi3EEENS4_18smem_ptr_flag_bitsILi16EEENSS_INS5_IJNSA_ILi8EEESG_EEENS5_IJSG_SC_EEEEEEEvNS4_8identityES10_S1A_vS1B_EENS_8epilogue10collective18CollectiveEpilogueINS1D_23Sm100TmaWarpSpecializedILi4ELi2ELi64ELb1ELb0EEEJNS5_IJNSA_ILi128EEESF_SG_EEENS5_IJNSS_IS1I_SC_EENSS_INSA_ILi64EEESC_EEEEESI_SJ_SI_SJ_NS1D_6fusion15FusionCallbacksIS1H_NS1O_17LinearCombinationISI_fSI_fLNS_15FloatRoundStyleE2EEES1J_S1N_JEEENS4_5SM1004TMEM4LOAD26SM100_TMEM_LOAD_32dp32b64xENS4_13SM90_TMA_LOADENS11_INS12_ILi3ELi4ELi3EEES15_NSS_INS5_IJS16_S1L_EEENS5_IJS1L_SC_EEEEEEENS4_39AutoVectorizingCopyWithAssumedAlignmentILi128EEENS4_14SM90_TMA_STOREES23_S25_S25_EEEvvEEEEvNT_6ParamsE)
        .other          _ZN7cutlass13device_kernelINS_4gemm6kernel13GemmUniversalIN4cute5tupleIJiiiiEEENS1_10collective13CollectiveMmaINS1_35MainloopSm100TmaUmmaWarpSpecializedILi20ELi2ELi2ENS5_IJNS4_1CILi2EEENSA_ILi1EEESC_EEEEENS5_IJNSA_ILi256EEESF_NSA_ILi16EEEEEENS_6half_tENS5_IJlSC_lEEESI_SJ_NS4_8TiledMMAINS4_8MMA_AtomIJNS4_26SM100_MMA_F16BF16_2x1SM_SSISI_SI_fLi256ELi256ELNS4_4UMMA5MajorE0ELSO_0ELNSN_7ScaleInE0ELSP_0EEEEEENS4_6LayoutINS5_IJSC_SC_SC_EEENS5_IJNSA_ILi0EEESU_SU_EEEEENS5_IJNS4_10UnderscoreESX_SX_EEEEENS4_18SM100_TMA_2SM_LOADENS4_14ComposedLayoutINS4_7SwizzleILi1ELi4ELi3EEENS4_18smem_ptr_flag_bitsILi16EEENSS_INS5_IJNSA_ILi8EEESG_EEENS5_IJSG_SC_EEEEEEEvNS4_8identityES10_S1A_vS1B_EENS_8epilogue10collective18CollectiveEpilogueINS1D_23Sm100TmaWarpSpecializedILi4ELi2ELi64ELb1ELb0EEEJNS5_IJNSA_ILi128EEESF_SG_EEENS5_IJNSS_IS1I_SC_EENSS_INSA_ILi64EEESC_EEEEESI_SJ_SI_SJ_NS1D_6fusion15FusionCallbacksIS1H_NS1O_17LinearCombinationISI_fSI_fLNS_15FloatRoundStyleE2EEES1J_S1N_JEEENS4_5SM1004TMEM4LOAD26SM100_TMEM_LOAD_32dp32b64xENS4_13SM90_TMA_LOADENS11_INS12_ILi3ELi4ELi3EEES15_NSS_INS5_IJS16_S1L_EEENS5_IJS1L_SC_EEEEEEENS4_39AutoVectorizingCopyWithAssumedAlignmentILi128EEENS4_14SM90_TMA_STOREES23_S25_S25_EEEvvEEEEvNT_6ParamsE,@"STO_CUDA_ENTRY STV_DEFAULT"
_ZN7cutlass13device_kernelINS_4gemm6kernel13GemmUniversalIN4cute5tupleIJiiiiEEENS1_10collective13CollectiveMmaINS1_35MainloopSm100TmaUmmaWarpSpecializedILi20ELi2ELi2ENS5_IJNS4_1CILi2EEENSA_ILi1EEESC_EEEEENS5_IJNSA_ILi256EEESF_NSA_ILi16EEEEEENS_6half_tENS5_IJlSC_lEEESI_SJ_NS4_8TiledMMAINS4_8MMA_AtomIJNS4_26SM100_MMA_F16BF16_2x1SM_SSISI_SI_fLi256ELi256ELNS4_4UMMA5MajorE0ELSO_0ELNSN_7ScaleInE0ELSP_0EEEEEENS4_6LayoutINS5_IJSC_SC_SC_EEENS5_IJNSA_ILi0EEESU_SU_EEEEENS5_IJNS4_10UnderscoreESX_SX_EEEEENS4_18SM100_TMA_2SM_LOADENS4_14ComposedLayoutINS4_7SwizzleILi1ELi4ELi3EEENS4_18smem_ptr_flag_bitsILi16EEENSS_INS5_IJNSA_ILi8EEESG_EEENS5_IJSG_SC_EEEEEEEvNS4_8identityES10_S1A_vS1B_EENS_8epilogue10collective18CollectiveEpilogueINS1D_23Sm100TmaWarpSpecializedILi4ELi2ELi64ELb1ELb0EEEJNS5_IJNSA_ILi128EEESF_SG_EEENS5_IJNSS_IS1I_SC_EENSS_INSA_ILi64EEESC_EEEEESI_SJ_SI_SJ_NS1D_6fusion15FusionCallbacksIS1H_NS1O_17LinearCombinationISI_fSI_fLNS_15FloatRoundStyleE2EEES1J_S1N_JEEENS4_5SM1004TMEM4LOAD26SM100_TMEM_LOAD_32dp32b64xENS4_13SM90_TMA_LOADENS11_INS12_ILi3ELi4ELi3EEES15_NSS_INS5_IJS16_S1L_EEENS5_IJS1L_SC_EEEEEEENS4_39AutoVectorizingCopyWithAssumedAlignmentILi128EEENS4_14SM90_TMA_STOREES23_S25_S25_EEEvvEEEEvNT_6ParamsE:
[----:B------:R-:W1:Y:S01]  /*0000*/  LDC R1, c[0x0][0x37c] ;  /* 0x0000df00ff017b82 */ /* 0x000e620000000800 */
[----:B------:R-:W2:Y:S01]  /*0010*/  S2R R170, SR_TID.X ;  /* 0x0000000000aa7919 */ /* 0x000ea20000002100 */
[----:B------:R-:W3:Y:S06]  /*0020*/  LDCU.64 UR6, c[0x0][0x890] ;  /* 0x00011200ff0677ac */ /* 0x000eec0008000a00 */
[----:B------:R-:W4:Y:S01]  /*0030*/  S2UR UR37, SR_CgaCtaId ;  /* 0x00000000002579c3 */ /* 0x000f220000008800 */
[----:B------:R-:W-:Y:S02]  /*0040*/  PRMT R155, RZ, 0x7610, R155 ;  /* 0x00007610ff9b7816 */ /* 0x000fe4000000009b */
[----:B------:R-:W-:Y:S01]  /*0050*/  ELECT P1, URZ, PT ;  /* 0x0000000000ff782f */ /* 0x000fe20003820000 */
[----:B------:R-:W1:Y:S01]  /*0060*/  LDCU.64 UR46, c[0x0][0x358] ;  /* 0x00006b00ff2e77ac */ /* 0x000e620008000a00 */
[----:B---3--:R-:W-:-:S04]  /*0070*/  UISETP.NE.U32.AND UP0, UPT, UR6, URZ, UPT ;  /* 0x000000ff0600728c */ /* 0x008fc8000bf05070 */
[----:B------:R-:W-:Y:S02]  /*0080*/  UISETP.NE.AND.EX UP0, UPT, UR7, URZ, UPT, UP0 ;  /* 0x000000ff0700728c */ /* 0x000fe4000bf05300 */
[----:B----4-:R-:W-:Y:S02]  /*0090*/  ULOP3.LUT UR5, UR37, 0x1, URZ, 0xc0, !UPT ;  /* 0x0000000125057892 */ /* 0x010fe4000f8ec0ff */
[----:B------:R-:W-:Y:S01]  /*00a0*/  ULOP3.LUT UR4, UR37, 0x1, URZ, 0x3c, !UPT ;  /* 0x0000000125047892 */ /* 0x000fe2000f8e3cff */
[----:B--2---:R-:W-:-:S05]  /*00b0*/  SHF.R.U32.HI R162, RZ, 0x5, R170 ;  /* 0x00000005ffa27819 */ /* 0x004fca00000116aa */
[----:B------:R-:W2:Y:S02]  /*00c0*/  SHFL.IDX PT, R0, R162, RZ, 0x1f ;  /* 0x00001fffa2007589 */ /* 0x000ea400000e0000 */
[----:B--2---:R-:W-:Y:S01]  /*00d0*/  R2UR UR10, R0 ;  /* 0x00000000000a72ca */ /* 0x004fe200000e0000 */
[----:B-1----:R-:W-:-:S14]  /*00e0*/  BRA.U UP0, `(.L_x_0) ;  /* 0x00000001002c7547 */ /* 0x002fdc000b800000 */
[----:B------:R-:W1:Y:S02]  /*00f0*/  LDCU.64 UR8, c[0x0][0x888] ;  /* 0x00011100ff0877ac */ /* 0x000e640008000a00 */
[----:B-1----:R-:W-:-:S04]  /*0100*/  UISETP.NE.U32.AND UP0, UPT, UR8, URZ, UPT ;  /* 0x000000ff0800728c */ /* 0x002fc8000bf05070 */
[----:B------:R-:W-:-:S09]  /*0110*/  UISETP.NE.AND.EX UP0, UPT, UR9, URZ, UPT, UP0 ;  /* 0x000000ff0900728c */ /* 0x000fd2000bf05300 */
[----:B------:R-:W-:Y:S05]  /*0120*/  BRA.U !UP0, `(.L_x_1) ;  /* 0x0000000108107547 */ /* 0x000fea000b800000 */
[----:B------:R-:W1:Y:S02]  /*0130*/  LDC.64 R2, c[0x0][0x888] ;  /* 0x00022200ff027b82 */ /* 0x000e640000000a00 */
[----:B-1----:R1:W5:Y:S01]  /*0140*/  LDG.E R81, desc[UR46][R2.64] ;  /* 0x0000002e02517981 */ /* 0x002362000c1e1900 */
[----:B------:R-:W-:Y:S01]  /*0150*/  HFMA2 R155, -RZ, RZ, 0, 5.9604644775390625e-08 ;  /* 0x00000001ff9b7431 */ /* 0x000fe200000001ff */
[----:B------:R-:W-:Y:S05]  /*0160*/  BRA `(.L_x_0) ;  /* 0x00000000000c7947 */ /* 0x000fea0003800000 */
.L_x_1:
[----:B------:R-:W1:Y:S01]  /*0170*/  LDCU UR8, c[0x0][0x880] ;  /* 0x00011000ff0877ac */ /* 0x000e620008000800 */
[----:B------:R-:W-:Y:S01]  /*0180*/  HFMA2 R155, -RZ, RZ, 0, 5.9604644775390625e-08 ;  /* 0x00000001ff9b7431 */ /* 0x000fe200000001ff */
[----:B-1----:R-:W-:-:S07]  /*0190*/  MOV R81, UR8 ;  /* 0x0000000800517c02 */ /* 0x002fce0008000f00 */
.L_x_0:
[----:B------:R-:W2:Y:S02]  /*01a0*/  LDCU.64 UR8, c[0x0][0x8b0] ;  /* 0x00011600ff0877ac */ /* 0x000ea40008000a00 */
[----:B--2---:R-:W-:-:S04]  /*01b0*/  UISETP.NE.U32.AND UP0, UPT, UR8, URZ, UPT ;  /* 0x000000ff0800728c */ /* 0x004fc8000bf05070 */
[----:B------:R-:W-:-:S09]  /*01c0*/  UISETP.NE.AND.EX UP0, UPT, UR9, URZ, UPT, UP0 ;  /* 0x000000ff0900728c */ /* 0x000fd2000bf05300 */
[----:B------:R-:W-:Y:S05]  /*01d0*/  BRA.U UP0, `(.L_x_2) ;  /* 0x0000000100247547 */ /* 0x000fea000b800000 */
[----:B------:R-:W2:Y:S02]  /*01e0*/  LDCU.64 UR8, c[0x0][0x8a8] ;  /* 0x00011500ff0877ac */ /* 0x000ea40008000a00 */
[----:B--2---:R-:W-:-:S04]  /*01f0*/  UISETP.NE.U32.AND UP0, UPT, UR8, URZ, UPT ;  /* 0x000000ff0800728c */ /* 0x004fc8000bf05070 */
[----:B------:R-:W-:-:S09]  /*0200*/  UISETP.NE.AND.EX UP0, UPT, UR9, URZ, UPT, UP0 ;  /* 0x000000ff0900728c */ /* 0x000fd2000bf05300 */
[----:B------:R-:W-:Y:S05]  /*0210*/  BRA.U !UP0, `(.L_x_3) ;  /* 0x00000001080c7547 */ /* 0x000fea000b800000 */
[----:B------:R-:W2:Y:S02]  /*0220*/  LDC.64 R78, c[0x0][0x8a8] ;  /* 0x00022a00ff4e7b82 */ /* 0x000ea40000000a00 */
[----:B--2---:R2:W5:Y:S01]  /*0230*/  LDG.E R78, desc[UR46][R78.64] ;  /* 0x0000002e4e4e7981 */ /* 0x004562000c1e1900 */
[----:B------:R-:W-:Y:S05]  /*0240*/  BRA `(.L_x_2) ;  /* 0x0000000000087947 */ /* 0x000fea0003800000 */
.L_x_3:
[----:B------:R-:W2:Y:S02]  /*0250*/  LDCU UR8, c[0x0][0x8a0] ;  /* 0x00011400ff0877ac */ /* 0x000ea40008000800 */
[----:B--2---:R-:W-:Y:S02]  /*0260*/  MOV R78, UR8 ;  /* 0x00000008004e7c02 */ /* 0x004fe40008000f00 */
.L_x_2:
[----:B------:R-:W-:Y:S01]  /*0270*/  IMAD.U32 R0, RZ, RZ, UR10 ;  /* 0x0000000aff007e24 */ /* 0x000fe2000f8e00ff */
[----:B------:R-:W-:Y:S04]  /*0280*/  BSSY.RECONVERGENT B0, `(.L_x_4) ;  /* 0x000000c000007945 */ /* 0x000fe80003800200 */
[C---:B------:R-:W-:Y:S02]  /*0290*/  ISETP.NE.OR P2, PT, R0.reuse, 0x1, !P1 ;  /* 0x000000010000780c */ /* 0x040fe40004f45670 */
[----:B------:R-:W-:-:S11]  /*02a0*/  ISETP.NE.OR P0, PT, R0, 0x3, !P1 ;  /* 0x000000030000780c */ /* 0x000fd60004f05670 */
[----:B------:R-:W-:Y:S05]  /*02b0*/  @P2 BRA `(.L_x_5) ;  /* 0x0000000000202947 */ /* 0x000fea0003800000 */
[----:B------:R-:W3:Y:S02]  /*02c0*/  LDCU.64 UR8, c[0x0][0x348] ;  /* 0x00006900ff0877ac */ /* 0x000ee40008000a00 */
[----:B---3--:R-:W-:Y:S02]  /*02d0*/  UIADD3 UR12, UP1, UPT, UR8, 0x80, URZ ;  /* 0x00000080080c7890 */ /* 0x008fe4000ff3e0ff */
[----:B------:R-:W-:Y:S02]  /*02e0*/  UIADD3 UR8, UP0, UPT, UR8, 0x180, URZ ;  /* 0x0000018008087890 */ /* 0x000fe4000ff1e0ff */
[----:B------:R-:W-:Y:S02]  /*02f0*/  UIADD3.X UR13, UPT, UPT, URZ, UR9, URZ, UP1, !UPT ;  /* 0x00000009ff0d7290 */ /* 0x000fe40008ffe4ff */
[----:B------:R-:W-:-:S07]  /*0300*/  UIADD3.X UR9, UPT, UPT, URZ, UR9, URZ, UP0, !UPT ;  /* 0x00000009ff097290 */ /* 0x000fce00087fe4ff */
[----:B------:R3:W-:Y:S02]  /*0310*/  UTMACCTL.PF [UR12] ;  /* 0x000000000c0079b9 */ /* 0x0007e40008040000 */
[----:B------:R3:W-:Y:S02]  /*0320*/  UTMACCTL.PF [UR8] ;  /* 0x00000000080079b9 */ /* 0x0007e40008040000 */
[----:B---3--:R-:W-:Y:S01]  /*0330*/  NOP ;  /* 0x0000000000007918 */ /* 0x008fe20000000000 */
.L_x_5:
[----:B------:R-:W-:Y:S05]  /*0340*/  BSYNC.RECONVERGENT B0 ;  /* 0x0000000000007941 */ /* 0x000fea0003800200 */
.L_x_4:
[----:B------:R-:W-:Y:S04]  /*0350*/  BSSY.RECONVERGENT B0, `(.L_x_6) ;  /* 0x000000a000007945 */ /* 0x000fe80003800200 */
        /* <DEDUP_REMOVED lines=9> */
.L_x_7:
[----:B------:R-:W-:Y:S05]  /*03f0*/  BSYNC.RECONVERGENT B0 ;  /* 0x0000000000007941 */ /* 0x000fea0003800200 */
.L_x_6:
[----:B------:R-:W3:Y:S01]  /*0400*/  LDCU.64 UR8, c[0x0][0x888] ;  /* 0x00011100ff0877ac */ /* 0x000ee20008000a00 */
[----:B------:R-:W-:Y:S02]  /*0410*/  UISETP.EQ.U32.AND UP1, UPT, UR6, URZ, UPT ;  /* 0x000000ff0600728c */ /* 0x000fe4000bf22070 */
[----:B------:R-:W-:Y:S02]  /*0420*/  UPLOP3.LUT UP5, UPT, UPT, UPT, UPT, 0x80, 0x8 ;  /* 0x000000000008789c */ /* 0x000fe40003faf070 */
[----:B---3--:R-:W-:-:S04]  /*0430*/  UISETP.NE.U32.AND UP0, UPT, UR8, URZ, UPT ;  /* 0x000000ff0800728c */ /* 0x008fc8000bf05070 */
[----:B------:R-:W-:-:S04]  /*0440*/  UISETP.NE.AND.EX UP0, UPT, UR9, URZ, UPT, UP0 ;  /* 0x000000ff0900728c */ /* 0x000fc8000bf05300 */
[----:B------:R-:W-:-:S04]  /*0450*/  UISETP.EQ.OR.EX UP2, UPT, UR7, URZ, !UP0, UP1 ;  /* 0x000000ff0700728c */ /* 0x000fc8000c742710 */
[----:B------:R-:W-:-:S05]  /*0460*/  UP2UR UR50, UPR, URZ, 0x4 ;  /* 0x00000004ff327883 */ /* 0x000fca0008000000 */
[----:B------:R-:W-:Y:S07]  /*0470*/  BRA.U !UP2, `(.L_x_8) ;  /* 0x000000010a207547 */ /* 0x000fee000b800000 */
[----:B------:R-:W-:Y:S01]  /*0480*/  UISETP.NE.U32.AND UP2, UPT, UR6, URZ, UPT ;  /* 0x000000ff0600728c */ /* 0x000fe2000bf45070 */
[----:B-----5:R-:W-:Y:S01]  /*0490*/  FSETP.NEU.AND P0, PT, R81, RZ, PT ;  /* 0x000000ff5100720b */ /* 0x020fe20003f0d000 */
[----:B------:R-:W-:Y:S02]  /*04a0*/  USEL UR6, URZ, 0xffffffff, UP0 ;  /* 0xffffffffff067887 */ /* 0x000fe40008000000 */
[----:B------:R-:W-:-:S10]  /*04b0*/  UISETP.NE.AND.EX UP2, UPT, UR7, URZ, UPT, UP2 ;  /* 0x000000ff0700728c */ /* 0x000fd4000bf45320 */
[----:B------:R-:W-:Y:S01]  /*04c0*/  VOTEU.ANY UP1, P0 ;  /* 0x0000000000ff7886 */ /* 0x000fe20000020100 */
[----:B------:R-:W-:-:S04]  /*04d0*/  @!UP2 USEL UR6, URZ, 0xffffffff, UP1 ;  /* 0xffffffffff06a887 */ /* 0x000fc80008800000 */
[----:B------:R-:W-:-:S04]  /*04e0*/  ULOP3.LUT UR6, UR6, 0x1, URZ, 0xc0, !UPT ;  /* 0x0000000106067892 */ /* 0x000fc8000f8ec0ff */
[----:B------:R-:W-:-:S11]  /*04f0*/  UISETP.NE.U32.AND UP5, UPT, UR6, 0x1, UPT ;  /* 0x000000010600788c */ /* 0x000fd6000bfa5070 */
.L_x_8:
[----:B------:R-:W3:Y:S01]  /*0500*/  SHFL.IDX PT, R0, R162, RZ, 0x1f ;  /* 0x00001fffa2007589 */ /* 0x000ee200000e0000 */
[----:B------:R-:W-:-:S04]  /*0510*/  UISETP.NE.AND UP1, UPT, UR10, 0x2, UPT ;  /* 0x000000020a00788c */ /* 0x000fc8000bf25270 */
[----:B------:R-:W-:Y:S02]  /*0520*/  UISETP.EQ.AND UP2, UPT, UR5, URZ, !UP1 ;  /* 0x000000ff0500728c */ /* 0x000fe4000cf42270 */
[----:B------:R-:W-:-:S04]  /*0530*/  USEL UR6, URZ, 0x1, UP1 ;  /* 0x00000001ff067887 */ /* 0x000fc80008800000 */
[----:B------:R-:W-:Y:S02]  /*0540*/  PLOP3.LUT P5, PT, P1, PT, UP2, 0x80, 0x8 ;  /* 0x000000000008781c */ /* 0x000fe40000faf028 */
[----:B---3--:R-:W-:-:S13]  /*0550*/  ISETP.NE.AND P0, PT, R0, RZ, PT ;  /* 0x000000ff0000720c */ /* 0x008fda0003f05270 */
[----:B------:R-:W-:Y:S05]  /*0560*/  @P0 BRA `(.L_x_9) ;  /* 0x0000000000d00947 */ /* 0x000fea0003800000 */
[----:B------:R-:W-:Y:S01]  /*0570*/  ELECT P0, URZ, PT ;  /* 0x0000000000ff782f */ /* 0x000fe20003800000 */
[----:B------:R-:W-:-:S12]  /*0580*/  BSSY.RECONVERGENT B0, `(.L_x_9) ;  /* 0x0000032000007945 */ /* 0x000fd80003800200 */
[----:B------:R-:W-:Y:S05]  /*0590*/  @!P0 BRA `(.L_x_10) ;  /* 0x0000000000c08947 */ /* 0x000fea0003800000 */
[----:B------:R-:W-:Y:S01]  /*05a0*/  UMOV UR8, 0x400 ;  /* 0x0000040000087882 */ /* 0x000fe20000000000 */
[----:B------:R-:W-:Y:S01]  /*05b0*/  UMOV UR7, 0x1 ;  /* 0x0000000100077882 */ /* 0x000fe20000000000 */
[----:B------:R-:W-:Y:S02]  /*05c0*/  ULEA UR8, UR37, UR8, 0x18 ;  /* 0x0000000825087291 */ /* 0x000fe4000f8ec0ff */
[----:B------:R-:W-:-:S04]  /*05d0*/  UIADD3 UR12, UPT, UPT, -UR7, 0x100000, URZ ;  /* 0x00100000070c7890 */ /* 0x000fc8000fffe1ff */
[----:B------:R-:W-:Y:S02]  /*05e0*/  USHF.L.U32 UR13, UR12, 0xb, URZ ;  /* 0x0000000b0c0d7899 */ /* 0x000fe400080006ff */
[----:B------:R-:W-:Y:S01]  /*05f0*/  USHF.L.U32 UR12, UR12, 0x1, URZ ;  /* 0x000000010c0c7899 */ /* 0x000fe200080006ff */
[----:B------:R-:W3:Y:S11]  /*0600*/  FENCE.VIEW.ASYNC.S ;  /* 0x00000000000073c6 */ /* 0x000ef60000000000 */
[----:B---3--:R3:W4:Y:S01]  /*0610*/  SYNCS.EXCH.64 URZ, [UR8], UR12 ;  /* 0x0000000c08ff75b2 */ /* 0x0087220008000100 */
[----:B------:R3:W1:Y:S01]  /*0620*/  SYNCS.EXCH.64 URZ, [UR8+0xa0], UR12 ;  /* 0x0000a00c08ff75b2 */ /* 0x0006620008000100 */
        /* <DEDUP_REMOVED lines=37> */
[----:B------:R3:W1:Y:S02]  /*0880*/  SYNCS.EXCH.64 URZ, [UR8+0x138], UR12 ;  /* 0x0001380c08ff75b2 */ /* 0x0006640008000100 */
[----:B---34-:R-:W-:Y:S01]  /*0890*/  NOP ;  /* 0x0000000000007918 */ /* 0x018fe20000000000 */
.L_x_10:
[----:B------:R-:W-:Y:S05]  /*08a0*/  BSYNC.RECONVERGENT B0 ;  /* 0x0000000000007941 */ /* 0x000fea0003800200 */
.L_x_9:
[----:B------:R-:W3:Y:S01]  /*08b0*/  SHFL.IDX PT, R0, R162, RZ, 0x1f ;  /* 0x00001fffa2007589 */ /* 0x000ee200000e0000 */
[----:B------:R-:W-:Y:S01]  /*08c0*/  NOP ;  /* 0x0000000000007918 */ /* 0x000fe20000000000 */
[----:B---3--:R-:W-:-:S13]  /*08d0*/  ISETP.NE.AND P0, PT, R0, 0x1, PT ;  /* 0x000000010000780c */ /* 0x008fda0003f05270 */
[----:B------:R-:W-:Y:S05]  /*08e0*/  @P0 BRA `(.L_x_11) ;  /* 0x0000000000540947 */ /* 0x000fea0003800000 */
[----:B------:R-:W-:Y:S01]  /*08f0*/  UMOV UR9, 0x400 ;  /* 0x0000040000097882 */ /* 0x000fe20000000000 */
[----:B------:R-:W-:Y:S01]  /*0900*/  UMOV UR8, 0x20 ;  /* 0x0000002000087882 */ /* 0x000fe20000000000 */
[----:B------:R-:W-:Y:S01]  /*0910*/  UMOV UR7, 0x80 ;  /* 0x0000008000077882 */ /* 0x000fe20000000000 */
[----:B------:R-:W-:Y:S02]  /*0920*/  ULEA UR9, UR37, UR9, 0x18 ;  /* 0x0000000925097291 */ /* 0x000fe4000f8ec0ff */
[----:B------:R-:W-:-:S04]  /*0930*/  UIADD3 UR12, UPT, UPT, -UR8, 0x100000, URZ ;  /* 0x00100000080c7890 */ /* 0x000fc8000fffe1ff */
[----:B------:R-:W-:Y:S02]  /*0940*/  USHF.L.U32 UR13, UR12, 0xb, URZ ;  /* 0x0000000b0c0d7899 */ /* 0x000fe400080006ff */
[----:B------:R-:W-:Y:S02]  /*0950*/  USHF.L.U32 UR12, UR12, 0x1, URZ ;  /* 0x000000010c0c7899 */ /* 0x000fe400080006ff */
[----:B------:R-:W-:-:S04]  /*0960*/  UIADD3 UR14, UPT, UPT, -UR7, 0x100000, URZ ;  /* 0x00100000070e7890 */ /* 0x000fc8000fffe1ff */
[----:B------:R-:W-:Y:S02]  /*0970*/  USHF.L.U32 UR15, UR14, 0xb, URZ ;  /* 0x0000000b0e0f7899 */ /* 0x000fe400080006ff */
[----:B------:R-:W-:Y:S01]  /*0980*/  USHF.L.U32 UR14, UR14, 0x1, URZ ;  /* 0x000000010e0e7899 */ /* 0x000fe200080006ff */
[----:B------:R-:W-:Y:S01]  /*0990*/  ELECT P0, URZ, PT ;  /* 0x0000000000ff782f */ /* 0x000fe20003800000 */
[----:B------:R-:W3:Y:S02]  /*09a0*/  FENCE.VIEW.ASYNC.S ;  /* 0x00000000000073c6 */ /* 0x000ee40000000000 */
[----:B---3--:R3:W4:Y:S08]  /*09b0*/  SYNCS.EXCH.64 URZ, [UR9+0x140], UR12 ;  /* 0x0001400c09ff75b2 */ /* 0x0087300008000100 */
[----:B------:R3:W1:Y:S01]  /*09c0*/  SYNCS.EXCH.64 URZ, [UR9+0x160], UR14 ;  /* 0x0001600e09ff75b2 */ /* 0x0006620008000100 */
[----:B------:R3:W1:Y:S01]  /*09d0*/  SYNCS.EXCH.64 URZ, [UR9+0x148], UR12 ;  /* 0x0001480c09ff75b2 */ /* 0x0006620008000100 */
[----:B------:R3:W1:Y:S01]  /*09e0*/  SYNCS.EXCH.64 URZ, [UR9+0x168], UR14 ;  /* 0x0001680e09ff75b2 */ /* 0x0006620008000100 */
[----:B------:R3:W1:Y:S01]  /*09f0*/  SYNCS.EXCH.64 URZ, [UR9+0x150], UR12 ;  /* 0x0001500c09ff75b2 */ /* 0x0006620008000100 */
[----:B------:R3:W1:Y:S01]  /*0a00*/  SYNCS.EXCH.64 URZ, [UR9+0x170], UR14 ;  /* 0x0001700e09ff75b2 */ /* 0x0006620008000100 */
[----:B------:R3:W1:Y:S01]  /*0a10*/  SYNCS.EXCH.64 URZ, [UR9+0x158], UR12 ;  /* 0x0001580c09ff75b2 */ /* 0x0006620008000100 */
[----:B------:R3:W1:Y:S01]  /*0a20*/  SYNCS.EXCH.64 URZ, [UR9+0x178], UR14 ;  /* 0x0001780e09ff75b2 */ /* 0x0006620008000100 */
[----:B------:R-:W-:Y:S01]  /*0a30*/  NOP ;  /* 0x0000000000007918 */ /* 0x000fe20000000000 */
.L_x_11:
[----:B------:R-:W2:Y:S01]  /*0a40*/  SHFL.IDX PT, R0, R162, RZ, 0x1f ;  /* 0x00001fffa2007589 */ /* 0x000ea200000e0000 */
[----:B------:R-:W-:Y:S01]  /*0a50*/  NOP ;  /* 0x0000000000007918 */ /* 0x000fe20000000000 */
[----:B--2---:R-:W-:-:S13]  /*0a60*/  ISETP.NE.AND P0, PT, R0, 0x3, PT ;  /* 0x000000030000780c */ /* 0x004fda0003f05270 */
[----:B------:R-:W-:Y:S05]  /*0a70*/  @P0 BRA `(.L_x_12) ;  /* 0x00000000002c0947 */ /* 0x000fea0003800000 */
[----:B------:R-:W-:Y:S01]  /*0a80*/  UMOV UR8, 0x400 ;  /* 0x0000040000087882 */ /* 0x000fe20000000000 */
[----:B------:R-:W-:Y:S01]  /*0a90*/  UMOV UR7, 0x20 ;  /* 0x0000002000077882 */ /* 0x000fe20000000000 */
[----:B------:R-:W-:Y:S02]  /*0aa0*/  ULEA UR8, UR37, UR8, 0x18 ;  /* 0x0000000825087291 */ /* 0x000fe4000f8ec0ff */
[----:B---3--:R-:W-:-:S04]  /*0ab0*/  UIADD3 UR12, UPT, UPT, -UR7, 0x100000, URZ ;  /* 0x00100000070c7890 */ /* 0x008fc8000fffe1ff */
[----:B------:R-:W-:Y:S02]  /*0ac0*/  USHF.L.U32 UR13, UR12, 0xb, URZ ;  /* 0x0000000b0c0d7899 */ /* 0x000fe400080006ff */
[----:B------:R-:W-:Y:S01]  /*0ad0*/  USHF.L.U32 UR12, UR12, 0x1, URZ ;  /* 0x000000010c0c7899 */ /* 0x000fe200080006ff */
[----:B------:R-:W-:Y:S01]  /*0ae0*/  ELECT P0, URZ, PT ;  /* 0x0000000000ff782f */ /* 0x000fe20003800000 */
[----:B------:R-:W2:Y:S10]  /*0af0*/  FENCE.VIEW.ASYNC.S ;  /* 0x00000000000073c6 */ /* 0x000eb40000000000 */
[----:B--2---:R2:W3:Y:S01]  /*0b00*/  SYNCS.EXCH.64 URZ, [UR8+0x180], UR12 ;  /* 0x0001800c08ff75b2 */ /* 0x0044e20008000100 */
[----:B------:R2:W1:Y:S01]  /*0b10*/  SYNCS.EXCH.64 URZ, [UR8+0x188], UR12 ;  /* 0x0001880c08ff75b2 */ /* 0x0004620008000100 */
[----:B------:R-:W-:Y:S01]  /*0b20*/  NOP ;  /* 0x0000000000007918 */ /* 0x000fe20000000000 */
.L_x_12:
[----:B------:R-:W4:Y:S01]  /*0b30*/  SHFL.IDX PT, R0, R162, RZ, 0x1f ;  /* 0x00001fffa2007589 */ /* 0x000f2200000e0000 */
[----:B------:R-:W-:Y:S01]  /*0b40*/  NOP ;  /* 0x0000000000007918 */ /* 0x000fe20000000000 */
[----:B----4-:R-:W-:-:S13]  /*0b50*/  ISETP.NE.AND P0, PT, R0, 0x4, PT ;  /* 0x000000040000780c */ /* 0x010fda0003f05270 */
[----:B------:R-:W-:Y:S05]  /*0b60*/  @P0 BRA `(.L_x_13) ;  /* 0x0000000000480947 */ /* 0x000fea0003800000 */
[----:B---3--:R-:W-:Y:S01]  /*0b70*/  UMOV UR9, 0x1e0 ;  /* 0x000001e000097882 */ /* 0x008fe20000000000 */
[----:B--2---:R-:W-:Y:S01]  /*0b80*/  UMOV UR8, 0x400 ;  /* 0x0000040000087882 */ /* 0x004fe20000000000 */
[----:B------:R-:W-:Y:S01]  /*0b90*/  USEL UR9, UR9, 0x1a0, UP5 ;  /* 0x000001a009097887 */ /* 0x000fe2000a800000 */
        /* <DEDUP_REMOVED lines=9> */
[----:B------:R-:W2:Y:S02]  /*0c30*/  FENCE.VIEW.ASYNC.S ;  /* 0x00000000000073c6 */ /* 0x000ea40000000000 */
[----:B--2---:R4:W2:Y:S08]  /*0c40*/  SYNCS.EXCH.64 URZ, [UR8+0x190], UR12 ;  /* 0x0001900c08ff75b2 */ /* 0x0048b00008000100 */
[----:B------:R4:W3:Y:S01]  /*0c50*/  SYNCS.EXCH.64 URZ, [UR8+0x1a0], UR14 ;  /* 0x0001a00e08ff75b2 */ /* 0x0008e20008000100 */
[----:B------:R4:W1:Y:S01]  /*0c60*/  SYNCS.EXCH.64 URZ, [UR8+0x198], UR12 ;  /* 0x0001980c08ff75b2 */ /* 0x0008620008000100 */
[----:B------:R4:W1:Y:S02]  /*0c70*/  SYNCS.EXCH.64 URZ, [UR8+0x1a8], UR14 ;  /* 0x0001a80e08ff75b2 */ /* 0x0008640008000100 */
[----:B----4-:R-:W-:Y:S01]  /*0c80*/  NOP ;  /* 0x0000000000007918 */ /* 0x010fe20000000000 */
.L_x_13:
[----:B------:R-:W4:Y:S01]  /*0c90*/  SHFL.IDX PT, R0, R162, RZ, 0x1f ;  /* 0x00001fffa2007589 */ /* 0x000f2200000e0000 */
[----:B------:R-:W-:Y:S01]  /*0ca0*/  NOP ;  /* 0x0000000000007918 */ /* 0x000fe20000000000 */
[----:B----4-:R-:W-:-:S13]  /*0cb0*/  ISETP.NE.AND P0, PT, R0, 0x5, PT ;  /* 0x000000050000780c */ /* 0x010fda0003f05270 */
[----:B------:R-:W-:Y:S05]  /*0cc0*/  @P0 BRA `(.L_x_14) ;  /* 0x0000000000440947 */ /* 0x000fea0003800000 */
[----:B---3--:R-:W-:Y:S01]  /*0cd0*/  UMOV UR9, 0x400 ;  /* 0x0000040000097882 */ /* 0x008fe20000000000 */
[----:B--2---:R-:W-:Y:S01]  /*0ce0*/  UMOV UR8, 0x1 ;  /* 0x0000000100087882 */ /* 0x004fe20000000000 */
        /* <DEDUP_REMOVED lines=15> */
.L_x_14:
[----:B------:R-:W4:Y:S01]  /*0de0*/  SHFL.IDX PT, R0, R162, RZ, 0x1f ;  /* 0x00001fffa2007589 */ /* 0x000f2200000e0000 */
[----:B------:R-:W-:Y:S01]  /*0df0*/  ISETP.NE.OR P1, PT, RZ, UR10, !P1 ;  /* 0x0000000aff007c0c */ /* 0x000fe2000cf25670 */
[----:B------:R-:W-:Y:S01]  /*0e00*/  NOP ;  /* 0x0000000000007918 */ /* 0x000fe20000000000 */
[----:B----4-:R-:W-:-:S13]  /*0e10*/  ISETP.NE.AND P0, PT, R0, 0x3, PT ;  /* 0x000000030000780c */ /* 0x010fda0003f05270 */
[----:B------:R-:W-:Y:S05]  /*0e20*/  @P0 BRA `(.L_x_15) ;  /* 0x0000000000340947 */ /* 0x000fea0003800000 */
[----:B--2---:R-:W-:Y:S01]  /*0e30*/  UMOV UR8, 0x400 ;  /* 0x0000040000087882 */ /* 0x004fe20000000000 */
[----:B------:R-:W-:Y:S01]  /*0e40*/  UMOV UR7, 0x20 ;  /* 0x0000002000077882 */ /* 0x000fe20000000000 */
[----:B------:R-:W-:Y:S02]  /*0e50*/  ULEA UR8, UR37, UR8, 0x18 ;  /* 0x0000000825087291 */ /* 0x000fe4000f8ec0ff */
[----:B---3--:R-:W-:-:S04]  /*0e60*/  UIADD3 UR12, UPT, UPT, -UR7, 0x100000, URZ ;  /* 0x00100000070c7890 */ /* 0x008fc8000fffe1ff */
[----:B------:R-:W-:Y:S02]  /*0e70*/  USHF.L.U32 UR13, UR12, 0xb, URZ ;  /* 0x0000000b0c0d7899 */ /* 0x000fe400080006ff */
[----:B------:R-:W-:Y:S01]  /*0e80*/  USHF.L.U32 UR12, UR12, 0x1, URZ ;  /* 0x000000010c0c7899 */ /* 0x000fe200080006ff */
[----:B------:R-:W-:Y:S01]  /*0e90*/  ELECT P0, URZ, PT ;  /* 0x0000000000ff782f */ /* 0x000fe20003800000 */
[----:B------:R-:W2:Y:S10]  /*0ea0*/  FENCE.VIEW.ASYNC.S ;  /* 0x00000000000073c6 */ /* 0x000eb40000000000 */
[----:B--2---:R4:W2:Y:S01]  /*0eb0*/  SYNCS.EXCH.64 URZ, [UR8+0x1d0], UR12 ;  /* 0x0001d00c08ff75b2 */ /* 0x0048a20008000100 */
[----:B------:R4:W3:Y:S01]  /*0ec0*/  SYNCS.EXCH.64 URZ, [UR8+0x1e0], UR12 ;  /* 0x0001e00c08ff75b2 */ /* 0x0008e20008000100 */
[----:B------:R4:W1:Y:S01]  /*0ed0*/  SYNCS.EXCH.64 URZ, [UR8+0x1d8], UR12 ;  /* 0x0001d80c08ff75b2 */ /* 0x0008620008000100 */
[----:B------:R4:W1:Y:S02]  /*0ee0*/  SYNCS.EXCH.64 URZ, [UR8+0x1e8], UR12 ;  /* 0x0001e80c08ff75b2 */ /* 0x0008640008000100 */
[----:B----4-:R-:W-:Y:S01]  /*0ef0*/  NOP ;  /* 0x0000000000007918 */ /* 0x010fe20000000000 */
.L_x_15:
[----:B------:R-:W-:Y:S01]  /*0f00*/  VOTEU.ALL UP1, P1 ;  /* 0x0000000000ff7886 */ /* 0x000fe20000820000 */
[----:B--2---:R-:W2:Y:S01]  /*0f10*/  LDCU UR8, c[0x0][0x36c] ;  /* 0x00006d80ff0877ac */ /* 0x004ea20008000800 */
[----:B------:R-:W-:Y:S01]  /*0f20*/  NOP ;  /* 0x0000000000007918 */ /* 0x000fe20000000000 */
[----:B------:R-:W-:Y:S01]  /*0f30*/  LOP3.LUT R10, R170, 0x1f, RZ, 0xc0, !PT ;  /* 0x0000001faa0a7812 */ /* 0x000fe200078ec0ff */
[----:B---3--:R-:W-:Y:S01]  /*0f40*/  UMOV UR12, 0x20 ;  /* 0x00000020000c7882 */ /* 0x008fe20000000000 */
[----:B------:R-:W-:Y:S01]  /*0f50*/  @!UP1 UMOV UR7, 0x400 ;  /* 0x0000040000079882 */ /* 0x000fe20000000000 */
[----:B------:R-:W-:-:S04]  /*0f60*/  @!UP1 UIADD3 UR12, UPT, UPT, -UR12, 0x100000, URZ ;  /* 0x001000000c0c9890 */ /* 0x000fc8000fffe1ff */
[----:B------:R-:W-:Y:S02]  /*0f70*/  @!UP1 USHF.L.U32 UR13, UR12, 0xb, URZ ;  /* 0x0000000b0c0d9899 */ /* 0x000fe400080006ff */
[----:B------:R-:W-:Y:S02]  /*0f80*/  @!UP1 USHF.L.U32 UR12, UR12, 0x1, URZ ;  /* 0x000000010c0c9899 */ /* 0x000fe400080006ff */
[----:B------:R-:W-:Y:S01]  /*0f90*/  @!UP1 ULEA UR7, UR37, UR7, 0x18 ;  /* 0x0000000725079291 */ /* 0x000fe2000f8ec0ff */
[----:B------:R-:W-:Y:S01]  /*0fa0*/  VOTEU.ALL UP1, P1 ;  /* 0x0000000000ff7886 */ /* 0x000fe20000820000 */
[----:B------:R-:W-:Y:S01]  /*0fb0*/  UISETP.NE.AND UP4, UPT, UR10, URZ, UPT ;  /* 0x000000ff0a00728c */ /* 0x000fe2000bf85270 */
[----:B------:R-:W3:Y:S09]  /*0fc0*/  FENCE.VIEW.ASYNC.S ;  /* 0x00000000000073c6 */ /* 0x000ef20000000000 */
[----:B---3--:R3:W4:Y:S01]  /*0fd0*/  @!UP1 SYNCS.EXCH.64 URZ, [UR7+0x1f0], UR12 ;  /* 0x0001f00c07ff95b2 */ /* 0x0087220008000100 */
[----:B--2---:R-:W-:-:S09]  /*0fe0*/  UISETP.EQ.U32.AND UP1, UPT, UR8, 0x1, UPT ;  /* 0x000000010800788c */ /* 0x004fd2000bf22070 */
[----:B------:R-:W-:Y:S05]  /*0ff0*/  BRA.U !UP1, `(.L_x_16) ;  /* 0x0000000109087547 */ /* 0x000fea000b800000 */
[----:B-1--4-:R-:W-:Y:S01]  /*1000*/  UCGABAR_ARV ;  /* 0x00000000000079c7 */ /* 0x012fe20008000000 */
[----:B------:R-:W-:Y:S05]  /*1010*/  BRA `(.L_x_17) ;  /* 0x0000000000047947 */ /* 0x000fea0003800000 */
.L_x_16:
[----:B-1--4-:R-:W-:Y:S01]  /*1020*/  NOP ;  /* 0x0000000000007918 */ /* 0x012fe20000000000 */
.L_x_17:
[----:B------:R-:W1:Y:S01]  /*1030*/  S2R R11, SR_CTAID.X ;  /* 0x00000000000b7919 */ /* 0x000e620000002500 */
[----:B------:R-:W-:-:S05]  /*1040*/  CS2R.32 R156, SR_CgaSize ;  /* 0x00000000009c7805 */ /* 0x000fca0000008a00 */
[----:B------:R-:W-:-:S05]  /*1050*/  IMAD R156, R156, -0xa0, RZ ;  /* 0xffffff609c9c7824 */ /* 0x000fca00078e02ff */
[----:B------:R-:W-:-:S14]  /*1060*/  R2UR UR8, R156 ;  /* 0x000000009c0872ca */ /* 0x000fdc00000e0000 */
[----:B------:R-:W2:Y:S01]  /*1070*/  LDCU UR8, c[0x0][UR8+0x2b0] ;  /* 0x00005600080877ac */ /* 0x000ea20008000800 */
[----:B------:R-:W-:-:S05]  /*1080*/  CS2R.32 R0, SR_CgaSize ;  /* 0x0000000000007805 */ /* 0x000fca0000008a00 */
[----:B------:R-:W-:-:S06]  /*1090*/  IMAD R0, R0, -0xa0, RZ ;  /* 0xffffff6000007824 */ /* 0x000fcc00078e02ff */
[----:B------:R-:W4:Y:S01]  /*10a0*/  LDC R0, c[0x0][R0+0x2a0] ;  /* 0x0000a80000007b82 */ /* 0x000f220000000800 */
[----:B------:R-:W-:Y:S01]  /*10b0*/  PRMT R8, RZ, 0x7610, R8 ;  /* 0x00007610ff087816 */ /* 0x000fe20000000008 */
[----:B------:R-:W2:Y:S01]  /*10c0*/  S2R R20, SR_CTAID.Y ;  /* 0x0000000000147919 */ /* 0x000ea20000002600 */
[----:B------:R-:W-:-:S05]  /*10d0*/  CS2R.32 R156, SR_CgaSize ;  /* 0x00000000009c7805 */ /* 0x000fca0000008a00 */
[----:B------:R-:W-:-:S05]  /*10e0*/  IMAD R156, R156, -0xa0, RZ ;  /* 0xffffff609c9c7824 */ /* 0x000fca00078e02ff */
[----:B---3--:R-:W-:-:S14]  /*10f0*/  R2UR UR7, R156 ;  /* 0x000000009c0772ca */ /* 0x008fdc00000e0000 */
[----:B------:R-:W3:Y:S01]  /*1100*/  LDCU UR7, c[0x0][UR7+0x2b4] ;  /* 0x00005680070777ac */ /* 0x000ee20008000800 */
[----:B------:R-:W-:Y:S01]  /*1110*/  UISETP.NE.AND UP2, UPT, UR10, 0x2, UPT ;  /* 0x000000020a00788c */ /* 0x000fe2000bf45270 */
[----:B------:R-:W2:Y:S01]  /*1120*/  LDC R9, c[0x0][0xb24] ;  /* 0x0002c900ff097b82 */ /* 0x000ea20000000800 */
[----:B------:R-:W-:-:S05]  /*1130*/  CS2R.32 R154, SR_CgaSize ;  /* 0x00000000009a7805 */ /* 0x000fca0000008a00 */
[----:B------:R-:W-:-:S06]  /*1140*/  IMAD R154, R154, -0xa0, RZ ;  /* 0xffffff609a9a7824 */ /* 0x000fcc00078e02ff */
[----:B------:R-:W4:Y:S08]  /*1150*/  LDC R154, c[0x0][R154+0x2a4] ;  /* 0x0000a9009a9a7b82 */ /* 0x000f300000000800 */
[----:B------:R-:W4:Y:S01]  /*1160*/  LDC R72, c[0x0][0xb24] ;  /* 0x0002c900ff487b82 */ /* 0x000f220000000800 */
[----:B-1----:R-:W-:Y:S01]  /*1170*/  I2FP.F32.U32 R4, R11 ;  /* 0x0000000b00047245 */ /* 0x002fe20000201000 */
[----:B------:R-:W-:-:S06]  /*1180*/  IMAD.MOV.U32 R21, RZ, RZ, R11 ;  /* 0x000000ffff157224 */ /* 0x000fcc00078e000b */
[----:B------:R-:W1:Y:S01]  /*1190*/  S2UR UR36, SR_CTAID.Z ;  /* 0x00000000002479c3 */ /* 0x000e620000002700 */
[----:B--2---:R-:W-:Y:S02]  /*11a0*/  ISETP.GE.AND P0, PT, R9, 0x1, PT ;  /* 0x000000010900780c */ /* 0x004fe40003f06270 */
[----:B------:R-:W-:Y:S01]  /*11b0*/  I2FP.F32.U32 R2, R20 ;  /* 0x0000001400027245 */ /* 0x000fe20000201000 */
[----:B------:R-:W-:-:S04]  /*11c0*/  FMUL R4, R4, UR8 ;  /* 0x0000000804047c20 */ /* 0x000fc80008400000 */
[----:B---3--:R-:W-:Y:S01]  /*11d0*/  FMUL R2, R2, UR7 ;  /* 0x0000000702027c20 */ /* 0x008fe20008400000 */
[----:B------:R-:W2:Y:S01]  /*11e0*/  F2I.U32.TRUNC.NTZ R156, R4 ;  /* 0x00000004009c7305 */ /* 0x000ea2000020f000 */
[----:B------:R-:W3:Y:S07]  /*11f0*/  LDCU UR7, c[0x0][0xb30] ;  /* 0x00016600ff0777ac */ /* 0x000eee0008000800 */
[----:B------:R-:W1:Y:S01]  /*1200*/  F2I.U32.TRUNC.NTZ R3, R2 ;  /* 0x0000000200037305 */ /* 0x000e62000020f000 */
[----:B--2---:R-:W-:-:S04]  /*1210*/  IMAD.MOV R156, RZ, RZ, -R156 ;  /* 0x000000ffff9c7224 */ /* 0x004fc800078e0a9c */
[----:B----4-:R-:W-:Y:S01]  /*1220*/  IMAD R156, R0, R156, R11 ;  /* 0x0000009c009c7224 */ /* 0x010fe200078e020b */
[----:B------:R-:W-:Y:S01]  /*1230*/  PRMT R0, RZ, 0x7610, R0 ;  /* 0x00007610ff007816 */ /* 0x000fe20000000000 */
[----:B---3--:R-:W-:Y:S01]  /*1240*/  UISETP.NE.AND UP3, UPT, UR7, 0x1, UPT ;  /* 0x000000010700788c */ /* 0x008fe2000bf65270 */
[----:B-1----:R-:W-:-:S05]  /*1250*/  IADD3 R3, PT, PT, -R3, RZ, RZ ;  /* 0x000000ff03037210 */ /* 0x002fca0007ffe1ff */
[----:B------:R-:W-:Y:S01]  /*1260*/  IMAD R154, R154, R3, R20 ;  /* 0x000000039a9a7224 */ /* 0x000fe200078e0214 */
[----:B------:R-:W-:Y:S06]  /*1270*/  BRA.U UP4, `(.L_x_18) ;  /* 0x0000000104247547 */ /* 0x000fec000b800000 */
[----:B------:R-:W-:Y:S01]  /*1280*/  ISETP.NE.AND P1, PT, R154, RZ, PT ;  /* 0x000000ff9a00720c */ /* 0x000fe20003f25270 */
[----:B------:R-:W-:Y:S01]  /*1290*/  IMAD.MOV.U32 R0, RZ, RZ, 0x3 ;  /* 0x00000003ff007424 */ /* 0x000fe200078e00ff */
[C---:B------:R-:W-:Y:S02]  /*12a0*/  LOP3.LUT R3, R156.reuse, 0xfffffffe, RZ, 0xc0, !PT ;  /* 0xfffffffe9c037812 */ /* 0x040fe400078ec0ff */
[----:B------:R-:W-:Y:S02]  /*12b0*/  ISETP.LT.U32.OR P1, PT, R156, 0x2, !P1 ;  /* 0x000000029c00780c */ /* 0x000fe40004f21470 */
[----:B------:R-:W-:Y:S02]  /*12c0*/  SHF.L.U32 R0, R0, R3, RZ ;  /* 0x0000000300007219 */ /* 0x000fe400000006ff */
[----:B------:R-:W-:Y:S02]  /*12d0*/  SEL R5, RZ, 0x1, !P1 ;  /* 0x00000001ff057807 */ /* 0x000fe40004800000 */
[----:B------:R-:W-:-:S05]  /*12e0*/  SEL R2, RZ, 0x2, !P1 ;  /* 0x00000002ff027807 */ /* 0x000fca0004800000 */
[----:B------:R-:W-:-:S05]  /*12f0*/  IMAD.IADD R2, R5, 0x1, R2 ;  /* 0x0000000105027824 */ /* 0x000fca00078e0202 */
[----:B------:R-:W-:Y:S02]  /*1300*/  PRMT R8, R2, 0x7610, R8 ;  /* 0x0000761002087816 */ /* 0x000fe40000000008 */
.L_x_18:
[----:B------:R-:W-:Y:S05]  /*1310*/  @!P0 BRA `(.L_x_19) ;  /* 0x0000000000b88947 */ /* 0x000fea0003800000 */
[----:B------:R-:W1:Y:S01]  /*1320*/  LDC.64 R4, c[0x0][0xb18] ;  /* 0x0002c600ff047b82 */ /* 0x000e620000000a00 */
[----:B------:R-:W-:-:S07]  /*1330*/  ISETP.NE.AND P0, PT, R9, 0x1, PT ;  /* 0x000000010900780c */ /* 0x000fce0003f05270 */
[----:B------:R-:W2:Y:S08]  /*1340*/  LDC R14, c[0x0][0xb0c] ;  /* 0x0002c300ff0e7b82 */ /* 0x000eb00000000800 */
[----:B------:R-:W3:Y:S08]  /*1350*/  LDC R13, c[0x0][0x370] ;  /* 0x0000dc00ff0d7b82 */ /* 0x000ef00000000800 */
[----:B------:R-:W4:Y:S01]  /*1360*/  LDC R16, c[0x0][0x374] ;  /* 0x0000dd00ff107b82 */ /* 0x000f220000000800 */
[----:B-1----:R-:W-:-:S07]  /*1370*/  ISETP.NE.AND P1, PT, R4, 0x1, PT ;  /* 0x000000010400780c */ /* 0x002fce0003f25270 */
[----:B------:R-:W3:Y:S01]  /*1380*/  LDC.64 R6, c[0x0][0xb10] ;  /* 0x0002c400ff067b82 */ /* 0x000ee20000000a00 */
[----:B--2---:R-:W-:-:S07]  /*1390*/  ISETP.NE.AND P2, PT, R14, 0x1, PT ;  /* 0x000000010e00780c */ /* 0x004fce0003f45270 */
[----:B------:R-:W1:Y:S08]  /*13a0*/  LDC R12, c[0x0][0xb20] ;  /* 0x0002c800ff0c7b82 */ /* 0x000e700000000800 */
[----:B------:R-:W2:Y:S01]  /*13b0*/  LDC.64 R2, c[0x0][0xb28] ;  /* 0x0002ca00ff027b82 */ /* 0x000ea20000000a00 */
[----:B----4-:R-:W-:-:S04]  /*13c0*/  IMAD.HI.U32 R15, R16, R5, RZ ;  /* 0x00000005100f7227 */ /* 0x010fc800078e00ff */
[----:B------:R-:W-:-:S04]  /*13d0*/  IMAD.HI.U32 R5, R20, R5, RZ ;  /* 0x0000000514057227 */ /* 0x000fc800078e00ff */
[----:B---3--:R-:W-:-:S04]  /*13e0*/  IMAD.HI.U32 R18, R13, R6, RZ ;  /* 0x000000060d127227 */ /* 0x008fc800078e00ff */
[C---:B------:R-:W-:Y:S01]  /*13f0*/  IMAD.HI.U32 R22, R11.reuse, R6, RZ ;  /* 0x000000060b167227 */ /* 0x040fe200078e00ff */
[-C--:B------:R-:W-:Y:S02]  /*1400*/  @P2 SHF.R.U32.HI R13, RZ, R7.reuse, R18 ;  /* 0x00000007ff0d2219 */ /* 0x080fe40000011612 */
[-C--:B-1----:R-:W-:Y:S02]  /*1410*/  @P1 SHF.R.U32.HI R16, RZ, R12.reuse, R15 ;  /* 0x0000000cff101219 */ /* 0x082fe4000001160f */
[----:B------:R-:W-:Y:S02]  /*1420*/  SHF.R.U32.HI R5, RZ, R12, R5 ;  /* 0x0000000cff057219 */ /* 0x000fe40000011605 */
[----:B------:R-:W-:Y:S02]  /*1430*/  SHF.R.U32.HI R22, RZ, R7, R22 ;  /* 0x00000007ff167219 */ /* 0x000fe40000011616 */
[----:B------:R-:W-:Y:S01]  /*1440*/  SEL R5, R20, R5, !P1 ;  /* 0x0000000514057207 */ /* 0x000fe20004800000 */
[----:B--2---:R-:W-:Y:S01]  /*1450*/  IMAD.HI.U32 R18, R16, R2, RZ ;  /* 0x0000000210127227 */ /* 0x004fe200078e00ff */
[----:B------:R-:W-:-:S02]  /*1460*/  SEL R21, R11, R22, !P2 ;  /* 0x000000160b157207 */ /* 0x000fc40005000000 */
[----:B------:R-:W-:Y:S01]  /*1470*/  IADD3 R7, PT, PT, -R5, RZ, RZ ;  /* 0x000000ff05077210 */ /* 0x000fe20007ffe1ff */
[----:B------:R-:W-:Y:S01]  /*1480*/  IMAD.HI.U32 R6, R13, R2, RZ ;  /* 0x000000020d067227 */ /* 0x000fe200078e00ff */
[----:B------:R-:W-:-:S03]  /*1490*/  @P0 SHF.R.U32.HI R16, RZ, R3, R18 ;  /* 0x00000003ff100219 */ /* 0x000fc60000011612 */
[----:B------:R-:W-:Y:S01]  /*14a0*/  IMAD R7, R4, R7, R20 ;  /* 0x0000000704077224 */ /* 0x000fe200078e0214 */
[----:B------:R-:W-:Y:S01]  /*14b0*/  @P0 SHF.R.U32.HI R13, RZ, R3, R6 ;  /* 0x00000003ff0d0219 */ /* 0x000fe20000011606 */
[----:B------:R-:W-:-:S04]  /*14c0*/  IMAD R16, R16, R9, RZ ;  /* 0x0000000910107224 */ /* 0x000fc800078e02ff */
[----:B------:R-:W-:Y:S01]  /*14d0*/  IMAD R6, R13, R9, RZ ;  /* 0x000000090d067224 */ /* 0x000fe200078e02ff */
[----:B------:R-:W-:-:S04]  /*14e0*/  ISETP.GE.AND P1, PT, R5, R16, PT ;  /* 0x000000100500720c */ /* 0x000fc80003f26270 */
[----:B------:R-:W-:Y:S01]  /*14f0*/  ISETP.GE.OR P1, PT, R21, R6, P1 ;  /* 0x000000061500720c */ /* 0x000fe20000f26670 */
[----:B------:R-:W-:-:S05]  /*1500*/  IMAD.HI.U32 R6, R5, R2, RZ ;  /* 0x0000000205067227 */ /* 0x000fca00078e00ff */
[----:B------:R-:W-:-:S04]  /*1510*/  SHF.R.U32.HI R6, RZ, R3, R6 ;  /* 0x00000003ff067219 */ /* 0x000fc80000011606 */
[----:B------:R-:W-:-:S03]  /*1520*/  SEL R6, R5, R6, !P0 ;  /* 0x0000000605067207 */ /* 0x000fc60004000000 */
[----:B------:R-:W-:Y:S01]  /*1530*/  @!P1 IMAD.HI.U32 R12, R21, R2, RZ ;  /* 0x00000002150c9227 */ /* 0x000fe200078e00ff */
[----:B------:R-:W-:-:S04]  /*1540*/  IADD3 R2, PT, PT, -R6, RZ, RZ ;  /* 0x000000ff06027210 */ /* 0x000fc80007ffe1ff */
[----:B------:R-:W-:Y:S01]  /*1550*/  @!P1 SHF.R.U32.HI R12, RZ, R3, R12 ;  /* 0x00000003ff0c9219 */ /* 0x000fe2000001160c */
[----:B------:R-:W-:-:S03]  /*1560*/  IMAD R2, R9, R2, R5 ;  /* 0x0000000209027224 */ /* 0x000fc600078e0205 */
[----:B------:R-:W-:-:S05]  /*1570*/  @!P1 SEL R3, R21, R12, !P0 ;  /* 0x0000000c15039207 */ /* 0x000fca0004000000 */
[--C-:B------:R-:W-:Y:S02]  /*1580*/  @!P1 IMAD.IADD R6, R6, 0x1, -R3.reuse ;  /* 0x0000000106069824 */ /* 0x100fe400078e0a03 */
[----:B------:R-:W-:Y:S01]  /*1590*/  @!P1 IMAD R3, R2, R13, R3 ;  /* 0x0000000d02039224 */ /* 0x000fe200078e0203 */
[----:B------:R-:W-:Y:S01]  /*15a0*/  IADD3 R2, PT, PT, -R21, RZ, RZ ;  /* 0x000000ff15027210 */ /* 0x000fe20007ffe1ff */
[----:B------:R-:W-:Y:S02]  /*15b0*/  @!P1 IMAD R5, R6, R9, R21 ;  /* 0x0000000906059224 */ /* 0x000fe400078e0215 */
[----:B------:R-:W-:Y:S02]  /*15c0*/  @!P1 IMAD.MOV.U32 R21, RZ, RZ, R3 ;  /* 0x000000ffff159224 */ /* 0x000fe400078e0003 */
[----:B------:R-:W-:Y:S02]  /*15d0*/  IMAD R2, R14, R2, R11 ;  /* 0x000000020e027224 */ /* 0x000fe400078e020b */
[----:B------:R-:W-:-:S02]  /*15e0*/  IMAD R20, R5, R4, R7 ;  /* 0x0000000405147224 */ /* 0x000fc400078e0207 */
[----:B------:R-:W-:Y:S02]  /*15f0*/  IMAD R21, R21, R14, R2 ;  /* 0x0000000e15157224 */ /* 0x000fe400078e0202 */
.L_x_19:
[----:B------:R-:W-:Y:S05]  /*1600*/  BRA.U UP3, `(.L_x_20) ;  /* 0x0000000103407547 */ /* 0x000fea000b800000 */
[----:B------:R-:W1:Y:S08]  /*1610*/  LDC.64 R4, c[0x0][0xb10] ;  /* 0x0002c400ff047b82 */ /* 0x000e700000000a00 */
[----:B------:R-:W2:Y:S08]  /*1620*/  LDC.64 R2, c[0x0][0xb18] ;  /* 0x0002c600ff027b82 */ /* 0x000eb00000000a00 */
[----:B------:R-:W3:Y:S08]  /*1630*/  LDC R6, c[0x0][0xb20] ;  /* 0x0002c800ff067b82 */ /* 0x000ef00000000800 */
[----:B------:R-:W4:Y:S01]  /*1640*/  LDC R12, c[0x0][0xb0c] ;  /* 0x0002c300ff0c7b82 */ /* 0x000f220000000800 */
[----:B-1----:R-:W-:-:S05]  /*1650*/  IMAD.HI.U32 R4, R21, R4, RZ ;  /* 0x0000000415047227 */ /* 0x002fca00078e00ff */
[----:B------:R-:W-:Y:S01]  /*1660*/  SHF.R.U32.HI R4, RZ, R5, R4 ;  /* 0x00000005ff047219 */ /* 0x000fe20000011604 */
[----:B--2---:R-:W-:Y:S01]  /*1670*/  IMAD.HI.U32 R3, R20, R3, RZ ;  /* 0x0000000314037227 */ /* 0x004fe200078e00ff */
[----:B------:R-:W-:-:S04]  /*1680*/  ISETP.NE.AND P0, PT, R2, 0x1, PT ;  /* 0x000000010200780c */ /* 0x000fc80003f05270 */
[----:B---3--:R-:W-:-:S04]  /*1690*/  SHF.R.U32.HI R3, RZ, R6, R3 ;  /* 0x00000006ff037219 */ /* 0x008fc80000011603 */
[----:B------:R-:W-:Y:S02]  /*16a0*/  SEL R3, R20, R3, !P0 ;  /* 0x0000000314037207 */ /* 0x000fe40004000000 */
[----:B----4-:R-:W-:-:S04]  /*16b0*/  ISETP.NE.AND P1, PT, R12, 0x1, PT ;  /* 0x000000010c00780c */ /* 0x010fc80003f25270 */
[----:B------:R-:W-:-:S05]  /*16c0*/  SEL R6, R21, R4, !P1 ;  /* 0x0000000415067207 */ /* 0x000fca0004800000 */
[----:B------:R-:W-:Y:S02]  /*16d0*/  IMAD.IADD R4, R3, 0x1, -R6 ;  /* 0x0000000103047824 */ /* 0x000fe400078e0a06 */
[----:B------:R-:W-:Y:S02]  /*16e0*/  IMAD.IADD R3, R6, 0x1, -R3 ;  /* 0x0000000106037824 */ /* 0x000fe400078e0a03 */
[----:B------:R-:W-:Y:S02]  /*16f0*/  IMAD R21, R4, R12, R21 ;  /* 0x0000000c04157224 */ /* 0x000fe400078e0215 */
[----:B------:R-:W-:Y:S02]  /*1700*/  IMAD R20, R3, R2, R20 ;  /* 0x0000000203147224 */ /* 0x000fe400078e0214 */
.L_x_20:
[----:B------:R-:W-:Y:S05]  /*1710*/  BRA.U !UP1, `(.L_x_21) ;  /* 0x00000001090c7547 */ /* 0x000fea000b800000 */
[----:B------:R-:W-:Y:S01]  /*1720*/  UCGABAR_WAIT ;  /* 0x0000000000007dc7 */ /* 0x000fe20008000000 */
[----:B------:R-:W-:Y:S01]  /*1730*/  CCTL.IVALL ;  /* 0x00000000ff00798f */ /* 0x000fe20002000000 */
[----:B------:R-:W-:Y:S05]  /*1740*/  BRA `(.L_x_22) ;  /* 0x0000000000047947 */ /* 0x000fea0003800000 */
.L_x_21:
[----:B------:R-:W-:Y:S06]  /*1750*/  BAR.SYNC.DEFER_BLOCKING 0x0 ;  /* 0x0000000000007b1d */ /* 0x000fec0000010000 */
.L_x_22:
[----:B------:R-:W-:Y:S05]  /*1760*/  BRA.U UP2, `(.L_x_23) ;  /* 0x0000001902e87547 */ /* 0x000fea000b800000 */
[----:B------:R-:W1:Y:S01]  /*1770*/  LDCU UR4, c[0x0][0x38c] ;  /* 0x00007180ff0477ac */ /* 0x000e620008000800 */
[----:B------:R-:W2:Y:S01]  /*1780*/  LDC R9, c[0x0][0x370] ;  /* 0x0000dc00ff097b82 */ /* 0x000ea20000000800 */
[----:B------:R-:W-:Y:S01]  /*1790*/  IMAD.SHL.U32 R16, R11, 0x80, RZ ;  /* 0x000000800b107824 */ /* 0x000fe200078e00ff */
[----:B------:R-:W-:Y:S01]  /*17a0*/  PLOP3.LUT P1, PT, PT, PT, UP5, 0x80, 0x8 ;  /* 0x000000000008781c */ /* 0x000fe20003f2f058 */
[----:B------:R-:W-:Y:S01]  /*17b0*/  HFMA2 R12, -RZ, RZ, 0, 0 ;  /* 0x00000000ff0c7431 */ /* 0x000fe200000001ff */
[----:B------:R-:W-:Y:S01]  /*17c0*/  UISETP.NE.AND UP1, UPT, UR10, URZ, UPT ;  /* 0x000000ff0a00728c */ /* 0x000fe2000bf25270 */
[----:B------:R-:W-:Y:S01]  /*17d0*/  ISETP.NE.AND P4, PT, R10, RZ, P5 ;  /* 0x000000ff0a00720c */ /* 0x000fe20002f85270 */
[----:B------:R-:W-:Y:S01]  /*17e0*/  IMAD.MOV.U32 R15, RZ, RZ, 0x1 ;  /* 0x00000001ff0f7424 */ /* 0x000fe200078e00ff */
[----:B------:R-:W-:Y:S01]  /*17f0*/  PLOP3.LUT P1, PT, P1, PT, PT, 0x8, 0x80 ;  /* 0x000000000080781c */ /* 0x000fe20000f2e170 */
[----:B------:R-:W3:Y:S01]  /*1800*/  LDC R0, c[0x0][0x374] ;  /* 0x0000dd00ff007b82 */ /* 0x000ee20000000800 */
[----:B------:R-:W-:Y:S01]  /*1810*/  IMAD.MOV.U32 R14, RZ, RZ, RZ ;  /* 0x000000ffff0e7224 */ /* 0x000fe200078e00ff */
[----:B------:R-:W-:Y:S01]  /*1820*/  MOV R8, 0x1 ;  /* 0x0000000100087802 */ /* 0x000fe20000000f00 */
[----:B------:R-:W-:Y:S01]  /*1830*/  IMAD.MOV.U32 R10, RZ, RZ, RZ ;  /* 0x000000ffff0a7224 */ /* 0x000fe200078e00ff */
[----:B------:R-:W-:Y:S01]  /*1840*/  LOP3.LUT R16, R16, 0x80, RZ, 0xc0, !PT ;  /* 0x0000008010107812 */ /* 0x000fe200078ec0ff */
[----:B------:R-:W4:Y:S01]  /*1850*/  LDCU.64 UR14, c[0x0][0x348] ;  /* 0x00006900ff0e77ac */ /* 0x000f220008000a00 */
[----:B-1----:R-:W-:-:S02]  /*1860*/  UIADD3 UR5, UPT, UPT, UR4, 0xf, URZ ;  /* 0x0000000f04057890 */ /* 0x002fc4000fffe0ff */
[----:B------:R-:W-:Y:S02]  /*1870*/  USEL UR22, UR6, 0x2, UP1 ;  /* 0x0000000206167887 */ /* 0x000fe40008800000 */
[----:B------:R-:W-:Y:S01]  /*1880*/  USHF.R.S32.HI UR7, URZ, 0x1f, UR5 ;  /* 0x0000001fff077899 */ /* 0x000fe20008011405 */
[----:B------:R-:W-:-:S03]  /*1890*/  UMOV UR23, URZ ;  /* 0x000000ff00177c82 */ /* 0x000fc60008000000 */
[----:B------:R-:W-:Y:S02]  /*18a0*/  ULEA.HI UR7, UR7, UR5, URZ, 0x4 ;  /* 0x0000000507077291 */ /* 0x000fe4000f8f20ff */
[----:B------:R-:W-:Y:S02]  /*18b0*/  UIADD3 UR5, UPT, UPT, UR4, -0x1, URZ ;  /* 0xffffffff04057890 */ /* 0x000fe4000fffe0ff */
[----:B------:R-:W-:Y:S02]  /*18c0*/  USHF.R.S32.HI UR7, URZ, 0x4, UR7 ;  /* 0x00000004ff077899 */ /* 0x000fe40008011407 */
[----:B------:R-:W-:Y:S02]  /*18d0*/  UISETP.GE.U32.AND UP2, UPT, UR5, -0x1f, UPT ;  /* 0xffffffe10500788c */ /* 0x000fe4000bf46070 */
[----:B------:R-:W-:Y:S02]  /*18e0*/  UISETP.LT.U32.AND UP0, UPT, UR7, 0x14, UPT ;  /* 0x000000140700788c */ /* 0x000fe4000bf01070 */
[----:B------:R-:W-:-:S02]  /*18f0*/  UIADD3 UR4, UPT, UPT, UR4, 0x1e, URZ ;  /* 0x0000001e04047890 */ /* 0x000fc4000fffe0ff */
[----:B------:R-:W-:-:S04]  /*1900*/  USEL UR5, UR7, 0x14, UP0 ;  /* 0x0000001407057887 */ /* 0x000fc80008000000 */
[----:B------:R-:W-:Y:S02]  /*1910*/  UIADD3 UR21, UPT, UPT, UR5, -0x1, URZ ;  /* 0xffffffff05157890 */ /* 0x000fe4000fffe0ff */
[----:B------:R-:W-:Y:S02]  /*1920*/  @UP2 UIADD3 UR21, UPT, UPT, UR5, URZ, URZ ;  /* 0x000000ff05152290 */ /* 0x000fe4000fffe0ff */
[----:B------:R-:W-:Y:S02]  /*1930*/  UIADD3 UR24, UPT, UPT, UR7, -UR5, URZ ;  /* 0x8000000507187290 */ /* 0x000fe4000fffe0ff */
[----:B------:R-:W-:Y:S02]  /*1940*/  UIADD3 UR13, UPT, UPT, UR21, 0x1, URZ ;  /* 0x00000001150d7890 */ /* 0x000fe4000fffe0ff */
[----:B--2-4-:R-:W-:-:S12]  /*1950*/  UIADD3 UR21, UPT, UPT, -UR21, URZ, URZ ;  /* 0x000000ff15157290 */ /* 0x014fd8000fffe1ff */
.L_x_43:
[----:B------:R-:W-:Y:S01]  /*1960*/  UISETP.NE.AND UP0, UPT, UR37, URZ, UPT ;  /* 0x000000ff2500728c */ /* 0x000fe2000bf05270 */
[----:B------:R-:W1:Y:S08]  /*1970*/  S2UR UR37, SR_CgaCtaId ;  /* 0x00000000002579c3 */ /* 0x000e700000008800 */
[----:B------:R-:W-:Y:S05]  /*1980*/  BRA.U UP0, `(.L_x_24) ;  /* 0x0000000100347547 */ /* 0x000fea000b800000 */
[----:B------:R-:W2:Y:S01]  /*1990*/  S2R R2, SR_CgaCtaId ;  /* 0x0000000000027919 */ /* 0x000ea20000008800 */
[----:B------:R-:W-:-:S04]  /*19a0*/  MOV R3, 0x400 ;  /* 0x0000040000037802 */ /* 0x000fc80000000f00 */
[----:B--2---:R-:W-:Y:S02]  /*19b0*/  LEA R3, R2, R3, 0x18 ;  /* 0x0000000302037211 */ /* 0x004fe400078ec0ff */
[----:B------:R-:W-:-:S03]  /*19c0*/  SHF.L.U32 R2, R8, 0x1f, RZ ;  /* 0x0000001f08027819 */ /* 0x000fc600000006ff */
[----:B------:R-:W-:-:S04]  /*19d0*/  IMAD R3, R10, 0x8, R3 ;  /* 0x000000080a037824 */ /* 0x000fc800078e0203 */
[----:B------:R-:W2:Y:S02]  /*19e0*/  SYNCS.PHASECHK.TRANS64.TRYWAIT P0, [R3+URZ+0x1e0], R2 ;  /* 0x0001e002030075a7 */ /* 0x000ea400080011ff */
[----:B--2---:R-:W-:Y:S05]  /*19f0*/  @!P0 BRA `(.L_x_25) ;  /* 0x000000a400088947 */ /* 0x004fea0003800000 */
.L_x_164:
[----:B------:R-:W-:Y:S01]  /*1a00*/  VIADD R10, R10, 0x1 ;  /* 0x000000010a0a7836 */ /* 0x000fe20000000000 */
[----:B------:R2:W-:Y:S04]  /*1a10*/  SYNCS.ARRIVE.TRANS64.A1T0 RZ, [R3+URZ+0x1d0], RZ ;  /* 0x0001d0ff03ff79a7 */ /* 0x0005e800081000ff */
[----:B------:R-:W-:-:S04]  /*1a20*/  ISETP.NE.AND P0, PT, R10, 0x2, PT ;  /* 0x000000020a00780c */ /* 0x000fc80003f05270 */
[----:B------:R-:W-:Y:S02]  /*1a30*/  SEL R10, R10, RZ, P0 ;  /* 0x000000ff0a0a7207 */ /* 0x000fe40000000000 */
[----:B--2---:R-:W-:-:S04]  /*1a40*/  SEL R3, RZ, 0x1, P0 ;  /* 0x00000001ff037807 */ /* 0x004fc80000000000 */
[----:B------:R-:W-:-:S07]  /*1a50*/  LOP3.LUT R8, R8, R3, RZ, 0x3c, !PT ;  /* 0x0000000308087212 */ /* 0x000fce00078e3cff */
.L_x_24:
[----:B------:R-:W-:Y:S01]  /*1a60*/  UMOV UR6, 0x400 ;  /* 0x0000040000067882 */ /* 0x000fe20000000000 */
[----:B------:R-:W-:Y:S01]  /*1a70*/  LEA.HI R3, R21, R21, RZ, 0x1 ;  /* 0x0000001515037211 */ /* 0x000fe200078f08ff */
[----:B-1----:R-:W-:Y:S01]  /*1a80*/  ULEA UR6, UR37, UR6, 0x18 ;  /* 0x0000000625067291 */ /* 0x002fe2000f8ec0ff */
[----:B------:R-:W-:Y:S01]  /*1a90*/  SHF.L.U32 R2, R15, 0x1f, RZ ;  /* 0x0000001f0f027819 */ /* 0x000fe200000006ff */
[----:B------:R-:W-:Y:S01]  /*1aa0*/  UISETP.GE.U32.AND UP0, UPT, UR4, 0x1f, UPT ;  /* 0x0000001f0400788c */ /* 0x000fe2000bf06070 */
[C---:B------:R-:W-:Y:S01]  /*1ab0*/  R2UR UR9, R16.reuse ;  /* 0x00000000100972ca */ /* 0x040fe200000e0000 */
[----:B------:R-:W-:Y:S01]  /*1ac0*/  ULEA UR8, UR23, UR6, 0x3 ;  /* 0x0000000617087291 */ /* 0x000fe2000f8e18ff */
[----:B------:R-:W-:Y:S01]  /*1ad0*/  IMAD.SHL.U32 R3, R3, 0x80, RZ ;  /* 0x0000008003037824 */ /* 0x000fe200078e00ff */
[----:B------:R-:W-:Y:S01]  /*1ae0*/  R2UR UR11, R16 ;  /* 0x00000000100b72ca */ /* 0x000fe200000e0000 */
[----:B------:R-:W-:-:S03]  /*1af0*/  UMOV UR25, URZ ;  /* 0x000000ff00197c82 */ /* 0x000fc60008000000 */
[----:B------:R-:W-:-:S03]  /*1b00*/  R2UR UR35, R3 ;  /* 0x00000000032372ca */ /* 0x000fc600000e0000 */
[----:B------:R1:W2:Y:S01]  /*1b10*/  SYNCS.PHASECHK.TRANS64.TRYWAIT P0, [UR8+0xa0], R2 ;  /* 0x0000a002ff0075a7 */ /* 0x0002a20008001108 */
[----:B------:R-:W-:-:S09]  /*1b20*/  R2UR UR8, R20 ;  /* 0x00000000140872ca */ /* 0x000fd200000e0000 */
[----:B------:R-:W-:-:S04]  /*1b30*/  ULOP3.LUT UR35, UR9, 0xffffff00, UR35, 0xf8, !UPT ;  /* 0xffffff0009237892 */ /* 0x000fc8000f8ef823 */
[----:B------:R-:W-:Y:S01]  /*1b40*/  ULEA UR11, UR8, UR11, 0x8 ;  /* 0x0000000b080b7291 */ /* 0x000fe2000f8e40ff */
[----:B------:R-:W-:Y:S11]  /*1b50*/  BRA.U !UP0, `(.L_x_26) ;  /* 0x0000000108bc7547 */ /* 0x000ff6000b800000 */
[----:B------:R-:W-:Y:S01]  /*1b60*/  UMOV UR16, UR21 ;  /* 0x0000001500107c82 */ /* 0x000fe20008000000 */
[----:B------:R-:W-:Y:S01]  /*1b70*/  UMOV UR17, UR23 ;  /* 0x0000001700117c82 */ /* 0x000fe20008000000 */
[----:B------:R-:W-:-:S05]  /*1b80*/  UMOV UR34, URZ ;  /* 0x000000ff00227c82 */ /* 0x000fca0008000000 */
.L_x_32:
[----:B------:R-:W-:Y:S01]  /*1b90*/  ULEA UR33, UR17, UR6, 0x3 ;  /* 0x0000000611217291 */ /* 0x000fe2000f8e18ff */
[----:B------:R-:W-:Y:S01]  /*1ba0*/  @P5 MOV R3, 0x4000 ;  /* 0x0000400000035802 */ /* 0x000fe20000000f00 */
[----:B-12-4-:R-:W-:Y:S10]  /*1bb0*/  @P0 BRA `(.L_x_27) ;  /* 0x00000000000c0947 */ /* 0x016ff40003800000 */
[----:B------:R-:W-:-:S04]  /*1bc0*/  SHF.L.U32 R5, R15, 0x1f, RZ ;  /* 0x0000001f0f057819 */ /* 0x000fc800000006ff */
[----:B------:R-:W2:Y:S02]  /*1bd0*/  SYNCS.PHASECHK.TRANS64.TRYWAIT P0, [UR33+0xa0], R5 ;  /* 0x0000a005ff0075a7 */ /* 0x000ea40008001121 */
[----:B--2---:R-:W-:Y:S05]  /*1be0*/  @!P0 BRA `(.L_x_28) ;  /* 0x000000a000a08947 */ /* 0x004fea0003800000 */
.L_x_27:
[----:B------:R2:W-:Y:S01]  /*1bf0*/  @P5 SYNCS.ARRIVE.TRANS64 RZ, [UR33], R3 ;  /* 0x00000003ffff59a7 */ /* 0x0005e20008000021 */
[----:B------:R-:W-:Y:S02]  /*1c00*/  ULOP3.LUT UR8, UR22, 0x2, URZ, 0xfc, !UPT ;  /* 0x0000000216087892 */ /* 0x000fe4000f8efcff */
[----:B------:R-:W-:Y:S02]  /*1c10*/  UIADD3 UR16, UPT, UPT, UR16, 0x1, URZ ;  /* 0x0000000110107890 */ /* 0x000fe4000fffe0ff */
[----:B------:R-:W-:Y:S02]  /*1c20*/  UISETP.NE.AND UP0, UPT, UR8, 0x2, UPT ;  /* 0x000000020800788c */ /* 0x000fe4000bf05270 */
[----:B------:R-:W-:-:S07]  /*1c30*/  UISETP.NE.AND UP2, UPT, UR16, 0x1, UPT ;  /* 0x000000011000788c */ /* 0x000fce000bf45270 */
[----:B------:R-:W-:Y:S05]  /*1c40*/  BRA.U UP0, `(.L_x_29) ;  /* 0x0000000100047547 */ /* 0x000fea000b800000 */
[----:B------:R-:W-:Y:S05]  /*1c50*/  BPT.TRAP 0x1 ;  /* 0x000000040000795c */ /* 0x000fea0000300000 */
.L_x_29:
[----:B------:R-:W-:Y:S04]  /*1c60*/  BSSY.RECONVERGENT B0, `(.L_x_30) ;  /* 0x0000003000007945 */ /* 0x000fe80003800200 */
[----:B------:R-:W-:Y:S05]  /*1c70*/  @!P4 BRA `(.L_x_31) ;  /* 0x000000000004c947 */ /* 0x000fea0003800000 */
[----:B------:R-:W-:Y:S05]  /*1c80*/  BPT.TRAP 0x1 ;  /* 0x000000040000795c */ /* 0x000fea0000300000 */
.L_x_31:
[----:B------:R-:W-:Y:S05]  /*1c90*/  BSYNC.RECONVERGENT B0 ;  /* 0x0000000000007941 */ /* 0x000fea0003800200 */
.L_x_30:
[----:B------:R-:W-:Y:S02]  /*1ca0*/  UIADD3 UR23, UPT, UPT, UR17, 0x1, URZ ;  /* 0x0000000111177890 */ /* 0x000fe4000fffe0ff */
[----:B------:R-:W-:Y:S02]  /*1cb0*/  UIADD3 UR28, UP1, UPT, UR14, 0x80, URZ ;  /* 0x000000800e1c7890 */ /* 0x000fe4000ff3e0ff */
[----:B------:R-:W-:Y:S02]  /*1cc0*/  UISETP.NE.AND UP0, UPT, UR23, 0x14, UPT ;  /* 0x000000141700788c */ /* 0x000fe4000bf05270 */
[----:B------:R-:W-:Y:S02]  /*1cd0*/  ULOP3.LUT UR33, UR33, 0xfefffff8, URZ, 0xc0, !UPT ;  /* 0xfefffff821217892 */ /* 0x000fe4000f8ec0ff */
[----:B------:R-:W-:Y:S02]  /*1ce0*/  USEL UR9, URZ, 0x1, UP0 ;  /* 0x00000001ff097887 */ /* 0x000fe40008000000 */
[----:B------:R-:W-:-:S02]  /*1cf0*/  USEL UR23, UR23, URZ, UP0 ;  /* 0x000000ff17177287 */ /* 0x000fc40008000000 */
[----:B------:R-:W-:Y:S02]  /*1d00*/  UIADD3 UR26, UP0, UPT, UR14, 0x180, URZ ;  /* 0x000001800e1a7890 */ /* 0x000fe4000ff1e0ff */
[----:B------:R-:W-:Y:S01]  /*1d10*/  ULEA UR8, UR23, UR6, 0x3 ;  /* 0x0000000617087291 */ /* 0x000fe2000f8e18ff */
[----:B------:R-:W-:Y:S01]  /*1d20*/  LOP3.LUT R15, R15, UR9, RZ, 0x3c, !PT ;  /* 0x000000090f0f7c12 */ /* 0x000fe2000f8e3cff */
[----:B------:R-:W-:Y:S02]  /*1d30*/  UIADD3.X UR29, UPT, UPT, URZ, UR15, URZ, UP1, !UPT ;  /* 0x0000000fff1d7290 */ /* 0x000fe40008ffe4ff */
[----:B------:R-:W-:Y:S01]  /*1d40*/  UIADD3.X UR27, UPT, UPT, URZ, UR15, URZ, UP0, !UPT ;  /* 0x0000000fff1b7290 */ /* 0x000fe200087fe4ff */
[----:B-1----:R-:W-:Y:S01]  /*1d50*/  SHF.L.U32 R2, R15, 0x1f, RZ ;  /* 0x0000001f0f027819 */ /* 0x002fe200000006ff */
[----:B------:R-:W-:Y:S01]  /*1d60*/  UMOV UR18, 0x0 ;  /* 0x0000000000127882 */ /* 0x000fe20000000000 */
[----:B------:R-:W-:Y:S01]  /*1d70*/  UMOV UR19, 0x10000000 ;  /* 0x1000000000137882 */ /* 0x000fe20000000000 */
[----:B------:R-:W-:Y:S01]  /*1d80*/  UMOV UR10, UR34 ;  /* 0x00000022000a7c82 */ /* 0x000fe20008000000 */
[----:B------:R4:W1:Y:S01]  /*1d90*/  SYNCS.PHASECHK.TRANS64.TRYWAIT P0, [UR8+0xa0], R2 ;  /* 0x0000a002ff0075a7 */ /* 0x0008620008001108 */
[----:B------:R-:W-:Y:S01]  /*1da0*/  ULEA UR8, UR17, UR6, 0xc ;  /* 0x0000000611087291 */ /* 0x000fe2000f8e60ff */
[----:B------:R-:W-:Y:S01]  /*1db0*/  UMOV UR12, UR36 ;  /* 0x00000024000c7c82 */ /* 0x000fe20008000000 */
[----:B------:R-:W-:-:S02]  /*1dc0*/  UMOV UR9, UR33 ;  /* 0x0000002100097c82 */ /* 0x000fc40008000000 */
[----:B------:R-:W-:Y:S02]  /*1dd0*/  UIADD3 UR32, UPT, UPT, UR8, 0x10800, URZ ;  /* 0x0001080008207890 */ /* 0x000fe4000fffe0ff */
[----:B------:R-:W-:Y:S01]  /*1de0*/  UIADD3 UR8, UPT, UPT, UR8, 0x24800, URZ ;  /* 0x0002480008087890 */ /* 0x000fe2000fffe0ff */
[----:B------:R-:W-:Y:S01]  /*1df0*/  UMOV UR25, UR13 ;  /* 0x0000000d00197c82 */ /* 0x000fe20008000000 */
[----:B------:R-:W-:-:S05]  /*1e00*/  UMOV UR17, UR23 ;  /* 0x0000001700117c82 */ /* 0x000fca0008000000 */
[----:B------:R2:W-:Y:S02]  /*1e10*/  UTMALDG.3D.2CTA [UR32], [UR28], desc[UR18] ;  /* 0x000012201c0075b4 */ /* 0x0005e40008211000 */
[----:B------:R4:W-:Y:S01]  /*1e20*/  UTMALDG.3D.2CTA [UR8], [UR26], desc[UR18] ;  /* 0x000012081a0075b4 */ /* 0x0009e20008211000 */
[----:B--2---:R-:W-:Y:S01]  /*1e30*/  UIADD3 UR34, UPT, UPT, UR34, 0x10, URZ ;  /* 0x0000001022227890 */ /* 0x004fe2000fffe0ff */
[----:B------:R-:W-:Y:S11]  /*1e40*/  BRA.U UP2, `(.L_x_32) ;  /* 0xfffffffd02507547 */ /* 0x000ff6000b83ffff */
.L_x_26:
[----:B----4-:R-:W-:Y:S01]  /*1e50*/  ULEA UR8, UR23, UR6, 0x3 ;  /* 0x0000000617087291 */ /* 0x010fe2000f8e18ff */
[----:B-1----:R-:W-:Y:S01]  /*1e60*/  SHF.L.U32 R2, R15, 0x1f, RZ ;  /* 0x0000001f0f027819 */ /* 0x002fe200000006ff */
[----:B------:R-:W-:Y:S01]  /*1e70*/  @!P1 SYNCS.ARRIVE.TRANS64.A1T0 RZ, [UR6+0x188], RZ ;  /* 0x000188ffffff99a7 */ /* 0x000fe20008100006 */
[----:B------:R-:W-:-:S06]  /*1e80*/  UISETP.GT.AND UP0, UPT, UR7, UR5, UPT ;  /* 0x000000050700728c */ /* 0x000fcc000bf04270 */
[----:B--2---:R1:W2:Y:S03]  /*1e90*/  SYNCS.PHASECHK.TRANS64.TRYWAIT P0, [UR8+0xa0], R2 ;  /* 0x0000a002ff0075a7 */ /* 0x0042a60008001108 */
[----:B------:R-:W-:Y:S05]  /*1ea0*/  BRA.U !UP0, `(.L_x_33) ;  /* 0x0000000108bc7547 */ /* 0x000fea000b800000 */
[----:B------:R-:W-:Y:S01]  /*1eb0*/  UIADD3 UR26, UPT, UPT, UR24, UR25, URZ ;  /* 0x00000019181a7290 */ /* 0x000fe2000fffe0ff */
[----:B------:R-:W-:-:S11]  /*1ec0*/  UMOV UR27, UR23 ;  /* 0x00000017001b7c82 */ /* 0x000fd60008000000 */
.L_x_39:
[----:B------:R-:W-:Y:S01]  /*1ed0*/  ULEA UR17, UR27, UR6, 0x3 ;  /* 0x000000061b117291 */ /* 0x000fe2000f8e18ff */
[----:B--2---:R-:W-:Y:S01]  /*1ee0*/  @P5 MOV R3, 0x4000 ;  /* 0x0000400000035802 */ /* 0x004fe20000000f00 */
[----:B-12---:R-:W-:Y:S10]  /*1ef0*/  @P0 BRA `(.L_x_34) ;  /* 0x00000000000c0947 */ /* 0x006ff40003800000 */
[----:B------:R-:W-:-:S04]  /*1f00*/  SHF.L.U32 R5, R15, 0x1f, RZ ;  /* 0x0000001f0f057819 */ /* 0x000fc800000006ff */
[----:B------:R-:W2:Y:S02]  /*1f10*/  SYNCS.PHASECHK.TRANS64.TRYWAIT P0, [UR17+0xa0], R5 ;  /* 0x0000a005ff0075a7 */ /* 0x000ea40008001111 */
[----:B--2---:R-:W-:Y:S05]  /*1f20*/  @!P0 BRA `(.L_x_35) ;  /* 0x0000009c00e88947 */ /* 0x004fea0003800000 */
.L_x_34:
[----:B------:R2:W-:Y:S01]  /*1f30*/  @P5 SYNCS.ARRIVE.TRANS64 RZ, [UR17], R3 ;  /* 0x00000003ffff59a7 */ /* 0x0005e20008000011 */
[----:B------:R-:W-:-:S04]  /*1f40*/  ULOP3.LUT UR8, UR22, 0x2, URZ, 0xfc, !UPT ;  /* 0x0000000216087892 */ /* 0x000fc8000f8efcff */
[----:B------:R-:W-:-:S09]  /*1f50*/  UISETP.NE.AND UP0, UPT, UR8, 0x2, UPT ;  /* 0x000000020800788c */ /* 0x000fd2000bf05270 */
[----:B------:R-:W-:Y:S05]  /*1f60*/  BRA.U UP0, `(.L_x_36) ;  /* 0x0000000100047547 */ /* 0x000fea000b800000 */
[----:B------:R-:W-:Y:S05]  /*1f70*/  BPT.TRAP 0x1 ;  /* 0x000000040000795c */ /* 0x000fea0000300000 */
.L_x_36:
[----:B------:R-:W-:Y:S04]  /*1f80*/  BSSY.RECONVERGENT B0, `(.L_x_37) ;  /* 0x0000003000007945 */ /* 0x000fe80003800200 */
[----:B------:R-:W-:Y:S05]  /*1f90*/  @!P4 BRA `(.L_x_38) ;  /* 0x000000000004c947 */ /* 0x000fea0003800000 */
[----:B------:R-:W-:Y:S05]  /*1fa0*/  BPT.TRAP 0x1 ;  /* 0x000000040000795c */ /* 0x000fea0000300000 */
.L_x_38:
[----:B------:R-:W-:Y:S05]  /*1fb0*/  BSYNC.RECONVERGENT B0 ;  /* 0x0000000000007941 */ /* 0x000fea0003800200 */
.L_x_37:
[----:B------:R-:W-:Y:S02]  /*1fc0*/  UIADD3 UR23, UPT, UPT, UR27, 0x1, URZ ;  /* 0x000000011b177890 */ /* 0x000fe4000fffe0ff */
[----:B------:R-:W-:Y:S02]  /*1fd0*/  UIADD3 UR32, UP1, UPT, UR14, 0x80, URZ ;  /* 0x000000800e207890 */ /* 0x000fe4000ff3e0ff */
[----:B------:R-:W-:Y:S02]  /*1fe0*/  UISETP.NE.AND UP0, UPT, UR23, 0x14, UPT ;  /* 0x000000141700788c */ /* 0x000fe4000bf05270 */
[----:B------:R-:W-:Y:S02]  /*1ff0*/  USHF.L.U32 UR18, UR25, 0x4, URZ ;  /* 0x0000000419127899 */ /* 0x000fe400080006ff */
[----:B------:R-:W-:Y:S02]  /*2000*/  USEL UR9, URZ, 0x1, UP0 ;  /* 0x00000001ff097887 */ /* 0x000fe40008000000 */
[----:B------:R-:W-:-:S02]  /*2010*/  USEL UR23, UR23, URZ, UP0 ;  /* 0x000000ff17177287 */ /* 0x000fc40008000000 */
[----:B------:R-:W-:Y:S02]  /*2020*/  UIADD3 UR30, UP0, UPT, UR14, 0x180, URZ ;  /* 0x000001800e1e7890 */ /* 0x000fe4000ff1e0ff */
[----:B------:R-:W-:Y:S01]  /*2030*/  ULEA UR8, UR23, UR6, 0x3 ;  /* 0x0000000617087291 */ /* 0x000fe2000f8e18ff */
[----:B------:R-:W-:Y:S01]  /*2040*/  LOP3.LUT R15, R15, UR9, RZ, 0x3c, !PT ;  /* 0x000000090f0f7c12 */ /* 0x000fe2000f8e3cff */
[----:B------:R-:W-:Y:S02]  /*2050*/  ULOP3.LUT UR17, UR17, 0xfefffff8, URZ, 0xc0, !UPT ;  /* 0xfefffff811117892 */ /* 0x000fe4000f8ec0ff */
[----:B------:R-:W-:Y:S01]  /*2060*/  UIADD3.X UR33, UPT, UPT, URZ, UR15, URZ, UP1, !UPT ;  /* 0x0000000fff217290 */ /* 0x000fe20008ffe4ff */
[----:B-1----:R-:W-:Y:S01]  /*2070*/  SHF.L.U32 R2, R15, 0x1f, RZ ;  /* 0x0000001f0f027819 */ /* 0x002fe200000006ff */
[----:B------:R-:W-:Y:S01]  /*2080*/  UIADD3.X UR31, UPT, UPT, URZ, UR15, URZ, UP0, !UPT ;  /* 0x0000000fff1f7290 */ /* 0x000fe200087fe4ff */
[----:B------:R-:W-:Y:S02]  /*2090*/  UMOV UR28, 0x0 ;  /* 0x00000000001c7882 */ /* 0x000fe40000000000 */
[----:B------:R4:W1:Y:S01]  /*20a0*/  SYNCS.PHASECHK.TRANS64.TRYWAIT P0, [UR8+0xa0], R2 ;  /* 0x0000a002ff0075a7 */ /* 0x0008620008001108 */
[----:B------:R-:W-:Y:S01]  /*20b0*/  ULEA UR8, UR27, UR6, 0xc ;  /* 0x000000061b087291 */ /* 0x000fe2000f8e60ff */
[----:B------:R-:W-:Y:S01]  /*20c0*/  UMOV UR29, 0x10000000 ;  /* 0x10000000001d7882 */ /* 0x000fe20000000000 */
[----:B------:R-:W-:-:S02]  /*20d0*/  UMOV UR19, UR35 ;  /* 0x0000002300137c82 */ /* 0x000fc40008000000 */
[----:B------:R-:W-:Y:S02]  /*20e0*/  UIADD3 UR16, UPT, UPT, UR8, 0x10800, URZ ;  /* 0x0001080008107890 */ /* 0x000fe4000fffe0ff */
[----:B------:R-:W-:Y:S01]  /*20f0*/  UIADD3 UR8, UPT, UPT, UR8, 0x24800, URZ ;  /* 0x0002480008087890 */ /* 0x000fe2000fffe0ff */
[----:B------:R-:W-:Y:S01]  /*2100*/  UMOV UR20, UR36 ;  /* 0x0000002400147c82 */ /* 0x000fe20008000000 */
[----:B------:R-:W-:Y:S01]  /*2110*/  UMOV UR12, UR36 ;  /* 0x00000024000c7c82 */ /* 0x000fe20008000000 */
[----:B------:R-:W-:Y:S01]  /*2120*/  UMOV UR9, UR17 ;  /* 0x0000001100097c82 */ /* 0x000fe20008000000 */
[----:B------:R-:W-:Y:S01]  /*2130*/  UMOV UR10, UR18 ;  /* 0x00000012000a7c82 */ /* 0x000fe20008000000 */
[----:B------:R-:W-:Y:S02]  /*2140*/  UIADD3 UR25, UPT, UPT, UR25, 0x1, URZ ;  /* 0x0000000119197890 */ /* 0x000fe4000fffe0ff */
[----:B------:R4:W-:Y:S01]  /*2150*/  UTMALDG.3D.2CTA [UR16], [UR32], desc[UR28] ;  /* 0x00001c10200075b4 */ /* 0x0009e20008211000 */
[----:B------:R-:W-:Y:S01]  /*2160*/  UMOV UR27, UR23 ;  /* 0x00000017001b7c82 */ /* 0x000fe20008000000 */
[----:B------:R-:W-:Y:S01]  /*2170*/  UISETP.NE.AND UP0, UPT, UR25, UR26, UPT ;  /* 0x0000001a1900728c */ /* 0x000fe2000bf05270 */
[----:B------:R4:W-:Y:S08]  /*2180*/  UTMALDG.3D.2CTA [UR8], [UR30], desc[UR28] ;  /* 0x00001c081e0075b4 */ /* 0x0009f00008211000 */
[----:B----4-:R-:W-:Y:S05]  /*2190*/  BRA.U UP0, `(.L_x_39) ;  /* 0xfffffffd004c7547 */ /* 0x010fea000b83ffff */
.L_x_33:
[----:B-1----:R-:W-:Y:S01]  /*21a0*/  LEA R2, R14, UR6, 0x3 ;  /* 0x000000060e027c11 */ /* 0x002fe2000f8e18ff */
[----:B------:R-:W-:Y:S01]  /*21b0*/  NOP ;  /* 0x0000000000007918 */ /* 0x000fe20000000000 */
[----:B--2---:R-:W-:Y:S02]  /*21c0*/  SHF.L.U32 R3, R12, 0x1f, RZ ;  /* 0x0000001f0c037819 */ /* 0x004fe400000006ff */
[----:B------:R-:W-:Y:S02]  /*21d0*/  LEA R4, R14, UR6, 0x4 ;  /* 0x000000060e047c11 */ /* 0x000fe4000f8e20ff */
[----:B------:R-:W1:Y:S02]  /*21e0*/  SYNCS.PHASECHK.TRANS64.TRYWAIT P0, [R2+URZ+0x190], R3 ;  /* 0x00019003020075a7 */ /* 0x000e6400080011ff */
[----:B-1----:R-:W-:Y:S05]  /*21f0*/  @!P0 BRA `(.L_x_40) ;  /* 0x0000009c004c8947 */ /* 0x002fea0003800000 */
.L_x_167:
[----:B------:R-:W2:Y:S01]  /*2200*/  LDS.128 R4, [R4+0x200] ;  /* 0x0002000004047984 */ /* 0x000ea20000000c00 */
[----:B------:R-:W-:Y:S01]  /*2210*/  ISETP.GE.AND P0, PT, R72, 0x1, PT ;  /* 0x000000014800780c */ /* 0x000fe20003f06270 */
[----:B-1----:R-:W-:Y:S01]  /*2220*/  VIADD R2, R2, 0x1a0 ;  /* 0x000001a002027836 */ /* 0x002fe20000000000 */
[----:B------:R-:W-:Y:S01]  /*2230*/  @!PT LDS RZ, [RZ] ;  /* 0x00000000fffff984 */ /* 0x000fe20000000800 */
[----:B------:R-:W-:Y:S01]  /*2240*/  @!PT LDS RZ, [RZ] ;  /* 0x00000000fffff984 */ /* 0x000fe20000000800 */
[----:B------:R-:W-:Y:S01]  /*2250*/  @!PT LDS RZ, [RZ] ;  /* 0x00000000fffff984 */ /* 0x000fe20000000800 */
[----:B------:R-:W-:Y:S01]  /*2260*/  @!PT LDS RZ, [RZ] ;  /* 0x00000000fffff984 */ /* 0x000fe20000000800 */
[----:B------:R1:W-:Y:S06]  /*2270*/  MEMBAR.ALL.CTA ;  /* 0x0000000000007992 */ /* 0x0003ec0000008000 */
[----:B-1----:R-:W1:Y:S01]  /*2280*/  FENCE.VIEW.ASYNC.S ;  /* 0x00000000000073c6 */ /* 0x002e620000000000 */
[----:B------:R-:W-:-:S04]  /*2290*/  PRMT R2, RZ, 0x654, R2 ;  /* 0x00000654ff027816 */ /* 0x000fc80000000002 */
[----:B-1----:R1:W-:Y:S01]  /*22a0*/  SYNCS.ARRIVE.TRANS64.RED.A1T0 RZ, [R2+URZ], RZ ;  /* 0x000000ff02ff79a7 */ /* 0x0023e200081004ff */
[----:B--2---:R-:W-:-:S13]  /*22b0*/  LOP3.LUT P2, RZ, R6, 0x1, RZ, 0xc0, !PT ;  /* 0x0000000106ff7812 */ /* 0x004fda000784c0ff */
[----:B------:R-:W-:Y:S01]  /*22c0*/  @P2 SHF.R.U32.HI R3, RZ, 0x10, R5 ;  /* 0x00000010ff032819 */ /* 0x000fe20000011605 */
[----:B------:R-:W-:Y:S01]  /*22d0*/  VOTEU.ANY UP0, P2 ;  /* 0x0000000000ff7886 */ /* 0x000fe20001000100 */
[----:B------:R-:W-:Y:S02]  /*22e0*/  @P2 MOV R13, R4 ;  /* 0x00000004000d2202 */ /* 0x000fe40000000f00 */
[----:B------:R-:W-:Y:S02]  /*22f0*/  @P2 R2UR.BROADCAST UR8, R3 ;  /* 0x00000000030822ca */ /* 0x000fe400008e0000 */
[----:B------:R-:W-:-:S11]  /*2300*/  @P2 LOP3.LUT R11, R5, 0xffff, RZ, 0xc0, !PT ;  /* 0x0000ffff050b2812 */ /* 0x000fd600078ec0ff */
[----:B------:R-:W-:Y:S01]  /*2310*/  @UP0 UMOV UR36, UR8 ;  /* 0x0000000800240c82 */ /* 0x000fe20008000000 */
[----:B-1----:R-:W-:Y:S05]  /*2320*/  @!P0 BRA `(.L_x_41) ;  /* 0x0000000000b88947 */ /* 0x002fea0003800000 */
[----:B------:R-:W3:Y:S01]  /*2330*/  LDC.64 R4, c[0x0][0xb18] ;  /* 0x0002c600ff047b82 */ /* 0x000ee20000000a00 */
[----:B------:R-:W-:-:S07]  /*2340*/  ISETP.NE.AND P3, PT, R72, 0x1, PT ;  /* 0x000000014800780c */ /* 0x000fce0003f65270 */
[----:B------:R-:W1:Y:S08]  /*2350*/  LDC.64 R6, c[0x0][0xb10] ;  /* 0x0002c400ff067b82 */ /* 0x000e700000000a00 */
[----:B------:R-:W2:Y:S08]  /*2360*/  LDC R17, c[0x0][0xb20] ;  /* 0x0002c800ff117b82 */ /* 0x000eb00000000800 */
[----:B------:R-:W4:Y:S01]  /*2370*/  LDC R18, c[0x0][0xb0c] ;  /* 0x0002c300ff127b82 */ /* 0x000f220000000800 */
[----:B---3--:R-:W-:Y:S01]  /*2380*/  IMAD.HI.U32 R22, R0, R5, RZ ;  /* 0x0000000500167227 */ /* 0x008fe200078e00ff */
[----:B------:R-:W-:-:S06]  /*2390*/  ISETP.NE.AND P0, PT, R4, 0x1, PT ;  /* 0x000000010400780c */ /* 0x000fcc0003f05270 */
[----:B------:R-:W3:Y:S01]  /*23a0*/  LDC.64 R2, c[0x0][0xb28] ;  /* 0x0002ca00ff027b82 */ /* 0x000ee20000000a00 */
[----:B-1----:R-:W-:-:S04]  /*23b0*/  IMAD.HI.U32 R20, R9, R6, RZ ;  /* 0x0000000609147227 */ /* 0x002fc800078e00ff */
[----:B------:R-:W-:Y:S01]  /*23c0*/  IMAD.HI.U32 R24, R13, R6, RZ ;  /* 0x000000060d187227 */ /* 0x000fe200078e00ff */
[----:B------:R-:W-:Y:S02]  /*23d0*/  SHF.R.U32.HI R20, RZ, R7, R20 ;  /* 0x00000007ff147219 */ /* 0x000fe40000011614 */
[----:B--2---:R-:W-:Y:S01]  /*23e0*/  SHF.R.U32.HI R19, RZ, R17, R22 ;  /* 0x00000011ff137219 */ /* 0x004fe20000011616 */
[----:B------:R-:W-:Y:S01]  /*23f0*/  IMAD.HI.U32 R22, R11, R5, RZ ;  /* 0x000000050b167227 */ /* 0x000fe200078e00ff */
[----:B------:R-:W-:Y:S02]  /*2400*/  SHF.R.U32.HI R24, RZ, R7, R24 ;  /* 0x00000007ff187219 */ /* 0x000fe40000011618 */
[----:B------:R-:W-:Y:S02]  /*2410*/  SEL R19, R0, R19, !P0 ;  /* 0x0000001300137207 */ /* 0x000fe40004000000 */
[----:B------:R-:W-:Y:S02]  /*2420*/  SHF.R.U32.HI R22, RZ, R17, R22 ;  /* 0x00000011ff167219 */ /* 0x000fe40000011616 */
[----:B----4-:R-:W-:-:S02]  /*2430*/  ISETP.NE.AND P1, PT, R18, 0x1, PT ;  /* 0x000000011200780c */ /* 0x010fc40003f25270 */
[----:B------:R-:W-:Y:S02]  /*2440*/  SEL R5, R11, R22, !P0 ;  /* 0x000000160b057207 */ /* 0x000fe40004000000 */
[----:B------:R-:W-:Y:S02]  /*2450*/  SEL R21, R9, R20, !P1 ;  /* 0x0000001409157207 */ /* 0x000fe40004800000 */
[----:B------:R-:W-:Y:S01]  /*2460*/  SEL R7, R13, R24, !P1 ;  /* 0x000000180d077207 */ /* 0x000fe20004800000 */
[----:B---3--:R-:W-:Y:S01]  /*2470*/  IMAD.HI.U32 R20, R19, R2, RZ ;  /* 0x0000000213147227 */ /* 0x008fe200078e00ff */
[----:B------:R-:W-:-:S03]  /*2480*/  IADD3 R17, PT, PT, -R5, RZ, RZ ;  /* 0x000000ff05117210 */ /* 0x000fc60007ffe1ff */
        /* <DEDUP_REMOVED lines=11> */
[----:B------:R-:W-:-:S04]  /*2540*/  @!P0 IMAD.HI.U32 R20, R7, R2, RZ ;  /* 0x0000000207148227 */ /* 0x000fc800078e00ff */
[----:B------:R-:W-:Y:S01]  /*2550*/  IMAD.MOV R2, RZ, RZ, -R6 ;  /* 0x000000ffff027224 */ /* 0x000fe200078e0a06 */
[----:B------:R-:W-:-:S03]  /*2560*/  @!P0 SHF.R.U32.HI R20, RZ, R3, R20 ;  /* 0x00000003ff148219 */ /* 0x000fc60000011614 */
[----:B------:R-:W-:Y:S01]  /*2570*/  IMAD R2, R72, R2, R5 ;  /* 0x0000000248027224 */ /* 0x000fe200078e0205 */
        /* <DEDUP_REMOVED lines=9> */
.L_x_41:
[----:B------:R-:W1:Y:S02]  /*2610*/  LDCU UR8, c[0x0][0xb30] ;  /* 0x00016600ff0877ac */ /* 0x000e640008000800 */
[----:B-1----:R-:W-:-:S09]  /*2620*/  UISETP.NE.AND UP0, UPT, UR8, 0x1, UPT ;  /* 0x000000010800788c */ /* 0x002fd2000bf05270 */
[----:B------:R-:W-:Y:S05]  /*2630*/  BRA.U UP0, `(.L_x_42) ;  /* 0x0000000100407547 */ /* 0x000fea000b800000 */
[----:B------:R-:W1:Y:S08]  /*2640*/  LDC.64 R4, c[0x0][0xb10] ;  /* 0x0002c400ff047b82 */ /* 0x000e700000000a00 */
[----:B------:R-:W2:Y:S08]  /*2650*/  LDC.64 R2, c[0x0][0xb18] ;  /* 0x0002c600ff027b82 */ /* 0x000eb00000000a00 */
[----:B------:R-:W4:Y:S08]  /*2660*/  LDC R6, c[0x0][0xb20] ;  /* 0x0002c800ff067b82 */ /* 0x000f300000000800 */
[----:B------:R-:W3:Y:S01]  /*2670*/  LDC R18, c[0x0][0xb0c] ;  /* 0x0002c300ff127b82 */ /* 0x000ee20000000800 */
[----:B-1----:R-:W-:-:S05]  /*2680*/  IMAD.HI.U32 R4, R13, R4, RZ ;  /* 0x000000040d047227 */ /* 0x002fca00078e00ff */
[----:B------:R-:W-:Y:S01]  /*2690*/  SHF.R.U32.HI R4, RZ, R5, R4 ;  /* 0x00000005ff047219 */ /* 0x000fe20000011604 */
[----:B--2---:R-:W-:Y:S01]  /*26a0*/  IMAD.HI.U32 R3, R11, R3, RZ ;  /* 0x000000030b037227 */ /* 0x004fe200078e00ff */
[----:B------:R-:W-:-:S04]  /*26b0*/  ISETP.NE.AND P0, PT, R2, 0x1, PT ;  /* 0x000000010200780c */ /* 0x000fc80003f05270 */
[----:B----4-:R-:W-:-:S04]  /*26c0*/  SHF.R.U32.HI R6, RZ, R6, R3 ;  /* 0x00000006ff067219 */ /* 0x010fc80000011603 */
[----:B------:R-:W-:Y:S02]  /*26d0*/  SEL R3, R11, R6, !P0 ;  /* 0x000000060b037207 */ /* 0x000fe40004000000 */
[----:B---3--:R-:W-:-:S04]  /*26e0*/  ISETP.NE.AND P1, PT, R18, 0x1, PT ;  /* 0x000000011200780c */ /* 0x008fc80003f25270 */
[----:B------:R-:W-:-:S05]  /*26f0*/  SEL R4, R13, R4, !P1 ;  /* 0x000000040d047207 */ /* 0x000fca0004800000 */
[----:B------:R-:W-:Y:S02]  /*2700*/  IMAD.IADD R5, R3, 0x1, -R4 ;  /* 0x0000000103057824 */ /* 0x000fe400078e0a04 */
[----:B------:R-:W-:Y:S02]  /*2710*/  IMAD.IADD R3, R4, 0x1, -R3 ;  /* 0x0000000104037824 */ /* 0x000fe400078e0a03 */
[----:B------:R-:W-:Y:S02]  /*2720*/  IMAD R13, R5, R18, R13 ;  /* 0x00000012050d7224 */ /* 0x000fe400078e020d */
[----:B------:R-:W-:-:S07]  /*2730*/  IMAD R11, R3, R2, R11 ;  /* 0x00000002030b7224 */ /* 0x000fce00078e020b */
.L_x_42:
[----:B------:R-:W-:Y:S01]  /*2740*/  VIADD R14, R14, 0x1 ;  /* 0x000000010e0e7836 */ /* 0x000fe20000000000 */
[----:B------:R-:W-:Y:S01]  /*2750*/  PLOP3.LUT P1, PT, PT, PT, PT, 0x80, 0x8 ;  /* 0x000000000008781c */ /* 0x000fe20003f2f070 */
[----:B------:R-:W-:Y:S02]  /*2760*/  IMAD.IADD R21, R13, 0x1, R156 ;  /* 0x000000010d157824 */ /* 0x000fe400078e029c */
[----:B------:R-:W-:Y:S01]  /*2770*/  IMAD.IADD R20, R11, 0x1, R154 ;  /* 0x000000010b147824 */ /* 0x000fe200078e029a */
[----:B------:R-:W-:-:S04]  /*2780*/  ISETP.NE.AND P0, PT, R14, 0x2, PT ;  /* 0x000000020e00780c */ /* 0x000fc80003f05270 */
[----:B------:R-:W-:Y:S02]  /*2790*/  SEL R3, RZ, 0x1, P0 ;  /* 0x00000001ff037807 */ /* 0x000fe40000000000 */
[----:B------:R-:W-:Y:S02]  /*27a0*/  SEL R14, R14, RZ, P0 ;  /* 0x000000ff0e0e7207 */ /* 0x000fe40000000000 */
[----:B------:R-:W-:Y:S01]  /*27b0*/  LOP3.LUT R12, R12, R3, RZ, 0x3c, !PT ;  /* 0x000000030c0c7212 */ /* 0x000fe200078e3cff */
[----:B------:R-:W-:Y:S06]  /*27c0*/  @P2 BRA `(.L_x_43) ;  /* 0xfffffff000642947 */ /* 0x000fec000383ffff */
[----:B------:R-:W-:Y:S01]  /*27d0*/  UIADD3 UR6, UPT, UPT, UR6, 0xa0, URZ ;  /* 0x000000a006067890 */ /* 0x000fe2000fffe0ff */
[----:B------:R-:W-:-:S03]  /*27e0*/  SHF.L.U32 R3, R15, 0x1f, RZ ;  /* 0x0000001f0f037819 */ /* 0x000fc600000006ff */
[----:B------:R-:W-:-:S09]  /*27f0*/  ULEA UR4, UR23, UR6, 0x3 ;  /* 0x0000000617047291 */ /* 0x000fd2000f8e18ff */
[----:B------:R-:W1:Y:S02]  /*2800*/  SYNCS.PHASECHK.TRANS64.TRYWAIT P0, [UR4], R3 ;  /* 0x00000003ff0075a7 */ /* 0x000e640008001104 */
[----:B-1----:R-:W-:Y:S05]  /*2810*/  @!P0 BRA `(.L_x_44) ;  /* 0x0000009400d88947 */ /* 0x002fea0003800000 */
.L_x_169:
[----:B------:R-:W-:-:S04]  /*2820*/  UIADD3 UR5, UPT, UPT, UR23, 0x1, URZ ;  /* 0x0000000117057890 */ /* 0x000fc8000fffe0ff */
[----:B------:R-:W-:-:S04]  /*2830*/  UISETP.NE.AND UP0, UPT, UR5, 0x14, UPT ;  /* 0x000000140500788c */ /* 0x000fc8000bf05270 */
[----:B------:R-:W-:Y:S02]  /*2840*/  USEL UR7, URZ, 0x1, UP0 ;  /* 0x00000001ff077887 */ /* 0x000fe40008000000 */
[----:B------:R-:W-:-:S04]  /*2850*/  USEL UR5, UR5, URZ, UP0 ;  /* 0x000000ff05057287 */ /* 0x000fc80008000000 */
[----:B------:R-:W-:Y:S01]  /*2860*/  ULEA UR4, UR5, UR6, 0x3 ;  /* 0x0000000605047291 */ /* 0x000fe2000f8e18ff */
[----:B------:R-:W-:-:S04]  /*2870*/  LOP3.LUT R2, R15, UR7, RZ, 0x3c, !PT ;  /* 0x000000070f027c12 */ /* 0x000fc8000f8e3cff */
[----:B-1----:R-:W-:-:S04]  /*2880*/  SHF.L.U32 R3, R2, 0x1f, RZ ;  /* 0x0000001f02037819 */ /* 0x002fc800000006ff */
[----:B------:R-:W1:Y:S02]  /*2890*/  SYNCS.PHASECHK.TRANS64.TRYWAIT P0, [UR4], R3 ;  /* 0x00000003ff0075a7 */ /* 0x000e640008001104 */
[----:B-1----:R-:W-:Y:S05]  /*28a0*/  @!P0 BRA `(.L_x_45) ;  /* 0x0000009400cc8947 */ /* 0x002fea0003800000 */
.L_x_171:
        /* <DEDUP_REMOVED lines=9> */
.L_x_173:
        /* <DEDUP_REMOVED lines=9> */
.L_x_175:
        /* <DEDUP_REMOVED lines=9> */
.L_x_177:
        /* <DEDUP_REMOVED lines=9> */
.L_x_179:
        /* <DEDUP_REMOVED lines=9> */
.L_x_181:
        /* <DEDUP_REMOVED lines=9> */
.L_x_183:
        /* <DEDUP_REMOVED lines=9> */
.L_x_185:
        /* <DEDUP_REMOVED lines=9> */
.L_x_187:
        /* <DEDUP_REMOVED lines=9> */
.L_x_189:
        /* <DEDUP_REMOVED lines=9> */
.L_x_191:
        /* <DEDUP_REMOVED lines=9> */
.L_x_193:
        /* <DEDUP_REMOVED lines=9> */
.L_x_195:
        /* <DEDUP_REMOVED lines=9> */
.L_x_197:
        /* <DEDUP_REMOVED lines=9> */
.L_x_199:
        /* <DEDUP_REMOVED lines=9> */
.L_x_201:
        /* <DEDUP_REMOVED lines=9> */
.L_x_203:
        /* <DEDUP_REMOVED lines=9> */
.L_x_205:
[----:B------:R-:W-:-:S04]  /*3240*/  UIADD3 UR5, UPT, UPT, UR5, 0x1, URZ ;  /* 0x0000000105057890 */ /* 0x000fc8000fffe0ff */
[----:B------:R-:W-:-:S04]  /*3250*/  UISETP.NE.AND UP0, UPT, UR5, 0x14, UPT ;  /* 0x000000140500788c */ /* 0x000fc8000bf05270 */
[----:B------:R-:W-:Y:S02]  /*3260*/  USEL UR4, URZ, 0x1, UP0 ;  /* 0x00000001ff047887 */ /* 0x000fe40008000000 */
[----:B------:R-:W-:-:S04]  /*3270*/  USEL UR5, UR5, URZ, UP0 ;  /* 0x000000ff05057287 */ /* 0x000fc80008000000 */
[----:B------:R-:W-:Y:S01]  /*3280*/  ULEA UR5, UR5, UR6, 0x3 ;  /* 0x0000000605057291 */ /* 0x000fe2000f8e18ff */
[----:B-1----:R-:W-:-:S04]  /*3290*/  LOP3.LUT R3, R2, UR4, RZ, 0x3c, !PT ;  /* 0x0000000402037c12 */ /* 0x002fc8000f8e3cff */
[----:B------:R-:W-:Y:S01]  /*32a0*/  SHF.L.U32 R3, R3, 0x1f, RZ ;  /* 0x0000001f03037819 */ /* 0x000fe200000006ff */
[----:B---3--:R-:W-:-:S07]  /*32b0*/  IMAD.U32 R0, RZ, RZ, UR5 ;  /* 0x00000005ff007e24 */ /* 0x008fce000f8e00ff */
.L_x_63:
[----:B-1----:R1:W2:Y:S02]  /*32c0*/  SYNCS.PHASECHK.TRANS64.TRYWAIT P0, [R0+URZ], R3 ;  /* 0x00000003000075a7 */ /* 0x0022a400080011ff */
[----:B--2---:R-:W-:Y:S05]  /*32d0*/  @!P0 NANOSLEEP.SYNCS 0x989680 ;  /* 0x009896800000895d */ /* 0x004fea0003900000 */
[----:B------:R-:W2:Y:S02]  /*32e0*/  @!P0 SYNCS.PHASECHK.TRANS64 P0, [R0+URZ], R3 ;  /* 0x00000003000085a7 */ /* 0x000ea400080010ff */
[----:B--2---:R-:W-:Y:S05]  /*32f0*/  @P0 EXIT ;  /* 0x000000000000094d */ /* 0x004fea0003800000 */
[----:B------:R-:W-:Y:S05]  /*3300*/  BRA `(.L_x_63) ;  /* 0xfffffffc00ec7947 */ /* 0x000fea000383ffff */
.L_x_23:
[----:B------:R-:W-:-:S04]  /*3310*/  UISETP.NE.AND UP1, UPT, UR37, URZ, UPT ;  /* 0x000000ff2500728c */ /* 0x000fc8000bf25270 */
[----:B------:R-:W-:-:S09]  /*3320*/  UISETP.NE.OR UP1, UPT, UR10, 0x1, UP1 ;  /* 0x000000010a00788c */ /* 0x000fd20008f25670 */
[----:B------:R-:W-:Y:S05]  /*3330*/  BRA.U UP1, `(.L_x_64) ;  /* 0x00000005014c7547 */ /* 0x000fea000b800000 */
[----:B------:R-:W-:Y:S01]  /*3340*/  HFMA2 R11, -RZ, RZ, 0, 0 ;  /* 0x00000000ff0b7431 */ /* 0x000fe200000001ff */
[----:B------:R-:W-:Y:S01]  /*3350*/  ISETP.GE.U32.AND P2, PT, R10, 0x2, PT ;  /* 0x000000020a00780c */ /* 0x000fe20003f46070 */
[----:B------:R-:W-:Y:S01]  /*3360*/  IMAD.MOV.U32 R12, RZ, RZ, 0x1 ;  /* 0x00000001ff0c7424 */ /* 0x000fe200078e00ff */
[----:B------:R-:W-:Y:S01]  /*3370*/  CS2R R8, SRZ ;  /* 0x0000000000087805 */ /* 0x000fe2000001ff00 */
[----:B------:R-:W-:Y:S01]  /*3380*/  IMAD.MOV.U32 R3, RZ, RZ, RZ ;  /* 0x000000ffff037224 */ /* 0x000fe200078e00ff */
[----:B------:R-:W-:Y:S01]  /*3390*/  UMOV UR4, 0x400 ;  /* 0x0000040000047882 */ /* 0x000fe20000000000 */
[----:B------:R-:W-:Y:S01]  /*33a0*/  UMOV UR6, URZ ;  /* 0x000000ff00067c82 */ /* 0x000fe20008000000 */
[----:B------:R-:W-:-:S12]  /*33b0*/  ULEA UR37, UR37, UR4, 0x18 ;  /* 0x0000000425257291 */ /* 0x000fd8000f8ec0ff */
.L_x_68:
[----:B------:R-:W-:Y:S02]  /*33c0*/  LEA R0, R3, UR37, 0x3 ;  /* 0x0000002503007c11 */ /* 0x000fe4000f8e18ff */
[----:B------:R-:W-:-:S03]  /*33d0*/  SHF.L.U32 R5, R8, 0x1f, RZ ;  /* 0x0000001f08057819 */ /* 0x000fc600000006ff */
[----:B------:R-:W-:Y:S01]  /*33e0*/  VIADD R4, R0, 0x1e0 ;  /* 0x000001e000047836 */ /* 0x000fe20000000000 */
[----:B------:R-:W1:Y:S02]  /*33f0*/  SYNCS.PHASECHK.TRANS64.TRYWAIT P0, [R0+URZ+0x1d0], R5 ;  /* 0x0001d005000075a7 */ /* 0x000e6400080011ff */
[----:B-1----:R-:W-:Y:S05]  /*3400*/  @!P0 BRA `(.L_x_65) ;  /* 0x0000009000a48947 */ /* 0x002fea0003800000 */
.L_x_206:
[----:B------:R-:W-:Y:S01]  /*3410*/  ULEA UR5, UR6, UR37, 0x3 ;  /* 0x0000002506057291 */ /* 0x000fe2000f8e18ff */
[----:B------:R-:W-:Y:S01]  /*3420*/  PRMT R4, RZ, 0x654, R4 ;  /* 0x00000654ff047816 */ /* 0x000fe20000000004 */
[----:B-1----:R-:W-:Y:S01]  /*3430*/  @!P2 IMAD.MOV.U32 R5, RZ, RZ, 0x10 ;  /* 0x00000010ff05a424 */ /* 0x002fe200078e00ff */
[----:B------:R-:W-:Y:S01]  /*3440*/  SHF.L.U32 R7, R12, 0x1f, RZ ;  /* 0x0000001f0c077819 */ /* 0x000fe200000006ff */
[----:B------:R-:W-:Y:S01]  /*3450*/  UIADD3 UR4, UPT, UPT, UR5, 0x190, URZ ;  /* 0x0000019005047890 */ /* 0x000fe2000fffe0ff */
[----:B------:R1:W-:Y:S05]  /*3460*/  SYNCS.ARRIVE.TRANS64.RED.A1T0 RZ, [R4+URZ], RZ ;  /* 0x000000ff04ff79a7 */ /* 0x0003ea00081004ff */
[----:B------:R-:W-:Y:S01]  /*3470*/  IMAD.U32 R13, RZ, RZ, UR4 ;  /* 0x00000004ff0d7e24 */ /* 0x000fe2000f8e00ff */
[----:B------:R-:W2:Y:S04]  /*3480*/  SYNCS.PHASECHK.TRANS64.TRYWAIT P0, [UR5+0x1a0], R7 ;  /* 0x0001a007ff0075a7 */ /* 0x000ea80008001105 */
[----:B------:R-:W-:Y:S01]  /*3490*/  PRMT R13, R10, 0x654, R13 ;  /* 0x000006540a0d7816 */ /* 0x000fe2000000000d */
[----:B-12---:R-:W-:Y:S06]  /*34a0*/  @!P0 BRA `(.L_x_66) ;  /* 0x0000009000908947 */ /* 0x006fec0003800000 */
.L_x_208:
[----:B------:R-:W-:Y:S01]  /*34b0*/  ULEA UR4, UR6, UR37, 0x4 ;  /* 0x0000002506047291 */ /* 0x000fe2000f8e20ff */
[----:B------:R-:W-:Y:S01]  /*34c0*/  SEL R2, R13, R2, !P2 ;  /* 0x000000020d027207 */ /* 0x000fe20005000000 */
[----:B------:R-:W-:Y:S01]  /*34d0*/  UIADD3 UR5, UPT, UPT, UR5, 0x190, URZ ;  /* 0x0000019005057890 */ /* 0x000fe2000fffe0ff */
[----:B-1----:R-:W-:Y:S01]  /*34e0*/  LEA R0, R11, UR37, 0x3 ;  /* 0x000000250b007c11 */ /* 0x002fe2000f8e18ff */
[----:B------:R-:W-:Y:S01]  /*34f0*/  UIADD3 UR4, UPT, UPT, UR4, 0x200, URZ ;  /* 0x0000020004047890 */ /* 0x000fe2000fffe0ff */
[----:B------:R1:W-:Y:S01]  /*3500*/  @!P2 SYNCS.ARRIVE.TRANS64.RED RZ, [R2+URZ], R5 ;  /* 0x0000000502ffa9a7 */ /* 0x0003e200080004ff */
[----:B------:R-:W-:Y:S01]  /*3510*/  UIADD3 UR6, UPT, UPT, UR6, 0x1, URZ ;  /* 0x0000000106067890 */ /* 0x000fe2000fffe0ff */
[----:B------:R-:W-:-:S03]  /*3520*/  VIADD R3, R3, 0x1 ;  /* 0x0000000103037836 */ /* 0x000fc60000000000 */
[----:B------:R-:W-:Y:S02]  /*3530*/  UISETP.NE.AND UP0, UPT, UR6, 0x2, UPT ;  /* 0x000000020600788c */ /* 0x000fe4000bf05270 */
[----:B------:R-:W-:Y:S01]  /*3540*/  ISETP.NE.AND P0, PT, R3, 0x2, PT ;  /* 0x000000020300780c */ /* 0x000fe20003f05270 */
[----:B------:R-:W-:Y:S06]  /*3550*/  UGETNEXTWORKID.BROADCAST [UR4], [UR5] ;  /* 0x00000000040073ca */ /* 0x000fec0008000100 */
[----:B------:R-:W-:Y:S02]  /*3560*/  USEL UR4, URZ, 0x1, UP0 ;  /* 0x00000001ff047887 */ /* 0x000fe40008000000 */
[----:B------:R-:W-:-:S04]  /*3570*/  USEL UR6, UR6, URZ, UP0 ;  /* 0x000000ff06067287 */ /* 0x000fc80008000000 */
[----:B------:R-:W-:Y:S02]  /*3580*/  LOP3.LUT R12, R12, UR4, RZ, 0x3c, !PT ;  /* 0x000000040c0c7c12 */ /* 0x000fe4000f8e3cff */
[----:B-1----:R-:W-:-:S04]  /*3590*/  SHF.L.U32 R5, R9, 0x1f, RZ ;  /* 0x0000001f09057819 */ /* 0x002fc800000006ff */
[----:B------:R-:W1:Y:S02]  /*35a0*/  SYNCS.PHASECHK.TRANS64.TRYWAIT P1, [R0+URZ+0x190], R5 ;  /* 0x00019005000075a7 */ /* 0x000e6400080211ff */
[----:B-1----:R-:W-:Y:S05]  /*35b0*/  @!P1 BRA `(.L_x_67) ;  /* 0x0000009000649947 */ /* 0x002fea0003800000 */
.L_x_209:
[----:B------:R-:W-:Y:S01]  /*35c0*/  LEA R4, R11, UR37, 0x4 ;  /* 0x000000250b047c11 */ /* 0x000fe2000f8e20ff */
[----:B-1----:R-:W-:Y:S01]  /*35d0*/  VIADD R0, R0, 0x1a0 ;  /* 0x000001a000007836 */ /* 0x002fe20000000000 */
[----:B------:R-:W-:Y:S01]  /*35e0*/  SEL R3, R3, RZ, P0 ;  /* 0x000000ff03037207 */ /* 0x000fe20000000000 */
[----:B------:R-:W-:-:S03]  /*35f0*/  VIADD R11, R11, 0x1 ;  /* 0x000000010b0b7836 */ /* 0x000fc60000000000 */
[----:B------:R-:W1:Y:S01]  /*3600*/  LDS.128 R4, [R4+0x200] ;  /* 0x0002000004047984 */ /* 0x000e620000000c00 */
[----:B------:R-:W-:Y:S02]  /*3610*/  PRMT R0, RZ, 0x654, R0 ;  /* 0x00000654ff007816 */ /* 0x000fe40000000000 */
[C---:B------:R-:W-:Y:S01]  /*3620*/  ISETP.NE.AND P1, PT, R11.reuse, 0x2, PT ;  /* 0x000000020b00780c */ /* 0x040fe20003f25270 */
[----:B------:R-:W-:Y:S01]  /*3630*/  @!PT LDS RZ, [RZ] ;  /* 0x00000000fffff984 */ /* 0x000fe20000000800 */
[----:B------:R-:W-:Y:S01]  /*3640*/  @!PT LDS RZ, [RZ] ;  /* 0x00000000fffff984 */ /* 0x000fe20000000800 */
[----:B------:R-:W-:Y:S01]  /*3650*/  @!PT LDS RZ, [RZ] ;  /* 0x00000000fffff984 */ /* 0x000fe20000000800 */
[----:B------:R-:W-:Y:S01]  /*3660*/  @!PT LDS RZ, [RZ] ;  /* 0x00000000fffff984 */ /* 0x000fe20000000800 */
[----:B------:R2:W-:Y:S06]  /*3670*/  MEMBAR.ALL.CTA ;  /* 0x0000000000007992 */ /* 0x0005ec0000008000 */
[----:B--2---:R-:W2:Y:S01]  /*3680*/  FENCE.VIEW.ASYNC.S ;  /* 0x00000000000073c6 */ /* 0x004ea20000000000 */
[----:B------:R-:W-:Y:S01]  /*3690*/  SEL R11, R11, RZ, P1 ;  /* 0x000000ff0b0b7207 */ /* 0x000fe20000800000 */
[----:B--2---:R2:W-:Y:S01]  /*36a0*/  SYNCS.ARRIVE.TRANS64.RED.A1T0 RZ, [R0+URZ], RZ ;  /* 0x000000ff00ff79a7 */ /* 0x0045e200081004ff */
[----:B-1----:R-:W-:-:S02]  /*36b0*/  LOP3.LUT P3, RZ, R6, 0x1, RZ, 0xc0, !PT ;  /* 0x0000000106ff7812 */ /* 0x002fc4000786c0ff */
[----:B------:R-:W-:-:S04]  /*36c0*/  SEL R5, RZ, 0x1, P0 ;  /* 0x00000001ff057807 */ /* 0x000fc80000000000 */
[----:B------:R-:W-:Y:S02]  /*36d0*/  LOP3.LUT R8, R8, R5, RZ, 0x3c, !PT ;  /* 0x0000000508087212 */ /* 0x000fe400078e3cff */
[----:B--2---:R-:W-:-:S04]  /*36e0*/  SEL R0, RZ, 0x1, P1 ;  /* 0x00000001ff007807 */ /* 0x004fc80000800000 */
[----:B------:R-:W-:Y:S01]  /*36f0*/  LOP3.LUT R9, R9, R0, RZ, 0x3c, !PT ;  /* 0x0000000009097212 */ /* 0x000fe200078e3cff */
[----:B------:R-:W-:Y:S06]  /*3700*/  @P3 BRA `(.L_x_68) ;  /* 0xfffffffc002c3947 */ /* 0x000fec000383ffff */
[----:B------:R-:W-:Y:S01]  /*3710*/  ULEA UR5, UR6, UR37, 0x3 ;  /* 0x0000002506057291 */ /* 0x000fe2000f8e18ff */
[----:B------:R-:W-:-:S08]  /*3720*/  SHF.L.U32 R3, R12, 0x1f, RZ ;  /* 0x0000001f0c037819 */ /* 0x000fd000000006ff */
[----:B------:R-:W1:Y:S02]  /*3730*/  SYNCS.PHASECHK.TRANS64 P0, [UR5+0x1a0], R3 ;  /* 0x0001a003ff0075a7 */ /* 0x000e640008001005 */
[----:B-1----:R-:W-:Y:S05]  /*3740*/  @P0 BRA `(.L_x_69) ;  /* 0x0000000000080947 */ /* 0x002fea0003800000 */
[----:B------:R-:W1:Y:S02]  /*3750*/  SYNCS.PHASECHK.TRANS64.TRYWAIT P0, [UR5+0x1a0], R3 ;  /* 0x0001a003ff0075a7 */ /* 0x000e640008001105 */
[----:B-1----:R-:W-:Y:S05]  /*3760*/  @!P0 BRA `(.L_x_70) ;  /* 0x00000090000c8947 */ /* 0x002fea0003800000 */
.L_x_69:
[----:B------:R-:W-:-:S04]  /*3770*/  UIADD3 UR4, UPT, UPT, UR6, 0x1, URZ ;  /* 0x0000000106047890 */ /* 0x000fc8000fffe0ff */
[----:B------:R-:W-:-:S04]  /*3780*/  UISETP.NE.AND UP0, UPT, UR4, 0x2, UPT ;  /* 0x000000020400788c */ /* 0x000fc8000bf05270 */
[----:B------:R-:W-:Y:S02]  /*3790*/  USEL UR7, URZ, 0x1, UP0 ;  /* 0x00000001ff077887 */ /* 0x000fe40008000000 */
[----:B------:R-:W-:-:S04]  /*37a0*/  USEL UR4, UR4, URZ, UP0 ;  /* 0x000000ff04047287 */ /* 0x000fc80008000000 */
[----:B------:R-:W-:Y:S01]  /*37b0*/  ULEA UR4, UR4, UR37, 0x3 ;  /* 0x0000002504047291 */ /* 0x000fe2000f8e18ff */
[----:B-1----:R-:W-:-:S04]  /*37c0*/  LOP3.LUT R3, R12, UR7, RZ, 0x3c, !PT ;  /* 0x000000070c037c12 */ /* 0x002fc8000f8e3cff */
[----:B------:R-:W-:-:S04]  /*37d0*/  SHF.L.U32 R0, R3, 0x1f, RZ ;  /* 0x0000001f03007819 */ /* 0x000fc800000006ff */
[----:B------:R-:W1:Y:S02]  /*37e0*/  SYNCS.PHASECHK.TRANS64 P0, [UR4+0x1a0], R0 ;  /* 0x0001a000ff0075a7 */ /* 0x000e640008001004 */
[----:B-1----:R-:W-:Y:S05]  /*37f0*/  @P0 EXIT ;  /* 0x000000000000094d */ /* 0x002fea0003800000 */
[----:B------:R-:W-:Y:S02]  /*3800*/  SHF.L.U32 R3, R3, 0x1f, RZ ;  /* 0x0000001f03037819 */ /* 0x000fe400000006ff */
[----:B------:R-:W-:-:S07]  /*3810*/  MOV R0, UR4 ;  /* 0x0000000400007c02 */ /* 0x000fce0008000f00 */
.L_x_71:
[----:B-1----:R1:W2:Y:S02]  /*3820*/  SYNCS.PHASECHK.TRANS64.TRYWAIT P0, [R0+URZ+0x1a0], R3 ;  /* 0x0001a003000075a7 */ /* 0x0022a400080011ff */
[----:B--2---:R-:W-:Y:S05]  /*3830*/  @!P0 NANOSLEEP.SYNCS 0x989680 ;  /* 0x009896800000895d */ /* 0x004fea0003900000 */
[----:B------:R-:W2:Y:S02]  /*3840*/  @!P0 SYNCS.PHASECHK.TRANS64 P0, [R0+URZ+0x1a0], R3 ;  /* 0x0001a003000085a7 */ /* 0x000ea400080010ff */
[----:B--2---:R-:W-:Y:S05]  /*3850*/  @P0 EXIT ;  /* 0x000000000000094d */ /* 0x004fea0003800000 */
[----:B------:R-:W-:Y:S05]  /*3860*/  BRA `(.L_x_71) ;  /* 0xfffffffc00ec7947 */ /* 0x000fea000383ffff */
.L_x_64:
[----:B------:R-:W-:Y:S05]  /*3870*/  BRA.U UP4, `(.L_x_72) ;  /* 0x00000011043c7547 */ /* 0x000fea000b800000 */
[----:B------:R-:W-:Y:S01]  /*3880*/  UMOV UR6, 0x40 ;  /* 0x0000004000067882 */ /* 0x000fe20000000000 */
[----:B------:R-:W-:Y:S01]  /*3890*/  NOP ;  /* 0x0000000000007918 */ /* 0x000fe20000000000 */
[----:B------:R-:W-:Y:S01]  /*38a0*/  ULEA UR6, UR37, UR6, 0x18 ;  /* 0x0000000625067291 */ /* 0x000fe2000f8ec0ff */
[----:B------:R-:W-:Y:S02]  /*38b0*/  UMOV UR7, 0x400 ;  /* 0x0000040000077882 */ /* 0x000fe40000000000 */
[----:B------:R-:W-:-:S06]  /*38c0*/  ULEA UR37, UR37, UR7, 0x18 ;  /* 0x0000000725257291 */ /* 0x000fcc000f8ec0ff */
[----:B------:R-:W1:Y:S02]  /*38d0*/  LDS.U8 R2, [UR6+0x1c] ;  /* 0x00001c06ff027984 */ /* 0x000e640008000000 */
[----:B-1----:R-:W-:-:S13]  /*38e0*/  ISETP.NE.AND P0, PT, R2, RZ, PT ;  /* 0x000000ff0200720c */ /* 0x002fda0003f05270 */
[----:B------:R-:W-:Y:S05]  /*38f0*/  @P0 BRA `(.L_x_73) ;  /* 0x0000000400080947 */ /* 0x000fea0003800000 */
[----:B------:R-:W-:Y:S02]  /*3900*/  UISETP.NE.U32.AND UP0, UPT, UR5, 0x1, UPT ;  /* 0x000000010500788c */ /* 0x000fe4000bf05070 */
[----:B------:R-:W-:-:S07]  /*3910*/  UIADD3 UR8, UPT, UPT, UR6, 0x8, URZ ;  /* 0x0000000806087890 */ /* 0x000fce000fffe0ff */
[----:B------:R-:W-:Y:S05]  /*3920*/  BRA.U !UP0, `(.L_x_74) ;  /* 0x00000001089c7547 */ /* 0x000fea000b800000 */
[----:B------:R-:W-:Y:S01]  /*3930*/  ELECT P0, URZ, PT ;  /* 0x0000000000ff782f */ /* 0x000fe20003800000 */
[----:B------:R-:W-:-:S12]  /*3940*/  BSSY B0, `(.L_x_74) ;  /* 0x0000025000007945 */ /* 0x000fd80003800000 */
[----:B------:R-:W-:Y:S05]  /*3950*/  @!P0 BRA `(.L_x_75) ;  /* 0x00000000008c8947 */ /* 0x000fea0003800000 */
[----:B------:R-:W-:-:S05]  /*3960*/  UMOV UR7, 0x10 ;  /* 0x0000001000077882 */ /* 0x000fca0000000000 */
[----:B------:R-:W-:Y:S04]  /*3970*/  DEPBAR.LE SB1, 0x36 ;  /* 0x00009d800000791a */ /* 0x000fe80000000000 */
[----:B------:R-:W1:Y:S02]  /*3980*/  UTCATOMSWS.2CTA.FIND_AND_SET.ALIGN UP1, UR7, UR7 ;  /* 0x00000007000775e3 */ /* 0x000e640008220800 */
[----:B-1----:R-:W-:Y:S01]  /*3990*/  MOV R11, UR7 ;  /* 0x00000007000b7c02 */ /* 0x002fe20008000f00 */
[----:B------:R-:W-:Y:S06]  /*39a0*/  BRA.U UP1, `(.L_x_76) ;  /* 0x0000000101187547 */ /* 0x000fec000b800000 */
.L_x_77:
[----:B------:R-:W-:Y:S05]  /*39b0*/  NANOSLEEP 0x64 ;  /* 0x000000640000795d */ /* 0x000fea0003800000 */
[----:B------:R-:W-:-:S05]  /*39c0*/  UMOV UR7, 0x10 ;  /* 0x0000001000077882 */ /* 0x000fca0000000000 */
[----:B------:R-:W-:Y:S04]  /*39d0*/  DEPBAR.LE SB1, 0x36 ;  /* 0x00009d800000791a */ /* 0x000fe80000000000 */
[----:B------:R-:W1:Y:S02]  /*39e0*/  UTCATOMSWS.2CTA.FIND_AND_SET.ALIGN UP1, UR7, UR7 ;  /* 0x00000007000775e3 */ /* 0x000e640008220800 */
[----:B-1----:R-:W-:Y:S01]  /*39f0*/  MOV R11, UR7 ;  /* 0x00000007000b7c02 */ /* 0x002fe20008000f00 */
[----:B------:R-:W-:Y:S05]  /*3a00*/  BRA.U !UP1, `(.L_x_77) ;  /* 0xfffffffd09e87547 */ /* 0x000fea000b83ffff */
.L_x_76:
[----:B------:R-:W1:Y:S01]  /*3a10*/  LDS R5, [UR6+0x10] ;  /* 0x00001006ff057984 */ /* 0x000e620008000800 */
[----:B------:R-:W-:Y:S01]  /*3a20*/  IMAD.U32 R3, RZ, RZ, UR37 ;  /* 0x00000025ff037e24 */ /* 0x000fe2000f8e00ff */
[----:B------:R-:W-:-:S03]  /*3a30*/  MOV R2, UR4 ;  /* 0x0000000400027c02 */ /* 0x000fc60008000f00 */
[----:B------:R-:W-:Y:S01]  /*3a40*/  VIADD R3, R3, 0x220 ;  /* 0x0000022003037836 */ /* 0x000fe20000000000 */
[----:B-1----:R-:W-:-:S04]  /*3a50*/  SHF.L.U32 R5, R5, 0x1f, RZ ;  /* 0x0000001f05057819 */ /* 0x002fc800000006ff */
[----:B------:R-:W1:Y:S02]  /*3a60*/  SYNCS.PHASECHK.TRANS64.TRYWAIT P0, [UR6+0x8], R5 ;  /* 0x00000805ff0075a7 */ /* 0x000e640008001106 */
[----:B-1----:R-:W-:Y:S05]  /*3a70*/  @P0 BRA `(.L_x_78) ;  /* 0x0000000000080947 */ /* 0x002fea0003800000 */
[----:B------:R-:W1:Y:S02]  /*3a80*/  SYNCS.PHASECHK.TRANS64.TRYWAIT P0, [UR6+0x8], R5 ;  /* 0x00000805ff0075a7 */ /* 0x000e640008001106 */
[----:B-1----:R-:W-:Y:S05]  /*3a90*/  @!P0 BRA `(.L_x_79) ;  /* 0x0000008c00588947 */ /* 0x002fea0003800000 */
.L_x_78:
[----:B-1----:R-:W-:Y:S01]  /*3aa0*/  HFMA2 R4, -RZ, RZ, 0, 5.9604644775390625e-08 ;  /* 0x00000001ff047431 */ /* 0x002fe200000001ff */
[----:B------:R-:W-:Y:S01]  /*3ab0*/  UPRMT UR7, UR4, 0x654, UR8 ;  /* 0x0000065404077896 */ /* 0x000fe20008000008 */
[----:B------:R-:W-:Y:S01]  /*3ac0*/  IMAD.MOV.U32 R6, RZ, RZ, 0xffff ;  /* 0x0000ffffff067424 */ /* 0x000fe200078e00ff */
[----:B------:R-:W-:Y:S01]  /*3ad0*/  PRMT R2, R2, 0x654, R3 ;  /* 0x0000065402027816 */ /* 0x000fe20000000003 */
[----:B------:R-:W-:Y:S02]  /*3ae0*/  IMAD.MOV.U32 R5, RZ, RZ, 0x4 ;  /* 0x00000004ff057424 */ /* 0x000fe400078e00ff */
[----:B------:R-:W-:Y:S01]  /*3af0*/  IMAD.SHL.U32 R9, R11, 0x20, RZ ;  /* 0x000000200b097824 */ /* 0x000fe200078e00ff */
[----:B------:R-:W-:Y:S02]  /*3b00*/  MOV R3, UR7 ;  /* 0x0000000700037c02 */ /* 0x000fe40008000f00 */
[-C--:B------:R-:W-:Y:S01]  /*3b10*/  SHF.L.U32 R7, R6, R11.reuse, RZ ;  /* 0x0000000b06077219 */ /* 0x080fe200000006ff */
[----:B------:R1:W-:Y:S01]  /*3b20*/  SYNCS.ARRIVE.TRANS64.RED RZ, [UR7], R5 ;  /* 0x00000005ffff79a7 */ /* 0x0003e20008000407 */
[----:B------:R-:W-:Y:S01]  /*3b30*/  SHF.L.U32 R6, R4, R11, RZ ;  /* 0x0000000b04067219 */ /* 0x000fe200000006ff */
[----:B------:R1:W-:Y:S04]  /*3b40*/  STS [UR37+0x220], R9 ;  /* 0x00022009ff007988 */ /* 0x0003e80008000825 */
[----:B------:R1:W-:Y:S04]  /*3b50*/  STAS [R2.64], R11 ;  /* 0x0000000b02007dbd */ /* 0x0003e8000c0008ff */
[----:B------:R1:W-:Y:S04]  /*3b60*/  ATOMS.OR RZ, [UR6+0x14], R7 ;  /* 0x00001407ffff798c */ /* 0x0003e8000b000006 */
[----:B------:R1:W-:Y:S04]  /*3b70*/  ATOMS.OR RZ, [UR6+0x18], R6 ;  /* 0x00001806ffff798c */ /* 0x0003e8000b000006 */
[----:B------:R1:W-:Y:S02]  /*3b80*/  ATOMS.XOR RZ, [UR6+0x10], R4 ;  /* 0x00001004ffff798c */ /* 0x0003e4000b800006 */
.L_x_75:
[----:B------:R-:W-:Y:S05]  /*3b90*/  BSYNC B0 ;  /* 0x0000000000007941 */ /* 0x000fea0003800000 */
.L_x_74:
[----:B------:R-:W-:Y:S05]  /*3ba0*/  BRA.U UP0, `(.L_x_80) ;  /* 0x00000001006c7547 */ /* 0x000fea000b800000 */
[----:B------:R-:W-:-:S03]  /*3bb0*/  UMOV UR7, 0xffffffff ;  /* 0xffffffff00077882 */ /* 0x000fc60000000000 */
[----:B------:R-:W-:Y:S05]  /*3bc0*/  BRA.DIV UR7, `(.L_x_81) ;  /* 0x0000008e07247947 */ /* 0x000fea000b800000 */
[----:B------:R-:W-:-:S13]  /*3bd0*/  ELECT P6, URZ, PT ;  /* 0x0000000000ff782f */ /* 0x000fda00038c0000 */
.L_x_213:
[----:B------:R-:W-:Y:S05]  /*3be0*/  @!P6 BRA `(.L_x_80) ;  /* 0x00000000005ce947 */ /* 0x000fea0003800000 */
[----:B-1----:R-:W1:Y:S02]  /*3bf0*/  LDS R3, [UR6+0x10] ;  /* 0x00001006ff037984 */ /* 0x002e640008000800 */
[----:B-1----:R-:W-:-:S04]  /*3c00*/  SHF.L.U32 R3, R3, 0x1f, RZ ;  /* 0x0000001f03037819 */ /* 0x002fc800000006ff */
[----:B------:R-:W1:Y:S02]  /*3c10*/  SYNCS.PHASECHK.TRANS64.TRYWAIT P0, [UR6+0x8], R3 ;  /* 0x00000803ff0075a7 */ /* 0x000e640008001106 */
[----:B-1----:R-:W-:Y:S05]  /*3c20*/  @P0 BRA `(.L_x_82) ;  /* 0x0000000000080947 */ /* 0x002fea0003800000 */
[----:B------:R-:W1:Y:S02]  /*3c30*/  SYNCS.PHASECHK.TRANS64.TRYWAIT P0, [UR6+0x8], R3 ;  /* 0x00000803ff0075a7 */ /* 0x000e640008001106 */
[----:B-1----:R-:W-:Y:S05]  /*3c40*/  @!P0 BRA `(.L_x_83) ;  /* 0x0000008c00248947 */ /* 0x002fea0003800000 */
.L_x_82:
[----:B------:R-:W2:Y:S01]  /*3c50*/  LDS R5, [UR37+0x220] ;  /* 0x00022025ff057984 */ /* 0x000ea20008000800 */
[----:B-1----:R-:W-:Y:S02]  /*3c60*/  HFMA2 R2, -RZ, RZ, 0, 5.9604644775390625e-08 ;  /* 0x00000001ff027431 */ /* 0x002fe400000001ff */
[----:B------:R-:W-:Y:S01]  /*3c70*/  IMAD.MOV.U32 R3, RZ, RZ, 0xffff ;  /* 0x0000ffffff037424 */ /* 0x000fe200078e00ff */
[----:B------:R-:W-:Y:S01]  /*3c80*/  UPRMT UR7, UR4, 0x654, UR8 ;  /* 0x0000065404077896 */ /* 0x000fe20008000008 */
[----:B--2---:R-:W-:-:S03]  /*3c90*/  IMAD.SHL.U32 R4, R5, 0x20, RZ ;  /* 0x0000002005047824 */ /* 0x004fc600078e00ff */
[-C--:B------:R-:W-:Y:S02]  /*3ca0*/  SHF.L.U32 R3, R3, R5.reuse, RZ ;  /* 0x0000000503037219 */ /* 0x080fe400000006ff */
[----:B------:R-:W-:Y:S01]  /*3cb0*/  SHF.L.U32 R5, R2, R5, RZ ;  /* 0x0000000502057219 */ /* 0x000fe200000006ff */
[----:B------:R2:W-:Y:S04]  /*3cc0*/  STS [UR37+0x220], R4 ;  /* 0x00022004ff007988 */ /* 0x0005e80008000825 */
[----:B------:R2:W-:Y:S04]  /*3cd0*/  ATOMS.OR RZ, [UR6+0x14], R3 ;  /* 0x00001403ffff798c */ /* 0x0005e8000b000006 */
[----:B------:R2:W-:Y:S01]  /*3ce0*/  ATOMS.OR RZ, [UR6+0x18], R5 ;  /* 0x00001805ffff798c */ /* 0x0005e2000b000006 */
[----:B------:R-:W-:Y:S03]  /*3cf0*/  SYNCS.ARRIVE.TRANS64.RED.A1T0 RZ, [UR7], RZ ;  /* 0x000000ffffff79a7 */ /* 0x000fe60008100407 */
[----:B------:R2:W-:Y:S01]  /*3d00*/  ATOMS.XOR RZ, [UR6+0x10], R2 ;  /* 0x00001002ffff798c */ /* 0x0005e2000b800006 */
[----:B------:R-:W-:Y:S05]  /*3d10*/  BRA `(.L_x_80) ;  /* 0x0000000000107947 */ /* 0x000fea0003800000 */
.L_x_73:
[----:B------:R-:W-:-:S05]  /*3d20*/  MOV R2, 0xffffffff ;  /* 0xffffffff00027802 */ /* 0x000fca0000000f00 */
[----:B------:R1:W-:Y:S02]  /*3d30*/  STS [UR37+0x220], R2 ;  /* 0x00022002ff007988 */ /* 0x0003e40008000825 */
[----:B-1----:R-:W-:Y:S02]  /*3d40*/  MOV R2, 0x3d60 ;  /* 0x00003d6000027802 */ /* 0x002fe40000000f00 */
[----:B-----5:R-:W-:Y:S05]  /*3d50*/  CALL.REL.NOINC `($__internal_1_$__cuda_sm10x_tcgen05_guardrail_trap_phase_invalid_during_alloc) ;  /* 0x0000009000c87944 */ /* 0x020fea0003c00000 */
.L_x_80:
[----:B------:R-:W-:Y:S05]  /*3d60*/  WARPSYNC.ALL ;  /* 0x0000000000007948 */ /* 0x000fea0003800000 */
[----:B------:R-:W3:Y:S01]  /*3d70*/  S2UR UR8, SR_CgaCtaId ;  /* 0x00000000000879c3 */ /* 0x000ee20000008800 */
[----:B------:R-:W-:Y:S01]  /*3d80*/  UMOV UR6, 0x400 ;  /* 0x0000040000067882 */ /* 0x000fe20000000000 */
[----:B------:R-:W-:-:S06]  /*3d90*/  NOP ;  /* 0x0000000000007918 */ /* 0x000fcc0000000000 */
[----:B------:R-:W-:Y:S06]  /*3da0*/  BAR.ARV 0x6, 0xa0 ;  /* 0x0182800000007b1d */ /* 0x000fec0000002000 */
[----:B------:R-:W-:Y:S01]  /*3db0*/  LOP3.LUT R0, R0, 0xffff, RZ, 0xc0, !PT ;  /* 0x0000ffff00007812 */ /* 0x000fe200078ec0ff */
[----:B-1----:R-:W-:Y:S01]  /*3dc0*/  IMAD.MOV.U32 R9, RZ, RZ, 0x1 ;  /* 0x00000001ff097424 */ /* 0x002fe200078e00ff */
[----:B------:R-:W-:Y:S01]  /*3dd0*/  LOP3.LUT R8, R8, 0xffff, RZ, 0xc0, !PT ;  /* 0x0000ffff08087812 */ /* 0x000fe200078ec0ff */
[----:B------:R-:W-:Y:S01]  /*3de0*/  UMOV UR22, URZ ;  /* 0x000000ff00167c82 */ /* 0x000fe20008000000 */
[----:B------:R-:W-:Y:S01]  /*3df0*/  R2UR UR12, R0 ;  /* 0x00000000000c72ca */ /* 0x000fe200000e0000 */
[----:B------:R-:W-:Y:S01]  /*3e00*/  UMOV UR21, URZ ;  /* 0x000000ff00157c82 */ /* 0x000fe20008000000 */
[----:B------:R-:W-:Y:S01]  /*3e10*/  R2UR UR13, R8 ;  /* 0x00000000080d72ca */ /* 0x000fe200000e0000 */
[----:B------:R-:W-:Y:S01]  /*3e20*/  IMAD.MOV.U32 R8, RZ, RZ, RZ ;  /* 0x000000ffff087224 */ /* 0x000fe200078e00ff */
[----:B------:R-:W-:-:S02]  /*3e30*/  UISETP.NE.AND UP2, UPT, UR5, URZ, UPT ;  /* 0x000000ff0500728c */ /* 0x000fc4000bf45270 */
[----:B---3--:R-:W-:Y:S01]  /*3e40*/  ULEA UR8, UR8, UR6, 0x18 ;  /* 0x0000000608087291 */ /* 0x008fe2000f8ec0ff */
[----:B------:R-:W1:Y:S03]  /*3e50*/  LDCU UR6, c[0x0][0x38c] ;  /* 0x00007180ff0677ac */ /* 0x000e660008000800 */
[----:B------:R-:W-:Y:S02]  /*3e60*/  UIADD3 UR14, UPT, UPT, UR8, 0x10800, URZ ;  /* 0x00010800080e7890 */ /* 0x000fe4000fffe0ff */
[----:B------:R-:W-:-:S03]  /*3e70*/  UIADD3 UR15, UPT, UPT, UR8, 0x24800, URZ ;  /* 0x00024800080f7890 */ /* 0x000fc6000fffe0ff */
[----:B--2---:R-:W2:Y:S01]  /*3e80*/  LDS R2, [UR8+0x220] ;  /* 0x00022008ff027984 */ /* 0x004ea20008000800 */
[----:B------:R-:W-:Y:S02]  /*3e90*/  USHF.R.U32.HI UR14, URZ, 0x4, UR14 ;  /* 0x00000004ff0e7899 */ /* 0x000fe4000801160e */
[----:B------:R-:W-:Y:S02]  /*3ea0*/  USHF.R.U32.HI UR15, URZ, 0x4, UR15 ;  /* 0x00000004ff0f7899 */ /* 0x000fe4000801160f */
[----:B------:R-:W-:Y:S02]  /*3eb0*/  ULOP3.LUT UR14, UR14, 0x3fff, URZ, 0xc0, !UPT ;  /* 0x00003fff0e0e7892 */ /* 0x000fe4000f8ec0ff */
[----:B------:R-:W-:Y:S02]  /*3ec0*/  ULOP3.LUT UR15, UR15, 0x3fff, URZ, 0xc0, !UPT ;  /* 0x00003fff0f0f7892 */ /* 0x000fe4000f8ec0ff */
[----:B------:R-:W-:Y:S02]  /*3ed0*/  ULOP3.LUT UR14, UR14, 0x10000, URZ, 0xfc, !UPT ;  /* 0x000100000e0e7892 */ /* 0x000fe4000f8efcff */
[----:B-1----:R-:W-:-:S02]  /*3ee0*/  UIADD3 UR6, UPT, UPT, UR6, 0xf, URZ ;  /* 0x0000000f06067890 */ /* 0x002fc4000fffe0ff */
[----:B------:R-:W-:Y:S02]  /*3ef0*/  ULOP3.LUT UR15, UR15, 0x10000, URZ, 0xfc, !UPT ;  /* 0x000100000f0f7892 */ /* 0x000fe4000f8efcff */
[----:B------:R-:W-:Y:S01]  /*3f00*/  USHF.R.S32.HI UR7, URZ, 0x1f, UR6 ;  /* 0x0000001fff077899 */ /* 0x000fe20008011406 */
[----:B------:R-:W-:Y:S01]  /*3f10*/  UMOV UR20, URZ ;  /* 0x000000ff00147c82 */ /* 0x000fe20008000000 */
[----:B------:R-:W-:Y:S02]  /*3f20*/  UMOV UR26, 0x0 ;  /* 0x00000000001a7882 */ /* 0x000fe40000000000 */
[----:B------:R-:W-:Y:S01]  /*3f30*/  ULEA.HI UR7, UR7, UR6, URZ, 0x4 ;  /* 0x0000000607077291 */ /* 0x000fe2000f8f20ff */
[----:B------:R-:W-:-:S03]  /*3f40*/  UMOV UR27, 0x10400010 ;  /* 0x10400010001b7882 */ /* 0x000fc60000000000 */
[----:B------:R-:W-:-:S04]  /*3f50*/  USHF.R.S32.HI UR7, URZ, 0x4, UR7 ;  /* 0x00000004ff077899 */ /* 0x000fc80008011407 */
[----:B------:R-:W-:-:S04]  /*3f60*/  UISETP.LT.AND UP0, UPT, UR7, 0x1, UPT ;  /* 0x000000010700788c */ /* 0x000fc8000bf01270 */
[----:B------:R-:W-:Y:S01]  /*3f70*/  USEL UR23, UR7, 0x1, !UP0 ;  /* 0x0000000107177887 */ /* 0x000fe2000c000000 */
[----:B--2---:R-:W-:Y:S02]  /*3f80*/  R2UR UR24, R2 ;  /* 0x00000000021872ca */ /* 0x004fe400000e0000 */
[----:B------:R-:W-:-:S13]  /*3f90*/  CS2R R2, SRZ ;  /* 0x0000000000027805 */ /* 0x000fda000001ff00 */
.L_x_91:
[C---:B------:R-:W-:Y:S02]  /*3fa0*/  LEA R0, R8.reuse, UR8, 0x3 ;  /* 0x0000000808007c11 */ /* 0x040fe4000f8e18ff */
[----:B------:R-:W-:Y:S02]  /*3fb0*/  SHF.L.U32 R5, R3, 0x1f, RZ ;  /* 0x0000001f03057819 */ /* 0x000fe400000006ff */
[----:B------:R-:W-:Y:S02]  /*3fc0*/  LEA R4, R8, UR8, 0x4 ;  /* 0x0000000808047c11 */ /* 0x000fe4000f8e20ff */
[----:B------:R-:W1:Y:S02]  /*3fd0*/  SYNCS.PHASECHK.TRANS64.TRYWAIT P0, [R0+URZ+0x190], R5 ;  /* 0x00019005000075a7 */ /* 0x000e6400080011ff */
[----:B-1-34-:R-:W-:Y:S05]  /*3fe0*/  @!P0 BRA `(.L_x_84) ;  /* 0x0000008800548947 */ /* 0x01afea0003800000 */
.L_x_214:
[----:B-1----:R-:W1:Y:S01]  /*3ff0*/  LDS.128 R4, [R4+0x200] ;  /* 0x0002000004047984 */ /* 0x002e620000000c00 */
[----:B------:R-:W-:Y:S02]  /*4000*/  VIADD R0, R0, 0x1a0 ;  /* 0x000001a000007836 */ /* 0x000fe40000000000 */
[----:B------:R-:W-:Y:S01]  /*4010*/  VIADD R8, R8, 0x1 ;  /* 0x0000000108087836 */ /* 0x000fe20000000000 */
[----:B------:R-:W-:Y:S01]  /*4020*/  @!PT LDS RZ, [RZ] ;  /* 0x00000000fffff984 */ /* 0x000fe20000000800 */
[----:B------:R-:W-:Y:S01]  /*4030*/  @!PT LDS RZ, [RZ] ;  /* 0x00000000fffff984 */ /* 0x000fe20000000800 */
[----:B------:R-:W-:Y:S01]  /*4040*/  @!PT LDS RZ, [RZ] ;  /* 0x00000000fffff984 */ /* 0x000fe20000000800 */
[----:B------:R-:W-:Y:S01]  /*4050*/  @!PT LDS RZ, [RZ] ;  /* 0x00000000fffff984 */ /* 0x000fe20000000800 */
[----:B------:R2:W-:Y:S06]  /*4060*/  MEMBAR.ALL.CTA ;  /* 0x0000000000007992 */ /* 0x0005ec0000008000 */
[----:B--2---:R-:W2:Y:S01]  /*4070*/  FENCE.VIEW.ASYNC.S ;  /* 0x00000000000073c6 */ /* 0x004ea20000000000 */
[----:B------:R-:W-:-:S04]  /*4080*/  PRMT R0, RZ, 0x654, R0 ;  /* 0x00000654ff007816 */ /* 0x000fc80000000000 */
[----:B--2---:R2:W-:Y:S01]  /*4090*/  SYNCS.ARRIVE.TRANS64.RED.A1T0 RZ, [R0+URZ], RZ ;  /* 0x000000ff00ff79a7 */ /* 0x0045e200081004ff */
[----:B-1----:R-:W-:Y:S01]  /*40a0*/  LOP3.LUT P1, RZ, R6, 0x1, RZ, 0xc0, !PT ;  /* 0x0000000106ff7812 */ /* 0x002fe2000782c0ff */
[----:B--2---:R-:W-:-:S12]  /*40b0*/  BRA.U UP2, `(.L_x_85) ;  /* 0x0000000102cc7547 */ /* 0x004fd8000b800000 */
[----:B------:R-:W1:Y:S01]  /*40c0*/  LDCU UR6, c[0x0][0x38c] ;  /* 0x00007180ff0677ac */ /* 0x000e620008000800 */
[----:B------:R-:W-:Y:S02]  /*40d0*/  PLOP3.LUT P2, PT, PT, PT, PT, 0x80, 0x8 ;  /* 0x000000000008781c */ /* 0x000fe40003f4f070 */
[----:B------:R-:W-:Y:S01]  /*40e0*/  SHF.L.U32 R5, R9, 0x1f, RZ ;  /* 0x0000001f09057819 */ /* 0x000fe200000006ff */
[----:B------:R-:W-:Y:S02]  /*40f0*/  ULEA UR11, UR22, UR8, 0x3 ;  /* 0x00000008160b7291 */ /* 0x000fe4000f8e18ff */
[----:B-1----:R-:W-:-:S06]  /*4100*/  UISETP.GE.AND UP0, UPT, UR6, 0x1, UPT ;  /* 0x000000010600788c */ /* 0x002fcc000bf06270 */
[----:B------:R-:W-:-:S05]  /*4110*/  PLOP3.LUT P0, PT, PT, PT, UP0, 0x80, 0x8 ;  /* 0x000000000008781c */ /* 0x000fca0003f0f008 */
[----:B------:R-:W-:-:S08]  /*4120*/  @UP0 ULEA UR6, UR21, UR8, 0x3 ;  /* 0x0000000815060291 */ /* 0x000fd0000f8e18ff */
[----:B------:R-:W-:-:S04]  /*4130*/  @P0 SHF.L.U32 R0, R2, 0x1f, RZ ;  /* 0x0000001f02000819 */ /* 0x000fc800000006ff */
[----:B------:R1:W2:Y:S01]  /*4140*/  @P0 SYNCS.PHASECHK.TRANS64.TRYWAIT P2, [UR6], R0 ;  /* 0x00000000ff0005a7 */ /* 0x0002a20008041106 */
[----:B------:R-:W3:Y:S02]  /*4150*/  SYNCS.PHASECHK.TRANS64.TRYWAIT P0, [UR11+0x1c0], R5 ;  /* 0x0001c005ff0075a7 */ /* 0x000ee4000800110b */
[----:B-123--:R-:W-:Y:S05]  /*4160*/  @!P0 BRA `(.L_x_86) ;  /* 0x0000008800088947 */ /* 0x00efea0003800000 */
.L_x_216:
[----:B------:R-:W-:Y:S01]  /*4170*/  UMOV UR19, UR20 ;  /* 0x0000001400137c82 */ /* 0x000fe20008000000 */
[----:B------:R-:W-:Y:S05]  /*4180*/  BRA.U !UP0, `(.L_x_87) ;  /* 0x0000000108887547 */ /* 0x000fea000b800000 */
[----:B------:R-:W-:Y:S02]  /*4190*/  UIADD3 UR19, UPT, UPT, UR23, UR20, URZ ;  /* 0x0000001417137290 */ /* 0x000fe4000fffe0ff */
[----:B------:R-:W-:Y:S02]  /*41a0*/  ULEA UR10, UR22, UR24, 0x8 ;  /* 0x00000018160a7291 */ /* 0x000fe4000f8e40ff */
[----:B------:R-:W-:Y:S01]  /*41b0*/  UPLOP3.LUT UP3, UPT, UPT, UPT, UPT, 0x40, 0x4 ;  /* 0x000000000004789c */ /* 0x000fe20003f6e870 */
[----:B------:R-:W-:Y:S01]  /*41c0*/  UMOV UR18, UR7 ;  /* 0x0000000700127c82 */ /* 0x000fe20008000000 */
[----:B------:R-:W-:-:S09]  /*41d0*/  UMOV UR17, UR21 ;  /* 0x0000001500117c82 */ /* 0x000fd20008000000 */
.L_x_90:
[----:B--2---:R-:W-:Y:S01]  /*41e0*/  ULEA UR9, UR17, UR8, 0x3 ;  /* 0x0000000811097291 */ /* 0x004fe2000f8e18ff */
[----:B---3--:R-:W-:Y:S11]  /*41f0*/  @P2 BRA `(.L_x_88) ;  /* 0x00000000000c2947 */ /* 0x008ff60003800000 */
[----:B-1----:R-:W-:Y:S04]  /*4200*/  SHF.L.U32 R5, R2, 0x1f, RZ ;  /* 0x0000001f02057819 */ /* 0x002fe800000006ff */
[----:B------:R-:W1:Y:S02]  /*4210*/  SYNCS.PHASECHK.TRANS64.TRYWAIT P0, [UR9], R5 ;  /* 0x00000005ff0075a7 */ /* 0x000e640008001109 */
[----:B-1----:R-:W-:Y:S05]  /*4220*/  @!P0 BRA `(.L_x_89) ;  /* 0x0000008400f08947 */ /* 0x002fea0003800000 */
.L_x_88:
[----:B------:R-:W-:Y:S01]  /*4230*/  UISETP.NE.AND UP0, UPT, UR18, 0x1, UPT ;  /* 0x000000011200788c */ /* 0x000fe2000bf05270 */
[----:B------:R-:W-:Y:S01]  /*4240*/  PLOP3.LUT P2, PT, PT, PT, PT, 0x80, 0x8 ;  /* 0x000000000008781c */ /* 0x000fe20003f4f070 */
[----:B------:R-:W-:Y:S02]  /*4250*/  UIADD3 UR21, UPT, UPT, UR17, 0x1, URZ ;  /* 0x0000000111157890 */ /* 0x000fe4000fffe0ff */
[----:B------:R-:W-:Y:S02]  /*4260*/  ULEA UR28, UR17, UR15, 0x8 ;  /* 0x0000000f111c7291 */ /* 0x000fe4000f8e40ff */
[----:B------:R-:W-:Y:S01]  /*4270*/  UISETP.NE.AND UP1, UPT, UR21, 0x14, UPT ;  /* 0x000000141500788c */ /* 0x000fe2000bf25270 */
[----:B------:R-:W-:Y:S01]  /*4280*/  PLOP3.LUT P0, PT, PT, PT, UP0, 0x80, 0x8 ;  /* 0x000000000008781c */ /* 0x000fe20003f0f008 */
[----:B------:R-:W-:Y:S02]  /*4290*/  ULEA UR30, UR17, UR14, 0x8 ;  /* 0x0000000e111e7291 */ /* 0x000fe4000f8e40ff */
[----:B------:R-:W-:Y:S02]  /*42a0*/  USEL UR16, URZ, 0x1, UP1 ;  /* 0x00000001ff107887 */ /* 0x000fe40008800000 */
[----:B------:R-:W-:Y:S02]  /*42b0*/  USEL UR21, UR21, URZ, UP1 ;  /* 0x000000ff15157287 */ /* 0x000fe40008800000 */
[----:B------:R-:W-:Y:S02]  /*42c0*/  UIADD3 UR9, UPT, UPT, UR9, 0xa0, URZ ;  /* 0x000000a009097890 */ /* 0x000fe4000fffe0ff */
[----:B------:R-:W-:Y:S01]  /*42d0*/  @UP0 ULEA UR6, UR21, UR8, 0x3 ;  /* 0x0000000815060291 */ /* 0x000fe2000f8e18ff */
[----:B------:R-:W-:Y:S01]  /*42e0*/  LOP3.LUT R2, R2, UR16, RZ, 0x3c, !PT ;  /* 0x0000001002027c12 */ /* 0x000fe2000f8e3cff */
[----:B------:R-:W-:Y:S01]  /*42f0*/  UMOV UR29, 0xc0004010 ;  /* 0xc0004010001d7882 */ /* 0x000fe20000000000 */
[----:B------:R-:W-:Y:S01]  /*4300*/  UMOV UR31, 0xc0004010 ;  /* 0xc0004010001f7882 */ /* 0x000fe20000000000 */
[----:B------:R-:W-:Y:S01]  /*4310*/  UIADD3 UR20, UPT, UPT, UR20, 0x1, URZ ;  /* 0x0000000114147890 */ /* 0x000fe2000fffe0ff */
[----:B-1----:R-:W-:Y:S01]  /*4320*/  @P0 SHF.L.U32 R0, R2, 0x1f, RZ ;  /* 0x0000001f02000819 */ /* 0x002fe200000006ff */
[----:B------:R-:W-:Y:S02]  /*4330*/  UIADD3 UR18, UPT, UPT, UR18, -0x1, URZ ;  /* 0xffffffff12127890 */ /* 0x000fe4000fffe0ff */
[----:B------:R-:W-:Y:S01]  /*4340*/  UISETP.NE.AND UP0, UPT, UR20, UR19, UPT ;  /* 0x000000131400728c */ /* 0x000fe2000bf05270 */
[----:B------:R2:W3:Y:S01]  /*4350*/  @P0 SYNCS.PHASECHK.TRANS64.TRYWAIT P2, [UR6], R0 ;  /* 0x00000000ff0005a7 */ /* 0x0004e20008041106 */
[----:B------:R2:W-:Y:S01]  /*4360*/  UTCHMMA.2CTA gdesc[UR30], gdesc[UR28], tmem[UR10], tmem[UR26], idesc[UR27], UP3 ;  /* 0x00ff1a1c1e0075ea */ /* 0x0005e20009a0000a */
[----:B------:R-:W-:Y:S01]  /*4370*/  UPLOP3.LUT UP3, UPT, UPT, UPT, UPT, 0x80, 0x8 ;  /* 0x000000000008789c */ /* 0x000fe20003f6f070 */
[----:B------:R2:W-:Y:S01]  /*4380*/  UTCBAR.2CTA.MULTICAST [UR9], URZ, UR13 ;  /* 0x000000ff090073e9 */ /* 0x0005e2000820080d */
[----:B------:R-:W-:Y:S04]  /*4390*/  UMOV UR17, UR21 ;  /* 0x0000001500117c82 */ /* 0x000fe80008000000 */
[----:B------:R-:W-:Y:S05]  /*43a0*/  BRA.U UP0, `(.L_x_90) ;  /* 0xfffffffd008c7547 */ /* 0x000fea000b83ffff */
.L_x_87:
[----:B------:R-:W-:Y:S01]  /*43b0*/  UIADD3 UR11, UPT, UPT, UR11, 0x1b0, URZ ;  /* 0x000001b00b0b7890 */ /* 0x000fe2000fffe0ff */
[----:B------:R-:W-:-:S08]  /*43c0*/  UMOV UR20, UR19 ;  /* 0x0000001300147c82 */ /* 0x000fd00008000000 */
[----:B------:R4:W-:Y:S01]  /*43d0*/  UTCBAR.2CTA.MULTICAST [UR11], URZ, UR12 ;  /* 0x000000ff0b0073e9 */ /* 0x0009e2000820080c */
[----:B------:R-:W-:Y:S02]  /*43e0*/  NOP ;  /* 0x0000000000007918 */ /* 0x000fe40000000000 */
.L_x_85:
[----:B------:R-:W-:Y:S01]  /*43f0*/  UIADD3 UR22, UPT, UPT, UR22, 0x1, URZ ;  /* 0x0000000116167890 */ /* 0x000fe2000fffe0ff */
[----:B------:R-:W-:-:S03]  /*4400*/  ISETP.NE.AND P0, PT, R8, 0x2, PT ;  /* 0x000000020800780c */ /* 0x000fc60003f05270 */
[----:B------:R-:W-:Y:S01]  /*4410*/  UISETP.NE.AND UP0, UPT, UR22, 0x2, UPT ;  /* 0x000000021600788c */ /* 0x000fe2000bf05270 */
[----:B-12---:R-:W-:Y:S02]  /*4420*/  SEL R0, RZ, 0x1, P0 ;  /* 0x00000001ff007807 */ /* 0x006fe40000000000 */
[----:B------:R-:W-:Y:S01]  /*4430*/  SEL R8, R8, RZ, P0 ;  /* 0x000000ff08087207 */ /* 0x000fe20000000000 */
[----:B------:R-:W-:Y:S01]  /*4440*/  USEL UR6, URZ, 0x1, UP0 ;  /* 0x00000001ff067887 */ /* 0x000fe20008000000 */
[----:B------:R-:W-:Y:S01]  /*4450*/  LOP3.LUT R3, R3, R0, RZ, 0x3c, !PT ;  /* 0x0000000003037212 */ /* 0x000fe200078e3cff */
[----:B------:R-:W-:-:S04]  /*4460*/  USEL UR22, UR22, URZ, UP0 ;  /* 0x000000ff16167287 */ /* 0x000fc80008000000 */
[----:B------:R-:W-:Y:S01]  /*4470*/  LOP3.LUT R9, R9, UR6, RZ, 0x3c, !PT ;  /* 0x0000000609097c12 */ /* 0x000fe2000f8e3cff */
[----:B------:R-:W-:Y:S07]  /*4480*/  @P1 BRA `(.L_x_91) ;  /* 0xfffffff800c41947 */ /* 0x000fee000383ffff */
[----:B------:R-:W1:Y:S01]  /*4490*/  S2UR UR6, SR_CgaCtaId ;  /* 0x00000000000679c3 */ /* 0x000e620000008800 */
[----:B------:R-:W-:Y:S01]  /*44a0*/  ELECT P0, URZ, PT ;  /* 0x0000000000ff782f */ /* 0x000fe20003800000 */
[----:B------:R-:W-:Y:S01]  /*44b0*/  HFMA2 R0, -RZ, RZ, 0, 5.9604644775390625e-08 ;  /* 0x00000001ff007431 */ /* 0x000fe200000001ff */
[----:B------:R-:W-:-:S05]  /*44c0*/  UMOV UR7, 0x40 ;  /* 0x0000004000077882 */ /* 0x000fca0000000000 */
[----:B------:R-:W-:Y:S01]  /*44d0*/  UVIRTCOUNT.DEALLOC.SMPOOL 0x80 ;  /* 0x000000800000784c */ /* 0x000fe20000000000 */
[----:B------:R-:W-:Y:S02]  /*44e0*/  UISETP.NE.AND UP0, UPT, UR5, URZ, UPT ;  /* 0x000000ff0500728c */ /* 0x000fe4000bf05270 */
[----:B-1----:R-:W-:-:S09]  /*44f0*/  ULEA UR6, UR6, UR7, 0x18 ;  /* 0x0000000706067291 */ /* 0x002fd2000f8ec0ff */
[----:B------:R1:W-:Y:S01]  /*4500*/  @P0 STS.U8 [UR6+0x1c], R0 ;  /* 0x00001c00ff000988 */ /* 0x0003e20008000006 */
[----:B------:R-:W-:Y:S05]  /*4510*/  BRA.U UP0, `(.L_x_92) ;  /* 0x0000000100587547 */ /* 0x000fea000b800000 */
[----:B------:R-:W-:Y:S01]  /*4520*/  UIADD3 UR7, UPT, UPT, UR8, 0x1c0, URZ ;  /* 0x000001c008077890 */ /* 0x000fe2000fffe0ff */
[----:B------:R-:W-:-:S03]  /*4530*/  SHF.L.U32 R3, R9, 0x1f, RZ ;  /* 0x0000001f09037819 */ /* 0x000fc600000006ff */
[----:B------:R-:W-:-:S09]  /*4540*/  ULEA UR5, UR22, UR7, 0x3 ;  /* 0x0000000716057291 */ /* 0x000fd2000f8e18ff */
[----:B------:R-:W2:Y:S02]  /*4550*/  SYNCS.PHASECHK.TRANS64.TRYWAIT P0, [UR5], R3 ;  /* 0x00000003ff0075a7 */ /* 0x000ea40008001105 */
[----:B--2---:R-:W-:Y:S05]  /*4560*/  @!P0 BRA `(.L_x_93) ;  /* 0x0000008400388947 */ /* 0x004fea0003800000 */
.L_x_219:
[----:B------:R-:W-:-:S04]  /*4570*/  UIADD3 UR9, UPT, UPT, UR22, 0x1, URZ ;  /* 0x0000000116097890 */ /* 0x000fc8000fffe0ff */
[----:B------:R-:W-:-:S04]  /*4580*/  UISETP.NE.AND UP1, UPT, UR9, 0x2, UPT ;  /* 0x000000020900788c */ /* 0x000fc8000bf25270 */
[----:B------:R-:W-:Y:S02]  /*4590*/  USEL UR5, URZ, 0x1, UP1 ;  /* 0x00000001ff057887 */ /* 0x000fe40008800000 */
[----:B------:R-:W-:-:S04]  /*45a0*/  USEL UR9, UR9, URZ, UP1 ;  /* 0x000000ff09097287 */ /* 0x000fc80008800000 */
[----:B------:R-:W-:Y:S01]  /*45b0*/  ULEA UR9, UR9, UR7, 0x3 ;  /* 0x0000000709097291 */ /* 0x000fe2000f8e18ff */
[----:B-1----:R-:W-:-:S04]  /*45c0*/  LOP3.LUT R3, R9, UR5, RZ, 0x3c, !PT ;  /* 0x0000000509037c12 */ /* 0x002fc8000f8e3cff */
[----:B------:R-:W-:Y:S01]  /*45d0*/  SHF.L.U32 R3, R3, 0x1f, RZ ;  /* 0x0000001f03037819 */ /* 0x000fe200000006ff */
[----:B------:R-:W-:-:S04]  /*45e0*/  IMAD.U32 R0, RZ, RZ, UR9 ;  /* 0x00000009ff007e24 */ /* 0x000fc8000f8e00ff */
[----:B------:R1:W2:Y:S03]  /*45f0*/  SYNCS.PHASECHK.TRANS64.TRYWAIT P0, [R0+URZ], R3 ;  /* 0x00000003000075a7 */ /* 0x0002a600080011ff */
[----:B--2---:R-:W-:Y:S05]  /*4600*/  @!P0 NANOSLEEP.SYNCS 0x989680 ;  /* 0x009896800000895d */ /* 0x004fea0003900000 */
[----:B------:R-:W2:Y:S02]  /*4610*/  @!P0 SYNCS.PHASECHK.TRANS64 P0, [R0+URZ], R3 ;  /* 0x00000003000085a7 */ /* 0x000ea400080010ff */
[----:B--2---:R-:W-:Y:S05]  /*4620*/  @P0 BRA `(.L_x_94) ;  /* 0x0000000000200947 */ /* 0x004fea0003800000 */
.L_x_95:
[----:B--2---:R2:W1:Y:S02]  /*4630*/  SYNCS.PHASECHK.TRANS64.TRYWAIT P0, [R0+URZ], R3 ;  /* 0x00000003000075a7 */ /* 0x00446400080011ff */
[----:B-1----:R-:W-:Y:S05]  /*4640*/  @!P0 NANOSLEEP.SYNCS 0x989680 ;  /* 0x009896800000895d */ /* 0x002fea0003900000 */
[----:B------:R-:W1:Y:S02]  /*4650*/  @!P0 SYNCS.PHASECHK.TRANS64 P0, [R0+URZ], R3 ;  /* 0x00000003000085a7 */ /* 0x000e6400080010ff */
[----:B-1----:R-:W-:Y:S05]  /*4660*/  @!P0 BRA `(.L_x_95) ;  /* 0xfffffffc00f08947 */ /* 0x002fea000383ffff */
[----:B------:R-:W-:Y:S05]  /*4670*/  BRA `(.L_x_94) ;  /* 0x00000000000c7947 */ /* 0x000fea0003800000 */
.L_x_92:
[----:B------:R-:W-:-:S04]  /*4680*/  UIADD3 UR5, UPT, UPT, UR8, 0x1f0, URZ ;  /* 0x000001f008057890 */ /* 0x000fc8000fffe0ff */
[----:B------:R-:W-:-:S09]  /*4690*/  UPRMT UR5, UR4, 0x654, UR5 ;  /* 0x0000065404057896 */ /* 0x000fd20008000005 */
[----:B------:R-:W-:Y:S03]  /*46a0*/  SYNCS.ARRIVE.TRANS64.RED.A1T0 RZ, [UR5], RZ ;  /* 0x000000ffffff79a7 */ /* 0x000fe60008100405 */
.L_x_94:
[----:B-12---:R-:W-:Y:S01]  /*46b0*/  SHF.L.U32 R3, RZ, 0x1f, RZ ;  /* 0x0000001fff037819 */ /* 0x006fe200000006ff */
[----:B------:R-:W-:Y:S01]  /*46c0*/  UIADD3 UR5, UPT, UPT, UR8, 0x1f0, URZ ;  /* 0x000001f008057890 */ /* 0x000fe2000fffe0ff */
[----:B------:R-:W-:Y:S02]  /*46d0*/  PLOP3.LUT P0, PT, PT, PT, UP0, 0x80, 0x8 ;  /* 0x000000000008781c */ /* 0x000fe40003f0f008 */
[----:B------:R-:W1:Y:S02]  /*46e0*/  SYNCS.PHASECHK.TRANS64.TRYWAIT P1, [UR8+0x1f0], R3 ;  /* 0x0001f003ff0075a7 */ /* 0x000e640008021108 */
[----:B-1----:R-:W-:Y:S09]  /*46f0*/  @!P1 BRA `(.L_x_96) ;  /* 0x0000008000ec9947 */ /* 0x002ff20003800000 */
.L_x_221:
[----:B------:R-:W-:Y:S01]  /*4700*/  @!UP0 UPRMT UR5, UR4, 0x654, UR5 ;  /* 0x0000065404058896 */ /* 0x000fe20008000005 */
[----:B------:R-:W-:Y:S02]  /*4710*/  UMOV UR8, 0xffff ;  /* 0x0000ffff00087882 */ /* 0x000fe40000000000 */
[----:B------:R-:W-:-:S06]  /*4720*/  UMOV UR4, 0x1 ;  /* 0x0000000100047882 */ /* 0x000fcc0000000000 */
[----:B------:R-:W-:Y:S01]  /*4730*/  @!P0 SYNCS.ARRIVE.TRANS64.RED.A1T0 RZ, [UR5], RZ ;  /* 0x000000ffffff89a7 */ /* 0x000fe20008100405 */
[----:B------:R-:W-:Y:S01]  /*4740*/  NOP ;  /* 0x0000000000007918 */ /* 0x000fe20000000000 */
[----:B-1----:R-:W1:Y:S01]  /*4750*/  LDS R0, [UR6+0x14] ;  /* 0x00001406ff007984 */ /* 0x002e620008000800 */
[----:B------:R-:W-:-:S04]  /*4760*/  ULOP3.LUT UR5, UR24, 0xffff, URZ, 0xc0, !UPT ;  /* 0x0000ffff18057892 */ /* 0x000fc8000f8ec0ff */
[----:B------:R-:W-:-:S04]  /*4770*/  USHF.R.U32.HI UR5, URZ, 0x5, UR5 ;  /* 0x00000005ff057899 */ /* 0x000fc80008011605 */
[----:B------:R-:W-:Y:S02]  /*4780*/  USHF.L.U32 UR8, UR8, UR5, URZ ;  /* 0x0000000508087299 */ /* 0x000fe400080006ff */
[----:B------:R-:W-:-:S04]  /*4790*/  USHF.L.U32 UR4, UR4, UR5, URZ ;  /* 0x0000000504047299 */ /* 0x000fc800080006ff */
[----:B-1----:R-:W-:-:S04]  /*47a0*/  LOP3.LUT R0, R0, UR8, RZ, 0xc0, !PT ;  /* 0x0000000800007c12 */ /* 0x002fc8000f8ec0ff */
[----:B------:R-:W-:-:S13]  /*47b0*/  ISETP.NE.AND P0, PT, R0, UR8, PT ;  /* 0x0000000800007c0c */ /* 0x000fda000bf05270 */
[----:B------:R-:W-:Y:S05]  /*47c0*/  @P0 BRA `(.L_x_97) ;  /* 0x0000000000580947 */ /* 0x000fea0003800000 */
[----:B------:R-:W1:Y:S02]  /*47d0*/  LDS R0, [UR6+0x18] ;  /* 0x00001806ff007984 */ /* 0x000e640008000800 */
[----:B-1----:R-:W-:-:S04]  /*47e0*/  LOP3.LUT R0, R0, UR4, RZ, 0xc0, !PT ;  /* 0x0000000400007c12 */ /* 0x002fc8000f8ec0ff */
[----:B------:R-:W-:-:S13]  /*47f0*/  ISETP.NE.AND P0, PT, R0, UR4, PT ;  /* 0x0000000400007c0c */ /* 0x000fda000bf05270 */
[----:B------:R-:W-:Y:S05]  /*4800*/  @P0 BRA `(.L_x_98) ;  /* 0x00000000003c0947 */ /* 0x000fea0003800000 */
[----:B------:R-:W1:Y:S01]  /*4810*/  S2R R2, SR_LANEID ;  /* 0x0000000000027919 */ /* 0x000e620000000000 */
[----:B------:R-:W-:Y:S01]  /*4820*/  ULOP3.LUT UR8, URZ, UR8, URZ, 0x33, !UPT ;  /* 0x00000008ff087292 */ /* 0x000fe2000f8e33ff */
[----:B------:R-:W-:Y:S01]  /*4830*/  LOP3.LUT R4, RZ, UR4, RZ, 0x33, !PT ;  /* 0x00000004ff047c12 */ /* 0x000fe2000f8e33ff */
[----:B------:R-:W-:Y:S02]  /*4840*/  VOTEU.ANY UR7, UPT, PT ;  /* 0x0000000000077886 */ /* 0x000fe400038e0100 */
[----:B------:R-:W-:Y:S01]  /*4850*/  UFLO.U32 UR7, UR7 ;  /* 0x00000007000772bd */ /* 0x000fe200080e0000 */
[----:B------:R-:W2:Y:S01]  /*4860*/  REDUX UR4, R4 ;  /* 0x00000000040473c4 */ /* 0x000ea20000000000 */
[----:B------:R-:W-:-:S06]  /*4870*/  IMAD.U32 R0, RZ, RZ, UR8 ;  /* 0x00000008ff007e24 */ /* 0x000fcc000f8e00ff */
[----:B------:R1:W-:Y:S01]  /*4880*/  UTCATOMSWS.AND URZ, UR8 ;  /* 0x0000000800ff79e3 */ /* 0x0003e20008000000 */
[----:B------:R-:W3:Y:S01]  /*4890*/  REDUX UR5, R0 ;  /* 0x00000000000573c4 */ /* 0x000ee20000000000 */
[----:B-1----:R-:W-:Y:S01]  /*48a0*/  ISETP.EQ.U32.AND P0, PT, R2, UR7, PT ;  /* 0x0000000702007c0c */ /* 0x002fe2000bf02070 */
[----:B--2---:R-:W-:Y:S01]  /*48b0*/  IMAD.U32 R2, RZ, RZ, UR4 ;  /* 0x00000004ff027e24 */ /* 0x004fe2000f8e00ff */
[----:B---3--:R-:W-:-:S11]  /*48c0*/  MOV R3, UR5 ;  /* 0x0000000500037c02 */ /* 0x008fd60008000f00 */
[----:B------:R1:W-:Y:S04]  /*48d0*/  @P0 ATOMS.AND RZ, [UR6+0x14], R3 ;  /* 0x00001403ffff098c */ /* 0x0003e8000a800006 */
[----:B------:R1:W-:Y:S01]  /*48e0*/  @P0 ATOMS.AND RZ, [UR6+0x18], R2 ;  /* 0x00001802ffff098c */ /* 0x0003e2000a800006 */
[----:B------:R-:W-:Y:S05]  /*48f0*/  BRA `(.L_x_99) ;  /* 0x0000000000147947 */ /* 0x000fea0003800000 */
.L_x_98:
[----:B------:R-:W-:Y:S02]  /*4900*/  MOV R2, 0x4920 ;  /* 0x0000492000027802 */ /* 0x000fe40000000f00 */
[----:B---345:R-:W-:Y:S05]  /*4910*/  CALL.REL.NOINC `($__internal_0_$__cuda_sm10x_tcgen05_guardrail_trap_col_being_dealloced_not_returned_by_alloc) ;  /* 0x0000008400cc7944 */ /* 0x038fea0003c00000 */
[----:B------:R-:W-:Y:S05]  /*4920*/  BRA `(.L_x_99) ;  /* 0x0000000000087947 */ /* 0x000fea0003800000 */
.L_x_97:
[----:B------:R-:W-:Y:S02]  /*4930*/  MOV R2, 0x4950 ;  /* 0x0000495000027802 */ /* 0x000fe40000000f00 */
[----:B---345:R-:W-:Y:S05]  /*4940*/  CALL.REL.NOINC `($__internal_2_$__cuda_sm10x_tcgen05_guardrail_trap_unallocated_columns_being_dealloced) ;  /* 0x0000008400d87944 */ /* 0x038fea0003c00000 */
.L_x_99:
[----:B------:R-:W-:Y:S01]  /*4950*/  NOP ;  /* 0x0000000000007918 */ /* 0x000fe20000000000 */
[----:B----4-:R-:W-:Y:S05]  /*4960*/  EXIT ;  /* 0x000000000000794d */ /* 0x010fea0003800000 */
.L_x_72:
[----:B------:R-:W-:-:S09]  /*4970*/  UISETP.NE.OR UP5, UPT, UR10, 0x3, !UP5 ;  /* 0x000000030a00788c */ /* 0x000fd2000efa5670 */
[----:B------:R-:W-:Y:S05]  /*4980*/  BRA.U UP5, `(.L_x_100) ;  /* 0x0000001105147547 */ /* 0x000fea000b800000 */
[----:B------:R-:W1:Y:S01]  /*4990*/  LDC R0, c[0x0][0xb30] ;  /* 0x0002cc00ff007b82 */ /* 0x000e620000000800 */
[----:B------:R-:W2:Y:S01]  /*49a0*/  LDCU.64 UR8, c[0x0][0x888] ;  /* 0x00011100ff0877ac */ /* 0x000ea20008000a00 */
[----:B------:R-:W-:Y:S02]  /*49b0*/  HFMA2 R29, -RZ, RZ, 0, 0 ;  /* 0x00000000ff1d7431 */ /* 0x000fe400000001ff */
[----:B------:R-:W-:Y:S01]  /*49c0*/  IMAD.MOV.U32 R31, RZ, RZ, 0x1 ;  /* 0x00000001ff1f7424 */ /* 0x000fe200078e00ff */
[----:B------:R-:W-:Y:S01]  /*49d0*/  MOV R23, 0x4000 ;  /* 0x0000400000177802 */ /* 0x000fe20000000f00 */
[----:B------:R-:W3:Y:S01]  /*49e0*/  LDCU.64 UR4, c[0x0][0x890] ;  /* 0x00011200ff0477ac */ /* 0x000ee20008000a00 */
[----:B------:R-:W-:Y:S01]  /*49f0*/  IMAD.MOV.U32 R30, RZ, RZ, RZ ;  /* 0x000000ffff1e7224 */ /* 0x000fe200078e00ff */
[----:B------:R-:W4:Y:S01]  /*4a00*/  LDC R19, c[0x0][0x370] ;  /* 0x0000dc00ff137b82 */ /* 0x000f220000000800 */
[----:B------:R-:W-:Y:S01]  /*4a10*/  UMOV UR7, 0x400 ;  /* 0x0000040000077882 */ /* 0x000fe20000000000 */
[----:B------:R-:W-:-:S02]  /*4a20*/  UPLOP3.LUT UP1, UPT, UPT, UPT, UPT, 0x40, 0x4 ;  /* 0x000000000004789c */ /* 0x000fc40003f2e870 */
[----:B------:R-:W-:-:S04]  /*4a30*/  ULEA UR7, UR37, UR7, 0x18 ;  /* 0x0000000725077291 */ /* 0x000fc8000f8ec0ff */
[----:B------:R-:W4:Y:S01]  /*4a40*/  LDC R2, c[0x0][0xb0c] ;  /* 0x0002c300ff027b82 */ /* 0x000f220000000800 */
[----:B------:R-:W-:Y:S02]  /*4a50*/  UIADD3 UR13, UPT, UPT, UR7, 0x158, URZ ;  /* 0x00000158070d7890 */ /* 0x000fe4000fffe0ff */
[----:B--2---:R-:W-:Y:S02]  /*4a60*/  UISETP.NE.U32.AND UP2, UPT, UR8, URZ, UPT ;  /* 0x000000ff0800728c */ /* 0x004fe4000bf45070 */
[----:B------:R-:W-:Y:S02]  /*4a70*/  UIADD3 UR33, UPT, UPT, UR7, 0x140, URZ ;  /* 0x0000014007217890 */ /* 0x000fe4000fffe0ff */
[----:B---3--:R-:W-:Y:S01]  /*4a80*/  UISETP.NE.U32.AND UP3, UPT, UR4, URZ, UPT ;  /* 0x000000ff0400728c */ /* 0x008fe2000bf65070 */
[----:B------:R-:W2:Y:S01]  /*4a90*/  LDC R18, c[0x0][0xb20] ;  /* 0x0002c800ff127b82 */ /* 0x000ea20000000800 */
[----:B-1----:R-:W-:Y:S01]  /*4aa0*/  ISETP.NE.AND P1, PT, R0, 0x1, PT ;  /* 0x000000010000780c */ /* 0x002fe20003f25270 */
[----:B------:R-:W-:-:S02]  /*4ab0*/  UISETP.NE.AND.EX UP2, UPT, UR9, URZ, UPT, UP2 ;  /* 0x000000ff0900728c */ /* 0x000fc4000bf45320 */
[----:B------:R-:W-:Y:S02]  /*4ac0*/  UIADD3 UR25, UPT, UPT, UR7, 0x148, URZ ;  /* 0x0000014807197890 */ /* 0x000fe4000fffe0ff */
[----:B------:R-:W-:Y:S02]  /*4ad0*/  UIADD3 UR17, UPT, UPT, UR7, 0x150, URZ ;  /* 0x0000015007117890 */ /* 0x000fe4000fffe0ff */
[----:B------:R-:W1:Y:S01]  /*4ae0*/  LDC.64 R32, c[0x0][0x348] ;  /* 0x0000d200ff207b82 */ /* 0x000e620000000a00 */
[----:B------:R-:W-:Y:S02]  /*4af0*/  UPRMT UR13, UR37, 0x654, UR13 ;  /* 0x00000654250d7896 */ /* 0x000fe4000800000d */
[----:B------:R-:W-:-:S05]  /*4b00*/  UISETP.NE.AND.EX UP3, UPT, UR5, URZ, UPT, UP3 ;  /* 0x000000ff0500728c */ /* 0x000fca000bf65330 */
[----:B------:R-:W3:Y:S08]  /*4b10*/  LDC.64 R16, c[0x0][0xb10] ;  /* 0x0002c400ff107b82 */ /* 0x000ef00000000a00 */
[----:B------:R-:W1:Y:S08]  /*4b20*/  LDC.64 R6, c[0x0][0xb18] ;  /* 0x0002c600ff067b82 */ /* 0x000e700000000a00 */
[----:B------:R-:W1:Y:S08]  /*4b30*/  LDC.64 R4, c[0x0][0xb28] ;  /* 0x0002ca00ff047b82 */ /* 0x000e700000000a00 */
[----:B--2-4-:R-:W1:Y:S02]  /*4b40*/  LDC R22, c[0x0][0x374] ;  /* 0x0000dd00ff167b82 */ /* 0x014e640000000800 */
.L_x_111:
[C---:B------:R-:W-:Y:S02]  /*4b50*/  LEA R0, R30.reuse, UR7, 0x3 ;  /* 0x000000071e007c11 */ /* 0x040fe4000f8e18ff */
[----:B------:R-:W-:Y:S02]  /*4b60*/  SHF.L.U32 R3, R29, 0x1f, RZ ;  /* 0x0000001f1d037819 */ /* 0x000fe400000006ff */
[----:B------:R-:W-:Y:S02]  /*4b70*/  LEA R24, R30, UR7, 0x4 ;  /* 0x000000071e187c11 */ /* 0x000fe4000f8e20ff */
[----:B--2---:R-:W2:Y:S02]  /*4b80*/  SYNCS.PHASECHK.TRANS64.TRYWAIT P0, [R0+URZ+0x190], R3 ;  /* 0x00019003000075a7 */ /* 0x004ea400080011ff */
[----:B--2---:R-:W-:Y:S05]  /*4b90*/  @!P0 BRA `(.L_x_101) ;  /* 0x0000007c00dc8947 */ /* 0x004fea0003800000 */
.L_x_222:
[----:B------:R-:W-:Y:S01]  /*4ba0*/  ISETP.GE.AND P0, PT, R72, 0x1, PT ;  /* 0x000000014800780c */ /* 0x000fe20003f06270 */
[----:B------:R-:W4:Y:S01]  /*4bb0*/  LDS.128 R24, [R24+0x200] ;  /* 0x0002000018187984 */ /* 0x000f220000000c00 */
[----:B--2---:R-:W-:Y:S01]  /*4bc0*/  VIADD R0, R0, 0x1a0 ;  /* 0x000001a000007836 */ /* 0x004fe20000000000 */
[----:B------:R-:W-:Y:S01]  /*4bd0*/  @!PT LDS RZ, [RZ] ;  /* 0x00000000fffff984 */ /* 0x000fe20000000800 */
[----:B------:R-:W-:Y:S01]  /*4be0*/  @!PT LDS RZ, [RZ] ;  /* 0x00000000fffff984 */ /* 0x000fe20000000800 */
[----:B------:R-:W-:Y:S01]  /*4bf0*/  @!PT LDS RZ, [RZ] ;  /* 0x00000000fffff984 */ /* 0x000fe20000000800 */
[----:B------:R-:W-:Y:S01]  /*4c00*/  @!PT LDS RZ, [RZ] ;  /* 0x00000000fffff984 */ /* 0x000fe20000000800 */
[----:B------:R2:W-:Y:S06]  /*4c10*/  MEMBAR.ALL.CTA ;  /* 0x0000000000007992 */ /* 0x0005ec0000008000 */
[----:B--2---:R-:W2:Y:S01]  /*4c20*/  FENCE.VIEW.ASYNC.S ;  /* 0x00000000000073c6 */ /* 0x004ea20000000000 */
[----:B------:R-:W-:Y:S04]  /*4c30*/  PRMT R0, RZ, 0x654, R0 ;  /* 0x00000654ff007816 */ /* 0x000fe80000000000 */
[----:B--2---:R2:W-:Y:S01]  /*4c40*/  SYNCS.ARRIVE.TRANS64.RED.A1T0 RZ, [R0+URZ], RZ ;  /* 0x000000ff00ff79a7 */ /* 0x0045e200081004ff */
[----:B----4-:R-:W-:Y:S11]  /*4c50*/  LOP3.LUT P3, RZ, R26, 0x1, RZ, 0xc0, !PT ;  /* 0x000000011aff7812 */ /* 0x010ff6000786c0ff */
[----:B------:R-:W-:Y:S02]  /*4c60*/  @!UPT UIADD3 URZ, UPT, UPT, URZ, URZ, URZ ;  /* 0x000000fffffff290 */ /* 0x000fe4000fffe0ff */
[----:B------:R-:W-:Y:S02]  /*4c70*/  @P3 MOV R13, R24 ;  /* 0x00000018000d3202 */ /* 0x000fe40000000f00 */
[----:B------:R-:W-:Y:S01]  /*4c80*/  @P3 LOP3.LUT R8, R25, 0xffff, RZ, 0xc0, !PT ;  /* 0x0000ffff19083812 */ /* 0x000fe200078ec0ff */
[----:B--2---:R-:W-:Y:S06]  /*4c90*/  @!P0 BRA `(.L_x_102) ;  /* 0x0000000000a48947 */ /* 0x004fec0003800000 */
[----:B-1----:R-:W-:Y:S01]  /*4ca0*/  IMAD.HI.U32 R35, R22, R7, RZ ;  /* 0x0000000716237227 */ /* 0x002fe200078e00ff */
[----:B------:R-:W-:Y:S02]  /*4cb0*/  ISETP.NE.AND P0, PT, R6, 0x1, PT ;  /* 0x000000010600780c */ /* 0x000fe40003f05270 */
[----:B------:R-:W-:Y:S01]  /*4cc0*/  ISETP.NE.AND P2, PT, R72, 0x1, PT ;  /* 0x000000014800780c */ /* 0x000fe20003f45270 */
[----:B---3--:R-:W-:Y:S01]  /*4cd0*/  IMAD.HI.U32 R34, R19, R16, RZ ;  /* 0x0000001013227227 */ /* 0x008fe200078e00ff */
[----:B------:R-:W-:Y:S02]  /*4ce0*/  SHF.R.U32.HI R35, RZ, R18, R35 ;  /* 0x00000012ff237219 */ /* 0x000fe40000011623 */
[----:B------:R-:W-:Y:S01]  /*4cf0*/  ISETP.NE.AND P4, PT, R2, 0x1, PT ;  /* 0x000000010200780c */ /* 0x000fe20003f85270 */
[----:B------:R-:W-:Y:S01]  /*4d00*/  IMAD.HI.U32 R36, R13, R16, RZ ;  /* 0x000000100d247227 */ /* 0x000fe200078e00ff */
[----:B------:R-:W-:Y:S02]  /*4d10*/  SHF.R.U32.HI R34, RZ, R17, R34 ;  /* 0x00000011ff227219 */ /* 0x000fe40000011622 */
[----:B------:R-:W-:Y:S01]  /*4d20*/  SEL R3, R22, R35, !P0 ;  /* 0x0000002316037207 */ /* 0x000fe20004000000 */
[C---:B------:R-:W-:Y:S01]  /*4d30*/  IMAD.HI.U32 R35, R8.reuse, R7, RZ ;  /* 0x0000000708237227 */ /* 0x040fe200078e00ff */
[----:B------:R-:W-:Y:S02]  /*4d40*/  SEL R11, R19, R34, !P4 ;  /* 0x00000022130b7207 */ /* 0x000fe40006000000 */
[----:B------:R-:W-:Y:S01]  /*4d50*/  SHF.R.U32.HI R36, RZ, R17, R36 ;  /* 0x00000011ff247219 */ /* 0x000fe20000011624 */
[----:B------:R-:W-:Y:S01]  /*4d60*/  IMAD.HI.U32 R38, R3, R4, RZ ;  /* 0x0000000403267227 */ /* 0x000fe200078e00ff */
[----:B------:R-:W-:Y:S03]  /*4d70*/  SHF.R.U32.HI R35, RZ, R18, R35 ;  /* 0x00000012ff237219 */ /* 0x000fe60000011623 */
[----:B------:R-:W-:Y:S01]  /*4d80*/  IMAD.HI.U32 R34, R11, R4, RZ ;  /* 0x000000040b227227 */ /* 0x000fe200078e00ff */
[----:B------:R-:W-:Y:S02]  /*4d90*/  @P2 SHF.R.U32.HI R3, RZ, R5, R38 ;  /* 0x00000005ff032219 */ /* 0x000fe40000011626 */
[----:B------:R-:W-:Y:S02]  /*4da0*/  SEL R9, R8, R35, !P0 ;  /* 0x0000002308097207 */ /* 0x000fe40004000000 */
[----:B------:R-:W-:Y:S01]  /*4db0*/  @P2 SHF.R.U32.HI R11, RZ, R5, R34 ;  /* 0x00000005ff0b2219 */ /* 0x000fe20000011622 */
[C---:B------:R-:W-:Y:S01]  /*4dc0*/  IMAD R10, R72.reuse, R3, RZ ;  /* 0x00000003480a7224 */ /* 0x040fe200078e02ff */
[----:B------:R-:W-:Y:S01]  /*4dd0*/  SEL R3, R13, R36, !P4 ;  /* 0x000000240d037207 */ /* 0x000fe20006000000 */
[C---:B------:R-:W-:Y:S03]  /*4de0*/  IMAD.HI.U32 R14, R9.reuse, R4, RZ ;  /* 0x00000004090e7227 */ /* 0x040fe600078e00ff */
[----:B------:R-:W-:Y:S01]  /*4df0*/  ISETP.GE.AND P0, PT, R9, R10, PT ;  /* 0x0000000a0900720c */ /* 0x000fe20003f06270 */
[C---:B------:R-:W-:Y:S01]  /*4e00*/  IMAD R12, R72.reuse, R11, RZ ;  /* 0x0000000b480c7224 */ /* 0x040fe200078e02ff */
[-C--:B------:R-:W-:Y:S04]  /*4e10*/  SHF.R.U32.HI R14, RZ, R5.reuse, R14 ;  /* 0x00000005ff0e7219 */ /* 0x080fe8000001160e */
[----:B------:R-:W-:Y:S02]  /*4e20*/  ISETP.GE.OR P0, PT, R3, R12, P0 ;  /* 0x0000000c0300720c */ /* 0x000fe40000706670 */
[----:B------:R-:W-:Y:S05]  /*4e30*/  SEL R15, R9, R14, !P2 ;  /* 0x0000000e090f7207 */ /* 0x000fea0005000000 */
[----:B------:R-:W-:Y:S04]  /*4e40*/  IMAD.MOV R14, RZ, RZ, -R15 ;  /* 0x000000ffff0e7224 */ /* 0x000fe800078e0a0f */
[----:B------:R-:W-:Y:S02]  /*4e50*/  IMAD R14, R72, R14, R9 ;  /* 0x0000000e480e7224 */ /* 0x000fe400078e0209 */
[C---:B------:R-:W-:Y:S05]  /*4e60*/  @!P0 IMAD.HI.U32 R10, R3.reuse, R4, RZ ;  /* 0x00000004030a8227 */ /* 0x040fea00078e00ff */
[----:B------:R-:W-:Y:S04]  /*4e70*/  @!P0 SHF.R.U32.HI R10, RZ, R5, R10 ;  /* 0x00000005ff0a8219 */ /* 0x000fe8000001160a */
[----:B------:R-:W-:Y:S01]  /*4e80*/  @!P0 SEL R0, R3, R10, !P2 ;  /* 0x0000000a03008207 */ /* 0x000fe20005000000 */
[----:B------:R-:W-:Y:S03]  /*4e90*/  IMAD.MOV R10, RZ, RZ, -R3 ;  /* 0x000000ffff0a7224 */ /* 0x000fe600078e0a03 */
[----:B------:R-:W-:Y:S01]  /*4ea0*/  @!P0 IADD3 R15, PT, PT, R15, -R0, RZ ;  /* 0x800000000f0f8210 */ /* 0x000fe20007ffe0ff */
[----:B------:R-:W-:Y:S01]  /*4eb0*/  @!P0 IMAD R0, R11, R14, R0 ;  /* 0x0000000e0b008224 */ /* 0x000fe200078e0200 */
[----:B------:R-:W-:Y:S01]  /*4ec0*/  IADD3 R11, PT, PT, -R9, RZ, RZ ;  /* 0x000000ff090b7210 */ /* 0x000fe20007ffe1ff */
[----:B------:R-:W-:Y:S02]  /*4ed0*/  IMAD R13, R2, R10, R13 ;  /* 0x0000000a020d7224 */ /* 0x000fe400078e020d */
[----:B------:R-:W-:Y:S02]  /*4ee0*/  @!P0 IMAD R9, R15, R72, R3 ;  /* 0x000000480f098224 */ /* 0x000fe400078e0203 */
[----:B------:R-:W-:Y:S02]  /*4ef0*/  @!P0 IMAD.MOV.U32 R3, RZ, RZ, R0 ;  /* 0x000000ffff038224 */ /* 0x000fe400078e0000 */
[----:B------:R-:W-:Y:S02]  /*4f00*/  IMAD R8, R6, R11, R8 ;  /* 0x0000000b06087224 */ /* 0x000fe400078e0208 */
[----:B------:R-:W-:Y:S02]  /*4f10*/  IMAD R13, R3, R2, R13 ;  /* 0x00000002030d7224 */ /* 0x000fe400078e020d */
[----:B------:R-:W-:Y:S02]  /*4f20*/  IMAD R8, R9, R6, R8 ;  /* 0x0000000609087224 */ /* 0x000fe400078e0208 */
.L_x_102:
[----:B------:R-:W-:Y:S05]  /*4f30*/  BRA.U UP1, `(.L_x_103) ;  /* 0x0000000101107547 */ /* 0x000fea000b800000 */
[----:B------:R-:W-:Y:S04]  /*4f40*/  MOV R0, UR6 ;  /* 0x0000000600007c02 */ /* 0x000fe80008000f00 */
[----:B------:R-:W-:Y:S04]  /*4f50*/  SHF.L.U32 R3, R0, 0x1f, RZ ;  /* 0x0000001f00037819 */ /* 0x000fe800000006ff */
[----:B------:R-:W2:Y:S02]  /*4f60*/  SYNCS.PHASECHK.TRANS64.TRYWAIT P0, [UR7+0x188], R3 ;  /* 0x00018803ff0075a7 */ /* 0x000ea40008001107 */
[----:B--2---:R-:W-:Y:S05]  /*4f70*/  @!P0 BRA `(.L_x_104) ;  /* 0x0000007800f88947 */ /* 0x004fea0003800000 */
.L_x_103:
[----:B------:R-:W-:Y:S02]  /*4f80*/  R2UR UR35, R21 ;  /* 0x00000000152372ca */ /* 0x000fe400000e0000 */
[----:B------:R-:W-:Y:S02]  /*4f90*/  R2UR UR34, R20 ;  /* 0x00000000142272ca */ /* 0x000fe400000e0000 */
[----:B------:R-:W-:Y:S02]  /*4fa0*/  ISETP.NE.U32.AND P2, PT, RZ, UR4, PT ;  /* 0x00000004ff007c0c */ /* 0x000fe4000bf45070 */
[----:B------:R-:W-:Y:S02]  /*4fb0*/  SHF.L.U32 R12, R31, 0x1f, RZ ;  /* 0x0000001f1f0c7819 */ /* 0x000fe400000006ff */
[----:B------:R-:W-:Y:S05]  /*4fc0*/  ISETP.NE.AND.EX P2, PT, RZ, UR5, PT, P2 ;  /* 0x00000005ff007c0c */ /* 0x000fea000bf45320 */
[----:B------:R-:W-:Y:S02]  /*4fd0*/  USHF.L.U32 UR35, UR35, 0x7, URZ ;  /* 0x0000000723237899 */ /* 0x000fe400080006ff */
[----:B------:R-:W-:Y:S01]  /*4fe0*/  USHF.L.U32 UR34, UR34, 0x8, URZ ;  /* 0x0000000822227899 */ /* 0x000fe200080006ff */
[----:B------:R-:W-:Y:S11]  /*4ff0*/  BRA.U !UP3, `(.L_x_105) ;  /* 0x000000010b347547 */ /* 0x000ff6000b800000 */
[----:B------:R-:W-:Y:S01]  /*5000*/  UPLOP3.LUT UP0, UPT, UPT, UPT, UP2, 0x80, 0x8 ;  /* 0x000000000008789c */ /* 0x000fe20003f0f020 */
[----:B--2---:R-:W-:Y:S02]  /*5010*/  HFMA2 R0, -RZ, RZ, 0, 5.9604644775390625e-08 ;  /* 0x00000001ff007431 */ /* 0x004fe400000001ff */
[----:B------:R-:W-:Y:S03]  /*5020*/  IMAD.MOV.U32 R155, RZ, RZ, 0x1 ;  /* 0x00000001ff9b7424 */ /* 0x000fe600078e00ff */
[----:B------:R-:W-:Y:S05]  /*5030*/  PLOP3.LUT P0, PT, PT, PT, UP0, 0x80, 0x8 ;  /* 0x000000000008781c */ /* 0x000fea0003f0f008 */
[----:B------:R-:W2:Y:S01]  /*5040*/  @UP0 LDCU.64 UR10, c[0x0][0x888] ;  /* 0x00011100ff0a07ac */ /* 0x000ea20008000a00 */
[----:B------:R-:W-:Y:S07]  /*5050*/  @UP0 UIMAD UR8, UR36, UR4, URZ ;  /* 0x00000004240802a4 */ /* 0x000fee000f8e02ff */
[----:B------:R-:W-:Y:S01]  /*5060*/  @!P0 PRMT R155, R0, 0x7610, R155 ;  /* 0x00007610009b8816 */ /* 0x000fe2000000009b */
[----:B--2---:R-:W-:Y:S03]  /*5070*/  @UP0 UIMAD.WIDE UR10, UR8, 0x4, UR10 ;  /* 0x00000004080a08a5 */ /* 0x004fe6000f8e020a */
[----:B------:R-:W2:Y:S03]  /*5080*/  @!UP0 LDCU UR8, c[0x0][0x880] ;  /* 0x00011000ff0887ac */ /* 0x000ea60008000800 */
[----:B------:R-:W-:Y:S01]  /*5090*/  IMAD.U32 R10, RZ, RZ, UR10 ;  /* 0x0000000aff0a7e24 */ /* 0x000fe2000f8e00ff */
[----:B------:R-:W-:Y:S05]  /*50a0*/  MOV R11, UR11 ;  /* 0x0000000b000b7c02 */ /* 0x000fea0008000f00 */
[----:B-----5:R4:W5:Y:S02]  /*50b0*/  @P0 LDG.E R81, desc[UR46][R10.64] ;  /* 0x0000002e0a510981 */ /* 0x020964000c1e1900 */
[----:B--2-4-:R-:W-:Y:S07]  /*50c0*/  @!P0 IMAD.U32 R81, RZ, RZ, UR8 ;  /* 0x00000008ff518e24 */ /* 0x014fee000f8e00ff */
.L_x_105:
[----:B-----5:R-:W-:Y:S01]  /*50d0*/  @!P2 FSETP.EQ.AND P0, PT, R81, RZ, PT ;  /* 0x000000ff5100a20b */ /* 0x020fe20003f02000 */
[----:B------:R-:W-:Y:S01]  /*50e0*/  @!UPT UIADD3 URZ, UPT, UPT, URZ, URZ, URZ ;  /* 0x000000fffffff290 */ /* 0x000fe2000fffe0ff */
[----:B------:R-:W-:Y:S11]  /*50f0*/  @!P2 BRA `(.L_x_106) ;  /* 0x000000000014a947 */ /* 0x000ff60003800000 */
[----:B------:R-:W-:Y:S02]  /*5100*/  LOP3.LUT P2, RZ, R155, 0xff, RZ, 0xc0, !PT ;  /* 0x000000ff9bff7812 */ /* 0x000fe4000784c0ff */
[----:B------:R-:W-:Y:S04]  /*5110*/  PLOP3.LUT P0, PT, PT, PT, UP0, 0x80, 0x8 ;  /* 0x000000000008781c */ /* 0x000fe80003f0f008 */
[----:B------:R-:W-:Y:S07]  /*5120*/  PLOP3.LUT P0, PT, P0, PT, PT, 0x8, 0x80 ;  /* 0x000000000080781c */ /* 0x000fee000070e170 */
[----:B------:R-:W-:Y:S11]  /*5130*/  @P2 FSETP.EQ.AND P0, PT, R81, RZ, PT ;  /* 0x000000ff5100220b */ /* 0x000ff60003f02000 */
[----:B------:R-:W-:Y:S02]  /*5140*/  @!UPT UIADD3 URZ, UPT, UPT, URZ, URZ, URZ ;  /* 0x000000fffffff290 */ /* 0x000fe4000fffe0ff */
.L_x_106:
[----:B------:R-:W4:Y:S01]  /*5150*/  SYNCS.PHASECHK.TRANS64.TRYWAIT P2, [UR7+0x160], R12 ;  /* 0x0001600cff0075a7 */ /* 0x000f220008041107 */
[----:B------:R-:W-:Y:S04]  /*5160*/  ELECT P4, URZ, PT ;  /* 0x0000000000ff782f */ /* 0x000fe80003880000 */
[----:B------:R-:W-:Y:S11]  /*5170*/  PLOP3.LUT P4, PT, P0, P4, PT, 0xf2, 0x2f ;  /* 0x00000000002f781c */ /* 0x000ff60000789e72 */
[----:B------:R-:W-:Y:S02]  /*5180*/  @!UPT UIADD3 URZ, UPT, UPT, URZ, URZ, URZ ;  /* 0x000000fffffff290 */ /* 0x000fe4000fffe0ff */
[----:B-1----:R-:W-:Y:S05]  /*5190*/  @!P4 IADD3 R9, P0, PT, R32, 0x580, RZ ;  /* 0x000005802009c810 */ /* 0x002fea0007f1e0ff */
[----:B--2---:R-:W-:Y:S01]  /*51a0*/  @!P4 IMAD.X R0, RZ, RZ, R33, P0 ;  /* 0x000000ffff00c224 */ /* 0x004fe200000e0621 */
[----:B----4-:R-:W-:Y:S07]  /*51b0*/  @!P2 BRA `(.L_x_107) ;  /* 0x000000780080a947 */ /* 0x010fee0003800000 */
.L_x_225:
[----:B------:R-:W-:Y:S01]  /*51c0*/  @!P4 R2UR UR8, R0 ;  /* 0x000000000008c2ca */ /* 0x000fe200000e0000 */
[----:B------:R-:W-:Y:S01]  /*51d0*/  VOTEU.ALL UP1, P4 ;  /* 0x0000000000ff7886 */ /* 0x000fe20002020000 */
[----:B------:R-:W-:Y:S01]  /*51e0*/  @!P4 R2UR UR9, R9 ;  /* 0x000000000909c2ca */ /* 0x000fe200000e0000 */
[----:B------:R-:W-:Y:S01]  /*51f0*/  @!P4 IMAD.MOV.U32 R0, RZ, RZ, 0x4000 ;  /* 0x00004000ff00c424 */ /* 0x000fe200078e00ff */
[----:B------:R-:W-:Y:S01]  /*5200*/  UMOV UR10, 0x0 ;  /* 0x00000000000a7882 */ /* 0x000fe20000000000 */
[----:B------:R-:W-:Y:S01]  /*5210*/  UMOV UR11, 0x10000000 ;  /* 0x10000000000b7882 */ /* 0x000fe20000000000 */
[----:B------:R-:W-:Y:S01]  /*5220*/  @!UP1 UIADD3 UR32, UPT, UPT, UR7, 0x400, URZ ;  /* 0x0000040007209890 */ /* 0x000fe2000fffe0ff */
[----:B------:R-:W-:Y:S01]  /*5230*/  @!P4 IADD3 R9, P0, PT, R32, 0x580, RZ ;  /* 0x000005802009c810 */ /* 0x000fe20007f1e0ff */
[----:B------:R-:W-:Y:S05]  /*5240*/  VOTEU.ALL UP1, P4 ;  /* 0x0000000000ff7886 */ /* 0x000fea0002020000 */
[----:B------:R-:W-:Y:S01]  /*5250*/  IMAD.U32 R11, RZ, RZ, UR8 ;  /* 0x00000008ff0b7e24 */ /* 0x000fe2000f8e00ff */
[----:B------:R-:W-:Y:S01]  /*5260*/  UPRMT UR8, UR37, 0x654, UR33 ;  /* 0x0000065425087896 */ /* 0x000fe20008000021 */
[----:B------:R-:W-:Y:S03]  /*5270*/  IMAD.U32 R10, RZ, RZ, UR9 ;  /* 0x00000009ff0a7e24 */ /* 0x000fe6000f8e00ff */
[----:B------:R-:W-:Y:S02]  /*5280*/  @!P4 R2UR UR15, R11 ;  /* 0x000000000b0fc2ca */ /* 0x000fe400000e0000 */
[----:B------:R-:W-:Y:S11]  /*5290*/  @!P4 R2UR UR14, R10 ;  /* 0x000000000a0ec2ca */ /* 0x000ff600000e0000 */
[----:B------:R-:W-:Y:S02]  /*52a0*/  @!UPT UIADD3 URZ, UPT, UPT, URZ, URZ, URZ ;  /* 0x000000fffffff290 */ /* 0x000fe4000fffe0ff */
[----:B------:R2:W-:Y:S01]  /*52b0*/  @!UP1 UTMALDG.3D [UR32], [UR14], desc[UR10] ;  /* 0x00000a200e0095b4 */ /* 0x0005e20008011000 */
[----:B------:R4:W-:Y:S01]  /*52c0*/  @!P4 SYNCS.ARRIVE.TRANS64.RED.A0TR RZ, [UR7+0x140], R0 ;  /* 0x00014000ffffc9a7 */ /* 0x0009e20008300407 */
[----:B------:R-:W-:Y:S01]  /*52d0*/  SYNCS.ARRIVE.TRANS64.RED.A1T0 RZ, [UR8], RZ ;  /* 0x000000ffffff79a7 */ /* 0x000fe20008100408 */
[----:B----4-:R-:W-:Y:S01]  /*52e0*/  @!P4 IMAD.X R0, RZ, RZ, R33, P0 ;  /* 0x000000ffff00c224 */ /* 0x010fe200000e0621 */
[----:B------:R-:W4:Y:S02]  /*52f0*/  SYNCS.PHASECHK.TRANS64.TRYWAIT P2, [UR7+0x168], R12 ;  /* 0x0001680cff0075a7 */ /* 0x000f240008041107 */
[----:B--2-4-:R-:W-:Y:S05]  /*5300*/  @!P2 BRA `(.L_x_108) ;  /* 0x000000780044a947 */ /* 0x014fea0003800000 */
.L_x_227:
        /* <DEDUP_REMOVED lines=8> */
[----:B------:R-:W-:Y:S01]  /*5390*/  @!UP1 UIADD3 UR24, UPT, UPT, UR7, 0x4400, URZ ;  /* 0x0000440007189890 */ /* 0x000fe2000fffe0ff */
[----:B------:R-:W-:Y:S01]  /*53a0*/  VOTEU.ALL UP1, P4 ;  /* 0x0000000000ff7886 */ /* 0x000fe20002020000 */
[----:B------:R-:W-:Y:S01]  /*53b0*/  UMOV UR27, UR35 ;  /* 0x00000023001b7c82 */ /* 0x000fe20008000000 */
[----:B------:R-:W-:Y:S02]  /*53c0*/  UMOV UR28, UR36 ;  /* 0x00000024001c7c82 */ /* 0x000fe40008000000 */
[----:B------:R-:W-:Y:S01]  /*53d0*/  IMAD.U32 R11, RZ, RZ, UR8 ;  /* 0x00000008ff0b7e24 */ /* 0x000fe2000f8e00ff */
[----:B------:R-:W-:Y:S01]  /*53e0*/  UPRMT UR8, UR37, 0x654, UR25 ;  /* 0x0000065425087896 */ /* 0x000fe20008000019 */
[----:B------:R-:W-:Y:S02]  /*53f0*/  IMAD.U32 R10, RZ, RZ, UR9 ;  /* 0x00000009ff0a7e24 */ /* 0x000fe4000f8e00ff */
[----:B------:R-:W-:Y:S01]  /*5400*/  @!P4 IMAD.X R20, RZ, RZ, R33, P0 ;  /* 0x000000ffff14c224 */ /* 0x000fe200000e0621 */
[----:B------:R-:W-:Y:S02]  /*5410*/  @!P4 R2UR UR15, R11 ;  /* 0x000000000b0fc2ca */ /* 0x000fe400000e0000 */
[----:B------:R-:W-:Y:S11]  /*5420*/  @!P4 R2UR UR14, R10 ;  /* 0x000000000a0ec2ca */ /* 0x000ff600000e0000 */
[----:B------:R-:W-:Y:S02]  /*5430*/  @!UPT UIADD3 URZ, UPT, UPT, URZ, URZ, URZ ;  /* 0x000000fffffff290 */ /* 0x000fe4000fffe0ff */
[----:B------:R2:W-:Y:S01]  /*5440*/  @!UP1 UTMALDG.3D [UR24], [UR14], desc[UR10] ;  /* 0x00000a180e0095b4 */ /* 0x0005e20008011000 */
[----:B------:R2:W-:Y:S01]  /*5450*/  @!P4 SYNCS.ARRIVE.TRANS64.RED.A0TR RZ, [UR7+0x148], R0 ;  /* 0x00014800ffffc9a7 */ /* 0x0005e20008300407 */
[----:B------:R-:W-:Y:S01]  /*5460*/  SYNCS.ARRIVE.TRANS64.RED.A1T0 RZ, [UR8], RZ ;  /* 0x000000ffffff79a7 */ /* 0x000fe20008100408 */
[----:B------:R-:W4:Y:S02]  /*5470*/  SYNCS.PHASECHK.TRANS64.TRYWAIT P2, [UR7+0x170], R12 ;  /* 0x0001700cff0075a7 */ /* 0x000f240008041107 */
[----:B--2-4-:R-:W-:Y:S05]  /*5480*/  @!P2 BRA `(.L_x_109) ;  /* 0x0000007400fca947 */ /* 0x014fea0003800000 */
.L_x_229:
[----:B------:R-:W2:Y:S01]  /*5490*/  LDC.64 R14, c[0x0][0xb10] ;  /* 0x0002c400ff0e7b82 */ /* 0x000ea20000000a00 */
[----:B------:R-:W-:Y:S01]  /*54a0*/  @!P4 R2UR UR8, R20 ;  /* 0x000000001408c2ca */ /* 0x000fe200000e0000 */
[----:B------:R-:W-:Y:S01]  /*54b0*/  VOTEU.ALL UP1, P4 ;  /* 0x0000000000ff7886 */ /* 0x000fe20002020000 */
[----:B------:R-:W-:Y:S01]  /*54c0*/  @!P4 R2UR UR9, R21 ;  /* 0x000000001509c2ca */ /* 0x000fe200000e0000 */
[----:B------:R-:W-:Y:S01]  /*54d0*/  UMOV UR10, 0x0 ;  /* 0x00000000000a7882 */ /* 0x000fe20000000000 */
[----:B------:R-:W-:Y:S03]  /*54e0*/  UMOV UR11, 0x10000000 ;  /* 0x10000000000b7882 */ /* 0x000fe60000000000 */
[----:B------:R-:W4:Y:S01]  /*54f0*/  LDC.64 R10, c[0x0][0xb18] ;  /* 0x0002c600ff0a7b82 */ /* 0x000f220000000a00 */
[----:B------:R-:W-:Y:S01]  /*5500*/  @!UP1 UIADD3 UR18, UPT, UPT, UR34, 0x80, URZ ;  /* 0x0000008022129890 */ /* 0x000fe2000fffe0ff */
[----:B------:R-:W-:Y:S01]  /*5510*/  @P3 SHF.R.U32.HI R28, RZ, 0x10, R25 ;  /* 0x00000010ff1c3819 */ /* 0x000fe20000011619 */
[----:B------:R-:W-:Y:S01]  /*5520*/  @!UP1 UIADD3 UR16, UPT, UPT, UR7, 0x8400, URZ ;  /* 0x0000840007109890 */ /* 0x000fe2000fffe0ff */
[----:B------:R-:W-:Y:S01]  /*5530*/  VIADD R30, R30, 0x1 ;  /* 0x000000011e1e7836 */ /* 0x000fe20000000000 */
[----:B------:R-:W-:Y:S03]  /*5540*/  VOTEU.ALL UP1, P4 ;  /* 0x0000000000ff7886 */ /* 0x000fe60002020000 */
[----:B------:R-:W5:Y:S01]  /*5550*/  @!P1 LDC R0, c[0x0][0xb20] ;  /* 0x0002c800ff009b82 */ /* 0x000f620000000800 */
[----:B------:R-:W-:Y:S01]  /*5560*/  UMOV UR19, UR35 ;  /* 0x0000002300137c82 */ /* 0x000fe20008000000 */
[----:B------:R-:W-:Y:S01]  /*5570*/  IMAD.U32 R21, RZ, RZ, UR8 ;  /* 0x00000008ff157e24 */ /* 0x000fe2000f8e00ff */
[----:B------:R-:W-:Y:S05]  /*5580*/  UMOV UR20, UR36 ;  /* 0x0000002400147c82 */ /* 0x000fea0008000000 */
[----:B-1----:R-:W1:Y:S01]  /*5590*/  @!P1 LDC R3, c[0x0][0xb0c] ;  /* 0x0002c300ff039b82 */ /* 0x002e620000000800 */
[----:B------:R-:W-:Y:S01]  /*55a0*/  IMAD.U32 R20, RZ, RZ, UR9 ;  /* 0x00000009ff147e24 */ /* 0x000fe2000f8e00ff */
[----:B------:R-:W-:Y:S01]  /*55b0*/  UPRMT UR8, UR37, 0x654, UR17 ;  /* 0x0000065425087896 */ /* 0x000fe20008000011 */
[----:B------:R-:W-:Y:S03]  /*55c0*/  @!P4 R2UR UR15, R21 ;  /* 0x00000000150fc2ca */ /* 0x000fe600000e0000 */
[----:B------:R-:W-:Y:S01]  /*55d0*/  @!P4 R2UR UR14, R20 ;  /* 0x00000000140ec2ca */ /* 0x000fe200000e0000 */
[----:B------:R-:W-:Y:S11]  /*55e0*/  @!P4 IMAD.MOV.U32 R20, RZ, RZ, 0x4000 ;  /* 0x00004000ff14c424 */ /* 0x000ff600078e00ff */
[----:B------:R-:W-:Y:S01]  /*55f0*/  @!UPT UIADD3 URZ, UPT, UPT, URZ, URZ, URZ ;  /* 0x000000fffffff290 */ /* 0x000fe2000fffe0ff */
[----:B------:R1:W-:Y:S01]  /*5600*/  @!UP1 UTMALDG.3D [UR16], [UR14], desc[UR10] ;  /* 0x00000a100e0095b4 */ /* 0x0003e20008011000 */
[----:B------:R1:W-:Y:S02]  /*5610*/  @!P4 SYNCS.ARRIVE.TRANS64.RED.A0TR RZ, [UR7+0x150], R20 ;  /* 0x00015014ffffc9a7 */ /* 0x0003e40008300407 */
[----:B-1----:R-:W-:Y:S01]  /*5620*/  @!P1 ISETP.NE.AND P2, PT, R3, 0x1, PT ;  /* 0x000000010300980c */ /* 0x002fe20003f45270 */
[C---:B--2---:R-:W-:Y:S01]  /*5630*/  @!P1 IMAD.HI.U32 R14, R13.reuse, R14, RZ ;  /* 0x0000000e0d0e9227 */ /* 0x044fe200078e00ff */
[----:B----4-:R-:W-:Y:S03]  /*5640*/  @!P1 ISETP.NE.AND P0, PT, R10, 0x1, PT ;  /* 0x000000010a00980c */ /* 0x010fe60003f05270 */
[C---:B------:R-:W-:Y:S01]  /*5650*/  @!P1 IMAD.HI.U32 R11, R8.reuse, R11, RZ ;  /* 0x0000000b080b9227 */ /* 0x040fe200078e00ff */
[----:B------:R-:W-:Y:S04]  /*5660*/  @!P1 SHF.R.U32.HI R14, RZ, R15, R14 ;  /* 0x0000000fff0e9219 */ /* 0x000fe8000001160e */
[----:B-----5:R-:W-:Y:S01]  /*5670*/  @!P1 SHF.R.U32.HI R9, RZ, R0, R11 ;  /* 0x00000000ff099219 */ /* 0x020fe2000001160b */
[----:B------:R-:W-:Y:S01]  /*5680*/  SYNCS.ARRIVE.TRANS64.RED.A1T0 RZ, [UR8], RZ ;  /* 0x000000ffffff79a7 */ /* 0x000fe20008100408 */
[----:B------:R-:W-:Y:S02]  /*5690*/  @!P1 SEL R14, R13, R14, !P2 ;  /* 0x0000000e0d0e9207 */ /* 0x000fe40005000000 */
[----:B------:R-:W-:Y:S01]  /*56a0*/  @!P1 SEL R9, R8, R9, !P0 ;  /* 0x0000000908099207 */ /* 0x000fe20004000000 */
[----:B------:R-:W1:Y:S04]  /*56b0*/  SYNCS.PHASECHK.TRANS64.TRYWAIT P5, [UR7+0x178], R12 ;  /* 0x0001780cff0075a7 */ /* 0x000e6800080a1107 */
[----:B------:R-:W-:Y:S02]  /*56c0*/  @!P1 IMAD.IADD R0, R9, 0x1, -R14 ;  /* 0x0000000109009824 */ /* 0x000fe400078e0a0e */
[----:B------:R-:W-:Y:S02]  /*56d0*/  @!P1 IMAD.IADD R9, R14, 0x1, -R9 ;  /* 0x000000010e099824 */ /* 0x000fe400078e0a09 */
[----:B------:R-:W-:Y:S02]  /*56e0*/  @!P1 IMAD R13, R0, R3, R13 ;  /* 0x00000003000d9224 */ /* 0x000fe400078e020d */
[----:B------:R-:W-:Y:S01]  /*56f0*/  @!P1 IMAD R8, R9, R10, R8 ;  /* 0x0000000a09089224 */ /* 0x000fe200078e0208 */
[----:B-1----:R-:W-:Y:S06]  /*5700*/  @!P5 BRA `(.L_x_110) ;  /* 0x000000740074d947 */ /* 0x002fec0003800000 */
.L_x_231:
[----:B-1----:R-:W-:Y:S01]  /*5710*/  @!P4 IADD3 R3, P0, PT, R32, 0x580, RZ ;  /* 0x000005802003c810 */ /* 0x002fe20007f1e0ff */
[----:B------:R-:W-:Y:S01]  /*5720*/  VOTEU.ALL UP1, P4 ;  /* 0x0000000000ff7886 */ /* 0x000fe20002020000 */
[----:B------:R-:W-:Y:S01]  /*5730*/  UMOV UR18, 0x0 ;  /* 0x0000000000127882 */ /* 0x000fe20000000000 */
[----:B------:R-:W-:Y:S01]  /*5740*/  UMOV UR19, 0x10000000 ;  /* 0x1000000000137882 */ /* 0x000fe20000000000 */
[----:B------:R-:W-:Y:S01]  /*5750*/  @!P4 R2UR UR9, R3 ;  /* 0x000000000309c2ca */ /* 0x000fe200000e0000 */
[----:B------:R-:W-:Y:S01]  /*5760*/  @!P4 IMAD.X R0, RZ, RZ, R33, P0 ;  /* 0x000000ffff00c224 */ /* 0x000fe200000e0621 */
[----:B------:R-:W-:Y:S01]  /*5770*/  @!UP1 UIADD3 UR10, UPT, UPT, UR34, 0xc0, URZ ;  /* 0x000000c0220a9890 */ /* 0x000fe2000fffe0ff */
[----:B------:R-:W-:Y:S01]  /*5780*/  ISETP.NE.AND P0, PT, R30, 0x2, PT ;  /* 0x000000021e00780c */ /* 0x000fe20003f05270 */
[----:B------:R-:W-:Y:S01]  /*5790*/  UMOV UR11, UR35 ;  /* 0x00000023000b7c82 */ /* 0x000fe20008000000 */
[----:B------:R-:W-:Y:S01]  /*57a0*/  UMOV UR12, UR36 ;  /* 0x00000024000c7c82 */ /* 0x000fe20008000000 */
[----:B------:R-:W-:Y:S01]  /*57b0*/  @!P4 R2UR UR8, R0 ;  /* 0x000000000008c2ca */ /* 0x000fe200000e0000 */
[----:B------:R-:W-:Y:S01]  /*57c0*/  IMAD.IADD R20, R8, 0x1, R154 ;  /* 0x0000000108147824 */ /* 0x000fe200078e029a */
[----:B------:R-:W-:Y:S01]  /*57d0*/  @P3 R2UR UR36, R28 ;  /* 0x000000001c2432ca */ /* 0x000fe200000e0000 */
[----:B------:R-:W-:Y:S01]  /*57e0*/  IMAD.IADD R21, R13, 0x1, R156 ;  /* 0x000000010d157824 */ /* 0x000fe200078e029c */
[----:B------:R-:W-:Y:S02]  /*57f0*/  SEL R0, RZ, 0x1, P0 ;  /* 0x00000001ff007807 */ /* 0x000fe40000000000 */
[----:B------:R-:W-:Y:S01]  /*5800*/  LOP3.LUT R31, R31, 0x1, RZ, 0x3c, !PT ;  /* 0x000000011f1f7812 */ /* 0x000fe200078e3cff */
[----:B------:R-:W-:Y:S01]  /*5810*/  IMAD.U32 R10, RZ, RZ, UR9 ;  /* 0x00000009ff0a7e24 */ /* 0x000fe2000f8e00ff */
[----:B------:R-:W-:Y:S01]  /*5820*/  @!UP1 UIADD3 UR9, UPT, UPT, UR7, 0x158, URZ ;  /* 0x0000015807099890 */ /* 0x000fe2000fffe0ff */
[----:B------:R-:W-:Y:S02]  /*5830*/  LOP3.LUT R29, R29, R0, RZ, 0x3c, !PT ;  /* 0x000000001d1d7212 */ /* 0x000fe400078e3cff */
[----:B------:R-:W-:Y:S02]  /*5840*/  SEL R30, R30, RZ, P0 ;  /* 0x000000ff1e1e7207 */ /* 0x000fe40000000000 */
[----:B------:R-:W-:Y:S01]  /*5850*/  IMAD.U32 R11, RZ, RZ, UR8 ;  /* 0x00000008ff0b7e24 */ /* 0x000fe2000f8e00ff */
[----:B------:R-:W-:Y:S01]  /*5860*/  @!P4 R2UR UR14, R10 ;  /* 0x000000000a0ec2ca */ /* 0x000fe200000e0000 */
[----:B------:R-:W-:Y:S01]  /*5870*/  @!UP1 UIADD3 UR8, UPT, UPT, UR7, 0xc400, URZ ;  /* 0x0000c40007089890 */ /* 0x000fe2000fffe0ff */
[----:B------:R-:W-:Y:S02]  /*5880*/  VOTEU.ALL UP1, P4 ;  /* 0x0000000000ff7886 */ /* 0x000fe40002020000 */
[----:B------:R-:W-:Y:S11]  /*5890*/  @!P4 R2UR UR15, R11 ;  /* 0x000000000b0fc2ca */ /* 0x000ff600000e0000 */
[----:B------:R-:W-:Y:S02]  /*58a0*/  @!UPT UIADD3 URZ, UPT, UPT, URZ, URZ, URZ ;  /* 0x000000fffffff290 */ /* 0x000fe4000fffe0ff */
[----:B------:R2:W-:Y:S01]  /*58b0*/  @!UP1 UTMALDG.3D [UR8], [UR14], desc[UR18] ;  /* 0x000012080e0095b4 */ /* 0x0005e20008011000 */
[----:B------:R2:W-:Y:S01]  /*58c0*/  @!P4 SYNCS.ARRIVE.TRANS64.RED.A0TR RZ, [UR7+0x158], R23 ;  /* 0x00015817ffffc9a7 */ /* 0x0005e20008300407 */
[----:B------:R-:W-:Y:S01]  /*58d0*/  UPLOP3.LUT UP1, UPT, UPT, UPT, UPT, 0x80, 0x8 ;  /* 0x000000000008789c */ /* 0x000fe20003f2f070 */
[----:B------:R-:W-:Y:S01]  /*58e0*/  SYNCS.ARRIVE.TRANS64.RED.A1T0 RZ, [UR13], RZ ;  /* 0x000000ffffff79a7 */ /* 0x000fe2000810040d */
[----:B------:R-:W-:Y:S09]  /*58f0*/  @P3 BRA `(.L_x_111) ;  /* 0xfffffff000943947 */ /* 0x000ff2000383ffff */
[----:B------:R-:W-:-:S04]  /*5900*/  SHF.L.U32 R3, R31, 0x1f, RZ ;  /* 0x0000001f1f037819 */ /* 0x000fc800000006ff */
[----:B------:R-:W1:Y:S02]  /*5910*/  SYNCS.PHASECHK.TRANS64.TRYWAIT P0, [UR7+0x160], R3 ;  /* 0x00016003ff0075a7 */ /* 0x000e640008001107 */
[----:B-1----:R-:W-:Y:S05]  /*5920*/  @!P0 BRA `(.L_x_112) ;  /* 0x0000007400048947 */ /* 0x002fea0003800000 */
.L_x_233:
[----:B------:R-:W4:Y:S02]  /*5930*/  SYNCS.PHASECHK.TRANS64.TRYWAIT P0, [UR7+0x168], R3 ;  /* 0x00016803ff0075a7 */ /* 0x000f240008001107 */
[----:B----4-:R-:W-:Y:S05]  /*5940*/  @!P0 BRA `(.L_x_113) ;  /* 0x0000007400148947 */ /* 0x010fea0003800000 */
.L_x_235:
[----:B------:R-:W4:Y:S02]  /*5950*/  SYNCS.PHASECHK.TRANS64.TRYWAIT P0, [UR7+0x170], R3 ;  /* 0x00017003ff0075a7 */ /* 0x000f240008001107 */
[----:B----4-:R-:W-:Y:S05]  /*5960*/  @!P0 BRA `(.L_x_114) ;  /* 0x0000007400248947 */ /* 0x010fea0003800000 */
.L_x_237:
[----:B-1----:R-:W-:-:S07]  /*5970*/  MOV R0, UR7 ;  /* 0x0000000700007c02 */ /* 0x002fce0008000f00 */
.L_x_115:
[----:B-1----:R-:W-:-:S04]  /*5980*/  SHF.L.U32 R3, R31, 0x1f, RZ ;  /* 0x0000001f1f037819 */ /* 0x002fc800000006ff */
[----:B------:R1:W4:Y:S03]  /*5990*/  SYNCS.PHASECHK.TRANS64.TRYWAIT P0, [R0+URZ+0x178], R3 ;  /* 0x00017803000075a7 */ /* 0x00032600080011ff */
[----:B----4-:R-:W-:Y:S05]  /*59a0*/  @!P0 NANOSLEEP.SYNCS 0x989680 ;  /* 0x009896800000895d */ /* 0x010fea0003900000 */
[----:B------:R-:W4:Y:S02]  /*59b0*/  @!P0 SYNCS.PHASECHK.TRANS64 P0, [R0+URZ+0x178], R3 ;  /* 0x00017803000085a7 */ /* 0x000f2400080010ff */
[----:B--2-4-:R-:W-:Y:S05]  /*59c0*/  @P0 EXIT ;  /* 0x000000000000094d */ /* 0x014fea0003800000 */
[----:B------:R-:W-:Y:S05]  /*59d0*/  BRA `(.L_x_115) ;  /* 0xfffffffc00e87947 */ /* 0x000fea000383ffff */
.L_x_100:
[----:B------:R-:W-:-:S06]  /*59e0*/  UISETP.GE.AND UP1, UPT, UR10, 0x4, UPT ;  /* 0x000000040a00788c */ /* 0x000fcc000bf26270 */
[----:B------:R-:W-:-:S13]  /*59f0*/  PLOP3.LUT P0, PT, PT, PT, UP1, 0x80, 0x8 ;  /* 0x000000000008781c */ /* 0x000fda0003f0f018 */
[----:B------:R-:W-:Y:S05]  /*5a00*/  @!P0 EXIT ;  /* 0x000000000000894d */ /* 0x000fea0003800000 */
[----:B------:R-:W-:Y:S01]  /*5a10*/  BAR.SYNC.DEFER_BLOCKING 0x6, 0xa0 ;  /* 0x0182800000007b1d */ /* 0x000fe20000010000 */
[C---:B------:R-:W-:Y:S01]  /*5a20*/  IMAD.SHL.U32 R3, R170.reuse, 0x40, RZ ;  /* 0x00000040aa037824 */ /* 0x040fe200078e00ff */
[C---:B------:R-:W-:Y:S01]  /*5a30*/  LOP3.LUT R161, R170.reuse, 0x1, RZ, 0xc0, !PT ;  /* 0x00000001aaa17812 */ /* 0x040fe200078ec0ff */
[C---:B------:R-:W-:Y:S02]  /*5a40*/  IMAD.U32 R79, R170.reuse, 0x10000, RZ ;  /* 0x00010000aa4f7824 */ /* 0x040fe400078e00ff */
[----:B------:R-:W-:Y:S02]  /*5a50*/  HFMA2 R167, -RZ, RZ, 0, 5.9604644775390625e-08 ;  /* 0x00000001ffa77431 */ /* 0x000fe400000001ff */
[C---:B------:R-:W-:Y:S01]  /*5a60*/  IMAD.SHL.U32 R160, R170.reuse, 0x8, RZ ;  /* 0x00000008aaa07824 */ /* 0x040fe200078e00ff */
[----:B------:R-:W-:Y:S01]  /*5a70*/  UMOV UR48, 0x400 ;  /* 0x0000040000307882 */ /* 0x000fe20000000000 */
[----:B------:R-:W1:Y:S01]  /*5a80*/  LDC R159, c[0x0][0x370] ;  /* 0x0000dc00ff9f7b82 */ /* 0x000e620000000800 */
[----:B------:R-:W-:Y:S01]  /*5a90*/  ULEA UR48, UR37, UR48, 0x18 ;  /* 0x0000003025307291 */ /* 0x000fe2000f8ec0ff */
[----:B------:R-:W-:Y:S01]  /*5aa0*/  ISETP.NE.U32.AND P0, PT, R161, 0x1, PT ;  /* 0x00000001a100780c */ /* 0x000fe20003f05070 */
[----:B------:R-:W-:Y:S01]  /*5ab0*/  IMAD.MOV.U32 R169, RZ, RZ, 0x2 ;  /* 0x00000002ffa97424 */ /* 0x000fe200078e00ff */
[----:B------:R-:W-:Y:S01]  /*5ac0*/  LOP3.LUT R5, R3, 0x1c0, RZ, 0xc0, !PT ;  /* 0x000001c003057812 */ /* 0x000fe200078ec0ff */
[----:B------:R-:W-:Y:S01]  /*5ad0*/  UIADD3 UR4, UPT, UPT, UR48, 0x400, URZ ;  /* 0x0000040030047890 */ /* 0x000fe2000fffe0ff */
[----:B------:R-:W-:Y:S01]  /*5ae0*/  LOP3.LUT R79, R79, 0x600000, RZ, 0xc0, !PT ;  /* 0x006000004f4f7812 */ /* 0x000fe200078ec0ff */
[----:B------:R-:W-:Y:S01]  /*5af0*/  IMAD.MOV.U32 R168, RZ, RZ, 0x4 ;  /* 0x00000004ffa87424 */ /* 0x000fe200078e00ff */
[----:B------:R-:W2:Y:S01]  /*5b00*/  LDC R74, c[0x0][0xb0c] ;  /* 0x0002c300ff4a7b82 */ /* 0x000ea20000000800 */
[----:B------:R-:W-:Y:S01]  /*5b10*/  R2P PR, R170, 0x6 ;  /* 0x00000006aa007804 */ /* 0x000fe20000000000 */
[----:B------:R-:W-:Y:S01]  /*5b20*/  IMAD.MOV.U32 R76, RZ, RZ, RZ ;  /* 0x000000ffff4c7224 */ /* 0x000fe200078e00ff */
[----:B------:R-:W-:Y:S01]  /*5b30*/  LOP3.LUT R160, R5, 0x38, R160, 0xf8, !PT ;  /* 0x0000003805a07812 */ /* 0x000fe200078ef8a0 */
[----:B------:R-:W-:Y:S01]  /*5b40*/  IMAD.MOV.U32 R166, RZ, RZ, RZ ;  /* 0x000000ffffa67224 */ /* 0x000fe200078e00ff */
[----:B------:R-:W-:Y:S01]  /*5b50*/  P2R R2, PR, RZ, 0x1 ;  /* 0x00000001ff027803 */ /* 0x000fe20000000000 */
[----:B------:R-:W-:Y:S01]  /*5b60*/  IMAD.MOV.U32 R173, RZ, RZ, RZ ;  /* 0x000000ffffad7224 */ /* 0x000fe200078e00ff */
[----:B------:R-:W-:Y:S01]  /*5b70*/  LOP3.LUT R160, R160, 0x1e00, R3, 0xf8, !PT ;  /* 0x00001e00a0a07812 */ /* 0x000fe200078ef803 */
[----:B------:R-:W3:Y:S01]  /*5b80*/  LDC R157, c[0x0][0xb20] ;  /* 0x0002c800ff9d7b82 */ /* 0x000ee20000000800 */
[----:B------:R-:W4:Y:S01]  /*5b90*/  LDS R0, [UR48+0x220] ;  /* 0x00022030ff007984 */ /* 0x000f220008000800 */
[----:B------:R-:W-:Y:S01]  /*5ba0*/  LOP3.LUT R170, R170, 0x60, RZ, 0xc0, !PT ;  /* 0x00000060aaaa7812 */ /* 0x000fe200078ec0ff */
[----:B------:R-:W-:Y:S01]  /*5bb0*/  IMAD.U32 R163, RZ, RZ, UR4 ;  /* 0x00000004ffa37e24 */ /* 0x000fe2000f8e00ff */
[----:B------:R-:W-:Y:S01]  /*5bc0*/  MOV R165, RZ ;  /* 0x000000ff00a57202 */ /* 0x000fe20000000f00 */
[----:B------:R-:W1:Y:S01]  /*5bd0*/  LDCU.64 UR52, c[0x0][0x348] ;  /* 0x00006900ff3477ac */ /* 0x000e620008000a00 */
[----:B------:R-:W-:-:S02]  /*5be0*/  SEL R169, R169, 0xfffffffe, !P1 ;  /* 0xfffffffea9a97807 */ /* 0x000fc40004800000 */
[----:B------:R-:W1:Y:S01]  /*5bf0*/  LDC R73, c[0x0][0xb30] ;  /* 0x0002cc00ff497b82 */ /* 0x000e620000000800 */
[----:B------:R-:W-:Y:S01]  /*5c00*/  SEL R168, R168, 0xfffffffc, !P2 ;  /* 0xfffffffca8a87807 */ /* 0x000fe20005000000 */
[----:B------:R-:W1:Y:S01]  /*5c10*/  LDCU.64 UR38, c[0x0][0x888] ;  /* 0x00011100ff2677ac */ /* 0x000e620008000a00 */
[----:B------:R-:W1:Y:S05]  /*5c20*/  LDCU.64 UR44, c[0x0][0x890] ;  /* 0x00011200ff2c77ac */ /* 0x000e6a0008000a00 */
[----:B------:R-:W1:Y:S01]  /*5c30*/  LDC.64 R152, c[0x0][0xb10] ;  /* 0x0002c400ff987b82 */ /* 0x000e620000000a00 */
[----:B------:R-:W-:Y:S01]  /*5c40*/  UMOV UR49, URZ ;  /* 0x000000ff00317c82 */ /* 0x000fe20008000000 */
[----:B------:R-:W-:-:S06]  /*5c50*/  UMOV UR51, URZ ;  /* 0x000000ff00337c82 */ /* 0x000fcc0008000000 */
[----:B------:R-:W1:Y:S08]  /*5c60*/  LDC.64 R70, c[0x0][0xb18] ;  /* 0x0002c600ff467b82 */ /* 0x000e700000000a00 */
[----:B------:R-:W1:Y:S08]  /*5c70*/  LDC.64 R68, c[0x0][0xb28] ;  /* 0x0002ca00ff447b82 */ /* 0x000e700000000a00 */
[----:B------:R-:W1:Y:S01]  /*5c80*/  LDC.64 R150, c[0x0][0x8b0] ;  /* 0x00022c00ff967b82 */ /* 0x000e620000000a00 */
[----:B----4-:R-:W-:-:S07]  /*5c90*/  IMAD.IADD R79, R0, 0x1, R79 ;  /* 0x00000001004f7824 */ /* 0x010fce00078e024f */
[----:B------:R-:W4:Y:S08]  /*5ca0*/  LDC.64 R148, c[0x0][0x8a8] ;  /* 0x00022a00ff947b82 */ /* 0x000f300000000a00 */
[----:B--23--:R-:W1:Y:S02]  /*5cb0*/  LDC R158, c[0x0][0x374] ;  /* 0x0000dd00ff9e7b82 */ /* 0x00ce640000000800 */
.L_x_159:
[----:B------:R-:W-:Y:S02]  /*5cc0*/  LEA R0, R173, UR48, 0x3 ;  /* 0x00000030ad007c11 */ /* 0x000fe4000f8e18ff */
[----:B------:R-:W-:Y:S02]  /*5cd0*/  SHF.L.U32 R3, R165, 0x1f, RZ ;  /* 0x0000001fa5037819 */ /* 0x000fe400000006ff */
[----:B-1----:R-:W-:Y:S02]  /*5ce0*/  LEA R16, R173, UR48, 0x4 ;  /* 0x00000030ad107c11 */ /* 0x002fe4000f8e20ff */
[----:B------:R-:W2:Y:S02]  /*5cf0*/  SYNCS.PHASECHK.TRANS64.TRYWAIT P0, [R0+URZ+0x190], R3 ;  /* 0x00019003000075a7 */ /* 0x000ea400080011ff */
[----:B--2---:R-:W-:Y:S05]  /*5d00*/  @!P0 BRA `(.L_x_116) ;  /* 0x0000007000548947 */ /* 0x004fea0003800000 */
.L_x_238:
[----:B------:R-:W3:Y:S01]  /*5d10*/  LDC.64 R12, c[0x0][0xb10] ;  /* 0x0002c400ff0c7b82 */ /* 0x000ee20000000a00 */
[----:B------:R-:W4:Y:S01]  /*5d20*/  LDS.128 R16, [R16+0x200] ;  /* 0x0002000010107984 */ /* 0x000f220000000c00 */
[----:B-1----:R-:W-:Y:S01]  /*5d30*/  ISETP.NE.AND P1, PT, R73, 0x1, PT ;  /* 0x000000014900780c */ /* 0x002fe20003f25270 */
[----:B--2---:R-:W-:Y:S01]  /*5d40*/  VIADD R0, R0, 0x1a0 ;  /* 0x000001a000007836 */ /* 0x004fe20000000000 */
[----:B------:R-:W-:Y:S04]  /*5d50*/  ISETP.GE.AND P0, PT, R72, 0x1, PT ;  /* 0x000000014800780c */ /* 0x000fe80003f06270 */
[----:B------:R-:W1:Y:S01]  /*5d60*/  LDC.64 R10, c[0x0][0xb18] ;  /* 0x0002c600ff0a7b82 */ /* 0x000e620000000a00 */
[----:B------:R-:W-:Y:S01]  /*5d70*/  PRMT R0, RZ, 0x654, R0 ;  /* 0x00000654ff007816 */ /* 0x000fe20000000000 */
[----:B------:R-:W-:Y:S01]  /*5d80*/  @!PT LDS RZ, [RZ] ;  /* 0x00000000fffff984 */ /* 0x000fe20000000800 */
[----:B------:R-:W-:Y:S01]  /*5d90*/  @!PT LDS RZ, [RZ] ;  /* 0x00000000fffff984 */ /* 0x000fe20000000800 */
[----:B------:R-:W-:Y:S01]  /*5da0*/  @!PT LDS RZ, [RZ] ;  /* 0x00000000fffff984 */ /* 0x000fe20000000800 */
[----:B------:R-:W-:Y:S01]  /*5db0*/  @!PT LDS RZ, [RZ] ;  /* 0x00000000fffff984 */ /* 0x000fe20000000800 */
[----:B------:R2:W-:Y:S06]  /*5dc0*/  MEMBAR.ALL.CTA ;  /* 0x0000000000007992 */ /* 0x0005ec0000008000 */
[----:B--2---:R-:W2:Y:S01]  /*5dd0*/  FENCE.VIEW.ASYNC.S ;  /* 0x00000000000073c6 */ /* 0x004ea20000000000 */
[----:B------:R-:W1:Y:S08]  /*5de0*/  @!P1 LDC R14, c[0x0][0xb20] ;  /* 0x0002c800ff0e9b82 */ /* 0x000e700000000800 */
[----:B------:R-:W1:Y:S01]  /*5df0*/  @!P1 LDC R9, c[0x0][0xb0c] ;  /* 0x0002c300ff099b82 */ /* 0x000e620000000800 */
[----:B--2---:R2:W-:Y:S01]  /*5e00*/  SYNCS.ARRIVE.TRANS64.RED.A1T0 RZ, [R0+URZ], RZ ;  /* 0x000000ff00ff79a7 */ /* 0x0045e200081004ff */
[----:B----4-:R-:W-:Y:S04]  /*5e10*/  LOP3.LUT P4, RZ, R18, 0x1, RZ, 0xc0, !PT ;  /* 0x0000000112ff7812 */ /* 0x010fe8000788c0ff */
[----:B------:R-:W-:Y:S09]  /*5e20*/  P2R R171, PR, RZ, 0x10 ;  /* 0x00000010ffab7803 */ /* 0x000ff20000000000 */
[----:B------:R-:W-:Y:S02]  /*5e30*/  @P4 MOV R77, R16 ;  /* 0x00000010004d4202 */ /* 0x000fe40000000f00 */
[----:B------:R-:W-:Y:S01]  /*5e40*/  @P4 LOP3.LUT R75, R17, 0xffff, RZ, 0xc0, !PT ;  /* 0x0000ffff114b4812 */ /* 0x000fe200078ec0ff */
[----:B--23--:R-:W-:Y:S06]  /*5e50*/  @!P0 BRA `(.L_x_117) ;  /* 0x0000000000a48947 */ /* 0x00cfec0003800000 */
[----:B------:R-:W-:Y:S01]  /*5e60*/  IMAD.HI.U32 R24, R158, R71, RZ ;  /* 0x000000479e187227 */ /* 0x000fe200078e00ff */
[----:B------:R-:W-:Y:S02]  /*5e70*/  ISETP.NE.AND P0, PT, R70, 0x1, PT ;  /* 0x000000014600780c */ /* 0x000fe40003f05270 */
[----:B------:R-:W-:Y:S01]  /*5e80*/  ISETP.NE.AND P2, PT, R72, 0x1, PT ;  /* 0x000000014800780c */ /* 0x000fe20003f45270 */
[-C--:B------:R-:W-:Y:S01]  /*5e90*/  IMAD.HI.U32 R22, R159, R152.reuse, RZ ;  /* 0x000000989f167227 */ /* 0x080fe200078e00ff */
[----:B------:R-:W-:Y:S02]  /*5ea0*/  SHF.R.U32.HI R23, RZ, R157, R24 ;  /* 0x0000009dff177219 */ /* 0x000fe40000011618 */
[----:B------:R-:W-:Y:S01]  /*5eb0*/  ISETP.NE.AND P3, PT, R74, 0x1, PT ;  /* 0x000000014a00780c */ /* 0x000fe20003f65270 */
[----:B------:R-:W-:Y:S01]  /*5ec0*/  IMAD.HI.U32 R28, R75, R71, RZ ;  /* 0x000000474b1c7227 */ /* 0x000fe200078e00ff */
[----:B------:R-:W-:Y:S02]  /*5ed0*/  SHF.R.U32.HI R22, RZ, R153, R22 ;  /* 0x00000099ff167219 */ /* 0x000fe40000011616 */
[----:B------:R-:W-:Y:S01]  /*5ee0*/  SEL R3, R158, R23, !P0 ;  /* 0x000000179e037207 */ /* 0x000fe20004000000 */
[----:B------:R-:W-:Y:S01]  /*5ef0*/  IMAD.HI.U32 R26, R77, R152, RZ ;  /* 0x000000984d1a7227 */ /* 0x000fe200078e00ff */
[----:B------:R-:W-:Y:S03]  /*5f00*/  SEL R7, R159, R22, !P3 ;  /* 0x000000169f077207 */ /* 0x000fe60005800000 */
[-C--:B------:R-:W-:Y:S01]  /*5f10*/  IMAD.HI.U32 R22, R3, R68.reuse, RZ ;  /* 0x0000004403167227 */ /* 0x080fe200078e00ff */
[----:B------:R-:W-:Y:S03]  /*5f20*/  SHF.R.U32.HI R26, RZ, R153, R26 ;  /* 0x00000099ff1a7219 */ /* 0x000fe6000001161a */
[----:B------:R-:W-:Y:S01]  /*5f30*/  IMAD.HI.U32 R24, R7, R68, RZ ;  /* 0x0000004407187227 */ /* 0x000fe200078e00ff */
[----:B------:R-:W-:Y:S02]  /*5f40*/  @P2 SHF.R.U32.HI R3, RZ, R69, R22 ;  /* 0x00000045ff032219 */ /* 0x000fe40000011616 */
[----:B------:R-:W-:Y:S02]  /*5f50*/  SHF.R.U32.HI R22, RZ, R157, R28 ;  /* 0x0000009dff167219 */ /* 0x000fe4000001161c */
[----:B------:R-:W-:Y:S01]  /*5f60*/  @P2 SHF.R.U32.HI R7, RZ, R69, R24 ;  /* 0x00000045ff072219 */ /* 0x000fe20000011618 */
[C---:B------:R-:W-:Y:S01]  /*5f70*/  IMAD R2, R72.reuse, R3, RZ ;  /* 0x0000000348027224 */ /* 0x040fe200078e02ff */
[----:B------:R-:W-:Y:S02]  /*5f80*/  SEL R5, R75, R22, !P0 ;  /* 0x000000164b057207 */ /* 0x000fe40004000000 */
[----:B------:R-:W-:Y:S01]  /*5f90*/  SEL R3, R77, R26, !P3 ;  /* 0x0000001a4d037207 */ /* 0x000fe20005800000 */
[----:B------:R-:W-:Y:S01]  /*5fa0*/  IMAD R4, R72, R7, RZ ;  /* 0x0000000748047224 */ /* 0x000fe200078e02ff */
[C---:B------:R-:W-:Y:S01]  /*5fb0*/  ISETP.GE.AND P0, PT, R5.reuse, R2, PT ;  /* 0x000000020500720c */ /* 0x040fe20003f06270 */
[----:B------:R-:W-:Y:S03]  /*5fc0*/  IMAD.HI.U32 R6, R5, R68, RZ ;  /* 0x0000004405067227 */ /* 0x000fe600078e00ff */
[----:B------:R-:W-:Y:S01]  /*5fd0*/  ISETP.GE.OR P0, PT, R3, R4, P0 ;  /* 0x000000040300720c */ /* 0x000fe20000706670 */
[----:B------:R-:W-:Y:S01]  /*5fe0*/  IMAD.MOV R4, RZ, RZ, -R3 ;  /* 0x000000ffff047224 */ /* 0x000fe200078e0a03 */
[-C--:B------:R-:W-:Y:S03]  /*5ff0*/  SHF.R.U32.HI R6, RZ, R69.reuse, R6 ;  /* 0x00000045ff067219 */ /* 0x080fe60000011606 */
[----:B------:R-:W-:Y:S01]  /*6000*/  IMAD R77, R74, R4, R77 ;  /* 0x000000044a4d7224 */ /* 0x000fe200078e024d */
[----:B------:R-:W-:Y:S05]  /*6010*/  SEL R15, R5, R6, !P2 ;  /* 0x00000006050f7207 */ /* 0x000fea0005000000 */
[----:B------:R-:W-:Y:S02]  /*6020*/  IMAD.MOV R6, RZ, RZ, -R15 ;  /* 0x000000ffff067224 */ /* 0x000fe400078e0a0f */
[C---:B------:R-:W-:Y:S04]  /*6030*/  @!P0 IMAD.HI.U32 R2, R3.reuse, R68, RZ ;  /* 0x0000004403028227 */ /* 0x040fe800078e00ff */
[----:B------:R-:W-:Y:S01]  /*6040*/  IMAD R6, R72, R6, R5 ;  /* 0x0000000648067224 */ /* 0x000fe200078e0205 */
[----:B------:R-:W-:Y:S04]  /*6050*/  @!P0 SHF.R.U32.HI R2, RZ, R69, R2 ;  /* 0x00000045ff028219 */ /* 0x000fe80000011602 */
[----:B------:R-:W-:Y:S02]  /*6060*/  @!P0 SEL R0, R3, R2, !P2 ;  /* 0x0000000203008207 */ /* 0x000fe40005000000 */
[----:B------:R-:W-:Y:S02]  /*6070*/  IADD3 R2, PT, PT, -R5, RZ, RZ ;  /* 0x000000ff05027210 */ /* 0x000fe40007ffe1ff */
[----:B------:R-:W-:Y:S01]  /*6080*/  @!P0 IADD3 R8, PT, PT, R15, -R0, RZ ;  /* 0x800000000f088210 */ /* 0x000fe20007ffe0ff */
[----:B------:R-:W-:Y:S02]  /*6090*/  @!P0 IMAD R0, R7, R6, R0 ;  /* 0x0000000607008224 */ /* 0x000fe400078e0200 */
[----:B------:R-:W-:Y:S02]  /*60a0*/  IMAD R75, R70, R2, R75 ;  /* 0x00000002464b7224 */ /* 0x000fe400078e024b */
[----:B------:R-:W-:Y:S02]  /*60b0*/  @!P0 IMAD R5, R8, R72, R3 ;  /* 0x0000004808058224 */ /* 0x000fe400078e0203 */
[----:B------:R-:W-:Y:S04]  /*60c0*/  @!P0 IMAD.MOV.U32 R3, RZ, RZ, R0 ;  /* 0x000000ffff038224 */ /* 0x000fe800078e0000 */
[----:B------:R-:W-:Y:S02]  /*60d0*/  IMAD R77, R3, R74, R77 ;  /* 0x0000004a034d7224 */ /* 0x000fe400078e024d */
[----:B------:R-:W-:Y:S07]  /*60e0*/  IMAD R75, R5, R70, R75 ;  /* 0x00000046054b7224 */ /* 0x000fee00078e024b */
.L_x_117:
[----:B-1----:R-:W-:Y:S01]  /*60f0*/  @!P1 ISETP.NE.AND P0, PT, R10, 0x1, PT ;  /* 0x000000010a00980c */ /* 0x002fe20003f05270 */
[----:B------:R-:W-:Y:S01]  /*6100*/  @!P1 IMAD.HI.U32 R3, R75, R11, RZ ;  /* 0x0000000b4b039227 */ /* 0x000fe200078e00ff */
[----:B------:R-:W-:Y:S01]  /*6110*/  R2UR UR42, R21 ;  /* 0x00000000152a72ca */ /* 0x000fe200000e0000 */
[----:B------:R-:W-:Y:S01]  /*6120*/  BSSY.RECONVERGENT B6, `(.L_x_118) ;  /* 0x0000031000067945 */ /* 0x000fe20003800200 */
[----:B------:R-:W-:Y:S01]  /*6130*/  R2UR UR41, R20 ;  /* 0x00000000142972ca */ /* 0x000fe200000e0000 */
[----:B------:R-:W-:Y:S01]  /*6140*/  @!P1 IMAD.HI.U32 R0, R77, R12, RZ ;  /* 0x0000000c4d009227 */ /* 0x000fe200078e00ff */
[----:B------:R-:W-:Y:S02]  /*6150*/  @!P1 SHF.R.U32.HI R2, RZ, R14, R3 ;  /* 0x0000000eff029219 */ /* 0x000fe40000011603 */
[----:B------:R-:W-:Y:S01]  /*6160*/  @!P1 ISETP.NE.AND P2, PT, R9, 0x1, PT ;  /* 0x000000010900980c */ /* 0x000fe20003f45270 */
[----:B------:R-:W-:Y:S01]  /*6170*/  VIADD R173, R173, 0x1 ;  /* 0x00000001adad7836 */ /* 0x000fe20000000000 */
[----:B------:R-:W-:Y:S02]  /*6180*/  @!P1 SEL R2, R75, R2, !P0 ;  /* 0x000000024b029207 */ /* 0x000fe40004000000 */
[----:B------:R-:W-:Y:S02]  /*6190*/  @!P1 SHF.R.U32.HI R0, RZ, R13, R0 ;  /* 0x0000000dff009219 */ /* 0x000fe40000011600 */
[----:B------:R-:W-:Y:S01]  /*61a0*/  LOP3.LUT P0, RZ, R163, 0x3f0, RZ, 0xc0, !PT ;  /* 0x000003f0a3ff7812 */ /* 0x000fe2000780c0ff */
[----:B------:R-:W-:Y:S01]  /*61b0*/  USHF.L.U32 UR42, UR42, 0x7, URZ ;  /* 0x000000072a2a7899 */ /* 0x000fe200080006ff */
[----:B------:R-:W-:Y:S01]  /*61c0*/  @!P1 SEL R3, R77, R0, !P2 ;  /* 0x000000004d039207 */ /* 0x000fe20005000000 */
[----:B------:R-:W-:Y:S01]  /*61d0*/  USHF.L.U32 UR41, UR41, 0x8, URZ ;  /* 0x0000000829297899 */ /* 0x000fe200080006ff */
[----:B------:R-:W-:Y:S03]  /*61e0*/  @P4 SHF.R.U32.HI R164, RZ, 0x10, R17 ;  /* 0x00000010ffa44819 */ /* 0x000fe60000011611 */
[----:B------:R-:W-:Y:S02]  /*61f0*/  @!P1 IMAD.IADD R0, R2, 0x1, -R3 ;  /* 0x0000000102009824 */ /* 0x000fe400078e0a03 */
[----:B------:R-:W-:Y:S02]  /*6200*/  @!P1 IMAD.IADD R2, R3, 0x1, -R2 ;  /* 0x0000000103029824 */ /* 0x000fe400078e0a02 */
[----:B------:R-:W-:Y:S02]  /*6210*/  @!P1 IMAD R77, R0, R9, R77 ;  /* 0x00000009004d9224 */ /* 0x000fe400078e024d */
[----:B------:R-:W-:Y:S01]  /*6220*/  @!P1 IMAD R75, R2, R10, R75 ;  /* 0x0000000a024b9224 */ /* 0x000fe200078e024b */
[----:B------:R-:W-:Y:S06]  /*6230*/  @!P0 BRA `(.L_x_119) ;  /* 0x00000000007c8947 */ /* 0x000fec0003800000 */
[----:B------:R-:W1:Y:S01]  /*6240*/  LDCU.64 UR8, c[0x4][0x80] ;  /* 0x01001000ff0877ac */ /* 0x000e620008000a00 */
[----:B------:R-:W-:Y:S01]  /*6250*/  MOV R2, 0x0 ;  /* 0x0000000000027802 */ /* 0x000fe20000000f00 */
[----:B------:R-:W-:Y:S02]  /*6260*/  HFMA2 R12, -RZ, RZ, 0, 5.9604644775390625e-08 ;  /* 0x00000001ff0c7431 */ /* 0x000fe400000001ff */
[----:B------:R-:W-:Y:S01]  /*6270*/  IMAD.MOV.U32 R8, RZ, RZ, 0x70 ;  /* 0x00000070ff087424 */ /* 0x000fe200078e00ff */
[----:B------:R2:W3:Y:S01]  /*6280*/  LDC.64 R14, c[0x4][R2] ;  /* 0x01000000020e7b82 */ /* 0x0004e20000000a00 */
[----:B------:R-:W4:Y:S01]  /*6290*/  LDCU.64 UR6, c[0x4][0x88] ;  /* 0x01001100ff0677ac */ /* 0x000f220008000a00 */
[----:B------:R-:W-:Y:S01]  /*62a0*/  IMAD.MOV.U32 R13, RZ, RZ, RZ ;  /* 0x000000ffff0d7224 */ /* 0x000fe200078e00ff */
[----:B------:R-:W2:Y:S01]  /*62b0*/  LDCU.64 UR4, c[0x4][0x8] ;  /* 0x01000100ff0477ac */ /* 0x000ea20008000a00 */
[----:B-1----:R-:W-:Y:S01]  /*62c0*/  MOV R5, UR9 ;  /* 0x0000000900057c02 */ /* 0x002fe20008000f00 */
[----:B------:R-:W-:Y:S01]  /*62d0*/  IMAD.U32 R4, RZ, RZ, UR8 ;  /* 0x00000008ff047e24 */ /* 0x000fe2000f8e00ff */
[----:B----4-:R-:W-:Y:S01]  /*62e0*/  MOV R7, UR7 ;  /* 0x0000000700077c02 */ /* 0x010fe20008000f00 */
[----:B------:R-:W-:Y:S01]  /*62f0*/  IMAD.U32 R6, RZ, RZ, UR6 ;  /* 0x00000006ff067e24 */ /* 0x000fe2000f8e00ff */
[----:B--2---:R-:W-:Y:S01]  /*6300*/  MOV R11, UR5 ;  /* 0x00000005000b7c02 */ /* 0x004fe20008000f00 */
[----:B------:R-:W-:Y:S02]  /*6310*/  IMAD.U32 R10, RZ, RZ, UR4 ;  /* 0x00000004ff0a7e24 */ /* 0x000fe4000f8e00ff */
[----:B------:R-:W-:Y:S07]  /*6320*/  LEPC R20, `(.L_x_120) ;  /* 0x000000001014794e */ /* 0x000fee0000000000 */
[----:B---3-5:R-:W-:Y:S05]  /*6330*/  CALL.ABS.NOINC R14 ;  /* 0x000000000e007343 */ /* 0x028fea0003c00000 */
.L_x_120:
[----:B------:R-:W1:Y:S01]  /*6340*/  LDCU.64 UR8, c[0x4][0x80] ;  /* 0x01001000ff0877ac */ /* 0x000e620008000a00 */
[----:B------:R-:W2:Y:S01]  /*6350*/  LDC.64 R2, c[0x4][R2] ;  /* 0x0100000002027b82 */ /* 0x000ea20000000a00 */
[----:B------:R-:W-:Y:S02]  /*6360*/  HFMA2 R12, -RZ, RZ, 0, 5.9604644775390625e-08 ;  /* 0x00000001ff0c7431 */ /* 0x000fe400000001ff */
[----:B------:R-:W-:Y:S02]  /*6370*/  IMAD.MOV.U32 R8, RZ, RZ, 0x70 ;  /* 0x00000070ff087424 */ /* 0x000fe400078e00ff */
[----:B------:R-:W-:Y:S01]  /*6380*/  IMAD.MOV.U32 R13, RZ, RZ, RZ ;  /* 0x000000ffff0d7224 */ /* 0x000fe200078e00ff */
[----:B------:R-:W3:Y:S01]  /*6390*/  LDCU.64 UR6, c[0x4][0x88] ;  /* 0x01001100ff0677ac */ /* 0x000ee20008000a00 */
[----:B------:R-:W4:Y:S01]  /*63a0*/  LDCU.64 UR4, c[0x4][0x8] ;  /* 0x01000100ff0477ac */ /* 0x000f220008000a00 */
[----:B-1----:R-:W-:Y:S02]  /*63b0*/  MOV R4, UR8 ;  /* 0x0000000800047c02 */ /* 0x002fe40008000f00 */
[----:B------:R-:W-:Y:S02]  /*63c0*/  MOV R5, UR9 ;  /* 0x0000000900057c02 */ /* 0x000fe40008000f00 */
[----:B---3--:R-:W-:Y:S01]  /*63d0*/  MOV R7, UR7 ;  /* 0x0000000700077c02 */ /* 0x008fe20008000f00 */
[----:B------:R-:W-:Y:S01]  /*63e0*/  IMAD.U32 R6, RZ, RZ, UR6 ;  /* 0x00000006ff067e24 */ /* 0x000fe2000f8e00ff */
[----:B----4-:R-:W-:Y:S01]  /*63f0*/  MOV R11, UR5 ;  /* 0x00000005000b7c02 */ /* 0x010fe20008000f00 */
[----:B------:R-:W-:Y:S02]  /*6400*/  IMAD.U32 R10, RZ, RZ, UR4 ;  /* 0x00000004ff0a7e24 */ /* 0x000fe4000f8e00ff */
[----:B------:R-:W-:Y:S07]  /*6410*/  LEPC R20, `(.L_x_119) ;  /* 0x000000001014794e */ /* 0x000fee0000000000 */
[----:B--2---:R-:W-:Y:S05]  /*6420*/  CALL.ABS.NOINC R2 ;  /* 0x0000000002007343 */ /* 0x004fea0003c00000 */
.L_x_119:
[----:B------:R-:W-:Y:S05]  /*6430*/  BSYNC.RECONVERGENT B6 ;  /* 0x0000000000067941 */ /* 0x000fea0003800200 */
.L_x_118:
[----:B------:R-:W-:Y:S01]  /*6440*/  ISETP.NE.U32.AND P4, PT, R150, RZ, PT ;  /* 0x000000ff9600720c */ /* 0x000fe20003f85070 */
[----:B------:R-:W-:Y:S01]  /*6450*/  UISETP.NE.AND UP2, UPT, UR50, URZ, UPT ;  /* 0x000000ff3200728c */ /* 0x000fe2000bf45270 */
[----:B------:R-:W-:Y:S01]  /*6460*/  ISETP.NE.U32.AND P2, PT, RZ, UR38, PT ;  /* 0x00000026ff007c0c */ /* 0x000fe2000bf45070 */
[----:B------:R-:W-:Y:S01]  /*6470*/  UISETP.NE.U32.AND UP1, UPT, UR44, URZ, UPT ;  /* 0x000000ff2c00728c */ /* 0x000fe2000bf25070 */
[----:B------:R-:W-:Y:S01]  /*6480*/  ISETP.NE.AND.EX P4, PT, R151, RZ, PT, P4 ;  /* 0x000000ff9700720c */ /* 0x000fe20003f85340 */
[----:B------:R-:W-:Y:S01]  /*6490*/  UPLOP3.LUT UP0, UPT, UPT, UPT, UPT, 0x40, 0x4 ;  /* 0x000000000004789c */ /* 0x000fe20003f0e870 */
[----:B------:R-:W-:Y:S01]  /*64a0*/  ISETP.NE.AND.EX P2, PT, RZ, UR39, PT, P2 ;  /* 0x00000027ff007c0c */ /* 0x000fe2000bf45320 */
[----:B------:R-:W-:Y:S01]  /*64b0*/  UISETP.NE.AND.EX UP1, UPT, UR45, URZ, UPT, UP1 ;  /* 0x000000ff2d00728c */ /* 0x000fe2000bf25310 */
[----:B------:R-:W-:Y:S04]  /*64c0*/  PLOP3.LUT P1, PT, PT, PT, UP2, 0x80, 0x8 ;  /* 0x000000000008781c */ /* 0x000fe80003f2f028 */
[----:B------:R-:W-:Y:S06]  /*64d0*/  @UP2 UPLOP3.LUT UP0, UPT, UPT, UPT, UP1, 0x80, 0x8 ;  /* 0x000000000008289c */ /* 0x000fec0003f0f010 */
[----:B------:R-:W-:Y:S01]  /*64e0*/  PLOP3.LUT P0, PT, PT, PT, UP0, 0x80, 0x8 ;  /* 0x000000000008781c */ /* 0x000fe20003f0f008 */
[----:B------:R-:W-:Y:S01]  /*64f0*/  @!UPT UIADD3 URZ, UPT, UPT, URZ, URZ, URZ ;  /* 0x000000fffffff290 */ /* 0x000fe2000fffe0ff */
[----:B------:R-:W-:Y:S11]  /*6500*/  BRA.U !UP1, `(.L_x_121) ;  /* 0x0000000109387547 */ /* 0x000ff6000b800000 */
[----:B------:R-:W-:Y:S01]  /*6510*/  UISETP.NE.U32.AND UP0, UPT, UR38, URZ, UPT ;  /* 0x000000ff2600728c */ /* 0x000fe2000bf05070 */
[----:B------:R-:W-:Y:S02]  /*6520*/  HFMA2 R0, -RZ, RZ, 0, 5.9604644775390625e-08 ;  /* 0x00000001ff007431 */ /* 0x000fe400000001ff */
[----:B------:R-:W-:Y:S01]  /*6530*/  IMAD.MOV.U32 R155, RZ, RZ, 0x1 ;  /* 0x00000001ff9b7424 */ /* 0x000fe200078e00ff */
[----:B------:R-:W-:Y:S06]  /*6540*/  UISETP.NE.AND.EX UP0, UPT, UR39, URZ, UPT, UP0 ;  /* 0x000000ff2700728c */ /* 0x000fec000bf05300 */
[----:B------:R-:W-:Y:S05]  /*6550*/  PLOP3.LUT P3, PT, PT, PT, UP0, 0x80, 0x8 ;  /* 0x000000000008781c */ /* 0x000fea0003f6f008 */
[----:B------:R-:W1:Y:S01]  /*6560*/  @UP0 LDCU.64 UR6, c[0x0][0x888] ;  /* 0x00011100ff0607ac */ /* 0x000e620008000a00 */
[----:B------:R-:W-:Y:S07]  /*6570*/  @UP0 UIMAD UR4, UR36, UR44, URZ ;  /* 0x0000002c240402a4 */ /* 0x000fee000f8e02ff */
[----:B------:R-:W-:Y:S01]  /*6580*/  @!P3 PRMT R155, R0, 0x7610, R155 ;  /* 0x00007610009bb816 */ /* 0x000fe2000000009b */
[----:B-1----:R-:W-:Y:S03]  /*6590*/  @UP0 UIMAD.WIDE UR6, UR4, 0x4, UR6 ;  /* 0x00000004040608a5 */ /* 0x002fe6000f8e0206 */
[----:B------:R-:W1:Y:S03]  /*65a0*/  @!UP0 LDCU UR4, c[0x0][0x880] ;  /* 0x00011000ff0487ac */ /* 0x000e660008000800 */
[----:B------:R-:W-:Y:S01]  /*65b0*/  IMAD.U32 R2, RZ, RZ, UR6 ;  /* 0x00000006ff027e24 */ /* 0x000fe2000f8e00ff */
[----:B------:R-:W-:Y:S05]  /*65c0*/  MOV R3, UR7 ;  /* 0x0000000700037c02 */ /* 0x000fea0008000f00 */
[----:B-----5:R2:W5:Y:S02]  /*65d0*/  @P3 LDG.E R81, desc[UR46][R2.64] ;  /* 0x0000002e02513981 */ /* 0x020564000c1e1900 */
[----:B-12---:R-:W-:Y:S02]  /*65e0*/  @!P3 IMAD.U32 R81, RZ, RZ, UR4 ;  /* 0x00000004ff51be24 */ /* 0x006fe4000f8e00ff */
.L_x_121:
[----:B------:R-:W-:Y:S05]  /*65f0*/  @!P4 BRA `(.L_x_122) ;  /* 0x000000000020c947 */ /* 0x000fea0003800000 */
[----:B------:R-:W-:Y:S04]  /*6600*/  ISETP.NE.U32.AND P3, PT, R148, RZ, PT ;  /* 0x000000ff9400720c */ /* 0x000fe80003f65070 */
[----:B------:R-:W-:Y:S11]  /*6610*/  ISETP.NE.AND.EX P3, PT, R149, RZ, PT, P3 ;  /* 0x000000ff9500720c */ /* 0x000ff60003f65330 */
[----:B------:R-:W-:Y:S02]  /*6620*/  @!UPT UIADD3 URZ, UPT, UPT, URZ, URZ, URZ ;  /* 0x000000fffffff290 */ /* 0x000fe4000fffe0ff */
[----:B------:R-:W1:Y:S01]  /*6630*/  @P3 LDC.64 R2, c[0x0][0x8a8] ;  /* 0x00022a00ff023b82 */ /* 0x000e620000000a00 */
[----:B------:R-:W-:Y:S04]  /*6640*/  @P3 IMAD R0, R150, UR36, RZ ;  /* 0x0000002496003c24 */ /* 0x000fe8000f8e02ff */
[----:B-1----:R-:W-:Y:S05]  /*6650*/  @P3 IMAD.WIDE R2, R0, 0x4, R2 ;  /* 0x0000000400023825 */ /* 0x002fea00078e0202 */
[----:B-----5:R1:W5:Y:S02]  /*6660*/  @P3 LDG.E R78, desc[UR46][R2.64] ;  /* 0x0000002e024e3981 */ /* 0x020364000c1e1900 */
[----:B-1----:R-:W2:Y:S02]  /*6670*/  @!P3 LDC R78, c[0x0][0x8a0] ;  /* 0x00022800ff4ebb82 */ /* 0x002ea40000000800 */
.L_x_122:
[----:B-----5:R-:W-:Y:S01]  /*6680*/  FSETP.NEU.AND P3, PT, R81, RZ, PT ;  /* 0x000000ff5100720b */ /* 0x020fe20003f6d000 */
[----:B------:R-:W-:Y:S01]  /*6690*/  IMAD.SHL.U32 R178, R160, 0x2, RZ ;  /* 0x00000002a0b27824 */ /* 0x000fe200078e00ff */
[----:B------:R-:W-:Y:S01]  /*66a0*/  SEL R3, RZ, 0xffffffff, P2 ;  /* 0xffffffffff037807 */ /* 0x000fe20001000000 */
[----:B------:R-:W-:Y:S01]  /*66b0*/  IMAD.SHL.U32 R100, R168, 0x10, RZ ;  /* 0x00000010a8647824 */ /* 0x000fe200078e00ff */
[----:B------:R-:W-:Y:S01]  /*66c0*/  @P1 LOP3.LUT P2, RZ, R155, 0xff, RZ, 0xc0, !PT ;  /* 0x000000ff9bff1812 */ /* 0x000fe2000784c0ff */
[----:B------:R-:W-:Y:S01]  /*66d0*/  VIADD R109, R178, UR48 ;  /* 0x00000030b26d7c36 */ /* 0x000fe20008000000 */
[----:B------:R-:W-:Y:S01]  /*66e0*/  @P1 SEL R2, RZ, 0xffffffff, P3 ;  /* 0xffffffffff021807 */ /* 0x000fe20001800000 */
[----:B------:R-:W-:Y:S01]  /*66f0*/  IMAD.SHL.U32 R102, R169, 0x10, RZ ;  /* 0x00000010a9667824 */ /* 0x000fe200078e00ff */
[----:B------:R-:W-:Y:S01]  /*6700*/  LOP3.LUT R167, R167, 0x1, RZ, 0x3c, !PT ;  /* 0x00000001a7a77812 */ /* 0x000fe200078e3cff */
[----:B------:R-:W-:Y:S01]  /*6710*/  IMAD.IADD R175, R109, 0x1, R100 ;  /* 0x000000016daf7824 */ /* 0x000fe200078e0264 */
[----:B------:R-:W-:Y:S01]  /*6720*/  @P0 SEL R2, R3, R2, !P2 ;  /* 0x0000000203020207 */ /* 0x000fe20005000000 */
[----:B------:R-:W-:Y:S01]  /*6730*/  BSSY B1, `(.L_x_123) ;  /* 0x000004f000017945 */ /* 0x000fe20003800000 */
[----:B------:R-:W-:Y:S01]  /*6740*/  LEA R179, R76, UR48, 0x3 ;  /* 0x000000304cb37c11 */ /* 0x000fe2000f8e18ff */
[----:B------:R-:W-:Y:S01]  /*6750*/  IMAD.MOV.U32 R101, RZ, RZ, 0x1 ;  /* 0x00000001ff657424 */ /* 0x000fe200078e00ff */
[----:B------:R-:W-:Y:S01]  /*6760*/  @P1 LOP3.LUT R2, R2, 0x1, RZ, 0xc0, !PT ;  /* 0x0000000102021812 */ /* 0x000fe200078ec0ff */
[----:B------:R-:W-:Y:S01]  /*6770*/  IMAD R80, R76, 0x100, R79 ;  /* 0x000001004c507824 */ /* 0x000fe200078e024f */
[----:B------:R-:W-:Y:S01]  /*6780*/  SHF.L.U32 R0, R166, 0x1f, RZ ;  /* 0x0000001fa6007819 */ /* 0x000fe200000006ff */
[----:B------:R-:W-:Y:S01]  /*6790*/  IMAD.MOV.U32 R87, RZ, RZ, RZ ;  /* 0x000000ffff577224 */ /* 0x000fe200078e00ff */
[----:B------:R-:W-:Y:S02]  /*67a0*/  ISETP.NE.U32.OR P5, PT, R2, 0x1, !P1 ;  /* 0x000000010200780c */ /* 0x000fe40004fa5470 */
[----:B------:R-:W-:Y:S02]  /*67b0*/  CS2R R146, SRZ ;  /* 0x0000000000927805 */ /* 0x000fe4000001ff00 */
[----:B------:R-:W-:Y:S02]  /*67c0*/  PLOP3.LUT P2, PT, PT, PT, UP1, 0x80, 0x8 ;  /* 0x000000000008781c */ /* 0x000fe40003f4f018 */
[----:B------:R-:W-:Y:S02]  /*67d0*/  CS2R R144, SRZ ;  /* 0x0000000000907805 */ /* 0x000fe4000001ff00 */
[----:B------:R-:W-:Y:S02]  /*67e0*/  SEL R2, RZ, 0xffffffff, P3 ;  /* 0xffffffffff027807 */ /* 0x000fe40001800000 */
[----:B------:R-:W-:Y:S02]  /*67f0*/  CS2R R138, SRZ ;  /* 0x00000000008a7805 */ /* 0x000fe4000001ff00 */
[----:B------:R-:W-:Y:S02]  /*6800*/  LOP3.LUT P3, R172, R155, 0xff, RZ, 0xc0, !PT ;  /* 0x000000ff9bac7812 */ /* 0x000fe4000786c0ff */
[----:B------:R-:W-:Y:S02]  /*6810*/  CS2R R136, SRZ ;  /* 0x0000000000887805 */ /* 0x000fe4000001ff00 */
[----:B------:R-:W-:Y:S02]  /*6820*/  P2R R176, PR, RZ, 0x20 ;  /* 0x00000020ffb07803 */ /* 0x000fe40000000000 */
[----:B------:R-:W-:Y:S02]  /*6830*/  CS2R R130, SRZ ;  /* 0x0000000000827805 */ /* 0x000fe4000001ff00 */
[----:B------:R-:W-:Y:S02]  /*6840*/  CS2R R128, SRZ ;  /* 0x0000000000807805 */ /* 0x000fe4000001ff00 */
[----:B------:R-:W-:Y:S02]  /*6850*/  CS2R R122, SRZ ;  /* 0x00000000007a7805 */ /* 0x000fe4000001ff00 */
[----:B------:R-:W-:Y:S02]  /*6860*/  CS2R R120, SRZ ;  /* 0x0000000000787805 */ /* 0x000fe4000001ff00 */
[----:B------:R-:W-:Y:S02]  /*6870*/  @P5 SHF.L.U32 R4, R167, 0x1f, RZ ;  /* 0x0000001fa7045819 */ /* 0x000fe400000006ff */
[----:B------:R-:W-:Y:S02]  /*6880*/  CS2R R114, SRZ ;  /* 0x0000000000727805 */ /* 0x000fe4000001ff00 */
[----:B------:R-:W-:Y:S02]  /*6890*/  @P2 SEL R2, R3, R2, !P3 ;  /* 0x0000000203022207 */ /* 0x000fe40005800000 */
[----:B------:R-:W-:Y:S01]  /*68a0*/  CS2R R112, SRZ ;  /* 0x0000000000707805 */ /* 0x000fe2000001ff00 */
[----:B------:R-:W1:Y:S01]  /*68b0*/  @P5 SYNCS.PHASECHK.TRANS64.TRYWAIT P1, [UR48+0x140], R4 ;  /* 0x00014004ff0055a7 */ /* 0x000e620008021130 */
[----:B------:R-:W-:Y:S02]  /*68c0*/  CS2R R106, SRZ ;  /* 0x00000000006a7805 */ /* 0x000fe4000001ff00 */
[----:B------:R-:W-:Y:S02]  /*68d0*/  LOP3.LUT R2, R2, 0x1, RZ, 0xc0, !PT ;  /* 0x0000000102027812 */ /* 0x000fe400078ec0ff */
[----:B------:R-:W-:Y:S02]  /*68e0*/  CS2R R104, SRZ ;  /* 0x0000000000687805 */ /* 0x000fe4000001ff00 */
[----:B------:R-:W-:Y:S02]  /*68f0*/  CS2R R98, SRZ ;  /* 0x0000000000627805 */ /* 0x000fe4000001ff00 */
[----:B------:R-:W-:Y:S02]  /*6900*/  CS2R R96, SRZ ;  /* 0x0000000000607805 */ /* 0x000fe4000001ff00 */
[----:B------:R-:W-:Y:S02]  /*6910*/  ISETP.NE.U32.AND P4, PT, R2, 0x1, PT ;  /* 0x000000010200780c */ /* 0x000fe40003f85070 */
[----:B------:R-:W-:Y:S02]  /*6920*/  CS2R R90, SRZ ;  /* 0x00000000005a7805 */ /* 0x000fe4000001ff00 */
[----:B------:R-:W-:Y:S01]  /*6930*/  CS2R R88, SRZ ;  /* 0x0000000000587805 */ /* 0x000fe2000001ff00 */
[----:B------:R-:W-:Y:S01]  /*6940*/  IMAD.IADD R177, R109, 0x1, R102 ;  /* 0x000000016db17824 */ /* 0x000fe200078e0266 */
[----:B------:R-:W-:Y:S01]  /*6950*/  P2R R103, PR, RZ, 0x10 ;  /* 0x00000010ff677803 */ /* 0x000fe20000000000 */
[----:B------:R-:W-:Y:S01]  /*6960*/  IMAD.IADD R174, R102, 0x1, R175 ;  /* 0x0000000166ae7824 */ /* 0x000fe200078e02af */
[----:B------:R3:W4:Y:S01]  /*6970*/  SYNCS.PHASECHK.TRANS64.TRYWAIT P0, [R179+URZ+0x1b0], R0 ;  /* 0x0001b000b30075a7 */ /* 0x00072200080011ff */
[----:B-1----:R-:W-:Y:S01]  /*6980*/  @P5 SEL R101, RZ, 0x1, !P1 ;  /* 0x00000001ff655807 */ /* 0x002fe20004800000 */
[----:B---3--:R-:W-:Y:S06]  /*6990*/  @!P5 BRA `(.L_x_124) ;  /* 0x0000000000a0d947 */ /* 0x008fec0003800000 */
[----:B------:R-:W-:Y:S01]  /*69a0*/  @P4 IMAD.MOV.U32 R2, RZ, RZ, -0x10 ;  /* 0xfffffff0ff024424 */ /* 0x000fe200078e00ff */
[----:B------:R-:W-:Y:S01]  /*69b0*/  ISETP.NE.AND P1, PT, R101, RZ, PT ;  /* 0x000000ff6500720c */ /* 0x000fe20003f25270 */
[----:B------:R-:W-:Y:S01]  /*69c0*/  BSSY B0, `(.L_x_125) ;  /* 0x0000010000007945 */ /* 0x000fe20003800000 */
[----:B------:R-:W-:Y:S02]  /*69d0*/  ISETP.NE.U32.AND P5, PT, R161, 0x1, PT ;  /* 0x00000001a100780c */ /* 0x000fe40003fa5070 */
[----:B------:R-:W-:Y:S02]  /*69e0*/  CS2R R98, SRZ ;  /* 0x0000000000627805 */ /* 0x000fe4000001ff00 */
[----:B------:R-:W-:Y:S02]  /*69f0*/  CS2R R96, SRZ ;  /* 0x0000000000607805 */ /* 0x000fe4000001ff00 */
[----:B------:R-:W-:Y:S02]  /*6a00*/  CS2R R114, SRZ ;  /* 0x0000000000727805 */ /* 0x000fe4000001ff00 */
[----:B------:R-:W-:Y:S02]  /*6a10*/  @P4 SEL R2, R2, 0x10, !P5 ;  /* 0x0000001002024807 */ /* 0x000fe40006800000 */
[----:B------:R-:W-:Y:S02]  /*6a20*/  CS2R R112, SRZ ;  /* 0x0000000000707805 */ /* 0x000fe4000001ff00 */
[----:B------:R-:W-:Y:S02]  /*6a30*/  CS2R R130, SRZ ;  /* 0x0000000000827805 */ /* 0x000fe4000001ff00 */
[----:B------:R-:W-:Y:S01]  /*6a40*/  CS2R R128, SRZ ;  /* 0x0000000000807805 */ /* 0x000fe2000001ff00 */
[----:B------:R-:W-:Y:S02]  /*6a50*/  @P4 IMAD.IADD R7, R109, 0x1, R2 ;  /* 0x000000016d074824 */ /* 0x000fe400078e0202 */
[C---:B------:R-:W-:Y:S02]  /*6a60*/  @P4 IMAD.IADD R6, R2.reuse, 0x1, R177 ;  /* 0x0000000102064824 */ /* 0x040fe400078e02b1 */
[----:B------:R-:W-:Y:S01]  /*6a70*/  @P4 IMAD.IADD R5, R2, 0x1, R175 ;  /* 0x0000000102054824 */ /* 0x000fe200078e02af */
[----:B------:R-:W-:Y:S06]  /*6a80*/  @P1 BRA `(.L_x_126) ;  /* 0x00000000000c1947 */ /* 0x000fec0003800000 */
[----:B------:R-:W-:Y:S04]  /*6a90*/  SHF.L.U32 R4, R167, 0x1f, RZ ;  /* 0x0000001fa7047819 */ /* 0x000fe800000006ff */
[----:B------:R-:W1:Y:S02]  /*6aa0*/  SYNCS.PHASECHK.TRANS64.TRYWAIT P1, [UR48+0x140], R4 ;  /* 0x00014004ff0075a7 */ /* 0x000e640008021130 */
[----:B-1----:R-:W-:Y:S05]  /*6ab0*/  @!P1 BRA `(.L_x_127) ;  /* 0x0000006000fc9947 */ /* 0x002fea0003800000 */
.L_x_126:
[----:B------:R-:W-:Y:S05]  /*6ac0*/  BSYNC B0 ;  /* 0x0000000000007941 */ /* 0x000fea0003800000 */
.L_x_125:
[----:B------:R-:W-:Y:S01]  /*6ad0*/  ISETP.NE.AND P1, PT, R103, RZ, PT ;  /* 0x000000ff6700720c */ /* 0x000fe20003f25270 */
[----:B------:R-:W-:Y:S01]  /*6ae0*/  IMAD.MOV.U32 R147, RZ, RZ, RZ ;  /* 0x000000ffff937224 */ /* 0x000fe200078e00ff */
[----:B------:R-:W-:Y:S02]  /*6af0*/  CS2R R144, SRZ ;  /* 0x0000000000907805 */ /* 0x000fe4000001ff00 */
[----:B------:R-:W-:Y:S02]  /*6b00*/  CS2R R90, SRZ ;  /* 0x00000000005a7805 */ /* 0x000fe4000001ff00 */
[----:B------:R-:W-:Y:S02]  /*6b10*/  CS2R R88, SRZ ;  /* 0x0000000000587805 */ /* 0x000fe4000001ff00 */
[----:B------:R-:W-:Y:S02]  /*6b20*/  CS2R R106, SRZ ;  /* 0x00000000006a7805 */ /* 0x000fe4000001ff00 */
[----:B------:R-:W-:Y:S02]  /*6b30*/  CS2R R104, SRZ ;  /* 0x0000000000687805 */ /* 0x000fe4000001ff00 */
[----:B------:R-:W-:Y:S02]  /*6b40*/  CS2R R122, SRZ ;  /* 0x00000000007a7805 */ /* 0x000fe4000001ff00 */
[----:B------:R-:W-:Y:S02]  /*6b50*/  CS2R R120, SRZ ;  /* 0x0000000000787805 */ /* 0x000fe4000001ff00 */
[----:B------:R-:W-:Y:S02]  /*6b60*/  CS2R R138, SRZ ;  /* 0x00000000008a7805 */ /* 0x000fe4000001ff00 */
[----:B------:R-:W-:Y:S01]  /*6b70*/  CS2R R136, SRZ ;  /* 0x0000000000887805 */ /* 0x000fe2000001ff00 */
[----:B------:R-:W-:Y:S01]  /*6b80*/  IMAD.MOV.U32 R87, RZ, RZ, 0x1 ;  /* 0x00000001ff577424 */ /* 0x000fe200078e00ff */
[----:B------:R3:W1:Y:S01]  /*6b90*/  @P1 LDS.128 R96, [R7+0x400] ;  /* 0x0004000007601984 */ /* 0x0006620000000c00 */
[----:B------:R-:W-:Y:S03]  /*6ba0*/  @P1 IMAD.IADD R2, R2, 0x1, R174 ;  /* 0x0000000102021824 */ /* 0x000fe600078e02ae */
[----:B------:R3:W1:Y:S04]  /*6bb0*/  @P1 LDS.128 R112, [R6+0x400] ;  /* 0x0004000006701984 */ /* 0x0006680000000c00 */
[----:B------:R3:W1:Y:S04]  /*6bc0*/  @P1 LDS.128 R128, [R5+0x400] ;  /* 0x0004000005801984 */ /* 0x0006680000000c00 */
[----:B------:R3:W1:Y:S04]  /*6bd0*/  @P1 LDS.128 R144, [R2+0x400] ;  /* 0x0004000002901984 */ /* 0x0006680000000c00 */
[----:B------:R3:W1:Y:S04]  /*6be0*/  @P1 LDS.128 R88, [R178+UR48+0x400] ;  /* 0x00040030b2581984 */ /* 0x0006680008000c00 */
[----:B------:R3:W1:Y:S04]  /*6bf0*/  @P1 LDS.128 R104, [R177+0x400] ;  /* 0x00040000b1681984 */ /* 0x0006680000000c00 */
[----:B------:R3:W1:Y:S04]  /*6c00*/  @P1 LDS.128 R120, [R175+0x400] ;  /* 0x00040000af781984 */ /* 0x0006680000000c00 */
[----:B------:R3:W1:Y:S02]  /*6c10*/  @P1 LDS.128 R136, [R174+0x400] ;  /* 0x00040000ae881984 */ /* 0x0006640000000c00 */
.L_x_124:
[----:B------:R-:W-:Y:S05]  /*6c20*/  BSYNC B1 ;  /* 0x0000000000017941 */ /* 0x000fea0003800000 */
.L_x_123:
[----:B-1----:R-:W-:Y:S04]  /*6c30*/  SHF.R.U32.HI R3, RZ, 0x15, R80 ;  /* 0x00000015ff037819 */ /* 0x002fe80000011650 */
[----:B------:R-:W-:Y:S01]  /*6c40*/  LOP3.LUT P1, RZ, R3, 0x3, R162, 0x48, !PT ;  /* 0x0000000303ff7812 */ /* 0x000fe200078248a2 */
[----:B------:R-:W-:Y:S01]  /*6c50*/  @!UPT UIADD3 URZ, UPT, UPT, URZ, URZ, URZ ;  /* 0x000000fffffff290 */ /* 0x000fe2000fffe0ff */
[----:B----4-:R-:W-:Y:S11]  /*6c60*/  @P0 BRA `(.L_x_128) ;  /* 0x0000000000080947 */ /* 0x010ff60003800000 */
[----:B------:R-:W1:Y:S02]  /*6c70*/  SYNCS.PHASECHK.TRANS64.TRYWAIT P0, [R179+URZ+0x1b0], R0 ;  /* 0x0001b000b30075a7 */ /* 0x000e6400080011ff */
[----:B-1----:R-:W-:Y:S05]  /*6c80*/  @!P0 BRA `(.L_x_129) ;  /* 0x0000006000a08947 */ /* 0x002fea0003800000 */
.L_x_128:
[----:B------:R-:W-:Y:S05]  /*6c90*/  @!P1 BRA `(.L_x_130) ;  /* 0x0000000000409947 */ /* 0x000fea0003800000 */
[----:B------:R-:W4:Y:S01]  /*6ca0*/  LDCU.64 UR8, c[0x4][0x70] ;  /* 0x01000e00ff0877ac */ /* 0x000f220008000a00 */
[----:B------:R-:W-:Y:S01]  /*6cb0*/  MOV R3, 0x0 ;  /* 0x0000000000037802 */ /* 0x000fe20000000f00 */
[----:B------:R-:W-:Y:S02]  /*6cc0*/  HFMA2 R12, -RZ, RZ, 0, 5.9604644775390625e-08 ;  /* 0x00000001ff0c7431 */ /* 0x000fe400000001ff */
[----:B------:R-:W-:Y:S02]  /*6cd0*/  IMAD.MOV.U32 R8, RZ, RZ, 0x192 ;  /* 0x00000192ff087424 */ /* 0x000fe400078e00ff */
[----:B------:R-:W-:Y:S01]  /*6ce0*/  IMAD.MOV.U32 R13, RZ, RZ, RZ ;  /* 0x000000ffff0d7224 */ /* 0x000fe200078e00ff */
[----:B------:R-:W5:Y:S01]  /*6cf0*/  LDCU.64 UR6, c[0x4][0x78] ;  /* 0x01000f00ff0677ac */ /* 0x000f620008000a00 */
[----:B---3--:R-:W3:Y:S01]  /*6d00*/  LDC.64 R2, c[0x4][R3] ;  /* 0x0100000003027b82 */ /* 0x008ee20000000a00 */
[----:B------:R-:W1:Y:S01]  /*6d10*/  LDCU.64 UR4, c[0x4][0x10] ;  /* 0x01000200ff0477ac */ /* 0x000e620008000a00 */
[----:B----4-:R-:W-:Y:S01]  /*6d20*/  MOV R5, UR9 ;  /* 0x0000000900057c02 */ /* 0x010fe20008000f00 */
[----:B------:R-:W-:Y:S01]  /*6d30*/  IMAD.U32 R4, RZ, RZ, UR8 ;  /* 0x00000008ff047e24 */ /* 0x000fe2000f8e00ff */
[----:B-----5:R-:W-:Y:S01]  /*6d40*/  MOV R7, UR7 ;  /* 0x0000000700077c02 */ /* 0x020fe20008000f00 */
[----:B------:R-:W-:Y:S01]  /*6d50*/  IMAD.U32 R6, RZ, RZ, UR6 ;  /* 0x00000006ff067e24 */ /* 0x000fe2000f8e00ff */
[----:B-1----:R-:W-:Y:S01]  /*6d60*/  MOV R11, UR5 ;  /* 0x00000005000b7c02 */ /* 0x002fe20008000f00 */
[----:B------:R-:W-:Y:S02]  /*6d70*/  IMAD.U32 R10, RZ, RZ, UR4 ;  /* 0x00000004ff0a7e24 */ /* 0x000fe4000f8e00ff */
[----:B------:R-:W-:Y:S07]  /*6d80*/  LEPC R20, `(.L_x_130) ;  /* 0x000000001014794e */ /* 0x000fee0000000000 */
[----:B--23--:R-:W-:Y:S05]  /*6d90*/  CALL.ABS.NOINC R2 ;  /* 0x0000000002007343 */ /* 0x00cfea0003c00000 */
.L_x_130:
[----:B------:R-:W-:Y:S05]  /*6da0*/  WARPSYNC.ALL ;  /* 0x0000000000007948 */ /* 0x000fea0003800000 */
[----:B------:R-:W-:Y:S01]  /*6db0*/  R2UR UR4, R80 ;  /* 0x00000000500472ca */ /* 0x000fe200000e0000 */
[--C-:B------:R-:W-:Y:S01]  /*6dc0*/  HADD2.F32 R82, -RZ, R88.reuse.H0_H0 ;  /* 0x20000058ff527230 */ /* 0x100fe20000004100 */
[----:B------:R-:W-:Y:S01]  /*6dd0*/  MOV R108, 0xfffffff0 ;  /* 0xfffffff0006c7802 */ /* 0x000fe20000000f00 */
[----:B------:R-:W-:Y:S01]  /*6de0*/  HADD2.F32 R83, -RZ, R88.H1_H1 ;  /* 0x30000058ff537230 */ /* 0x000fe20000004100 */
[----:B------:R-:W-:Y:S01]  /*6df0*/  ISETP.NE.U32.AND P6, PT, R161, 0x1, PT ;  /* 0x00000001a100780c */ /* 0x000fe20003fc5070 */
[----:B------:R-:W-:Y:S01]  /*6e00*/  HADD2.F32 R84, -RZ, R89.H1_H1 ;  /* 0x30000059ff547230 */ /* 0x000fe20000004100 */
[----:B------:R-:W-:Y:S01]  /*6e10*/  ISETP.NE.AND P0, PT, R170, RZ, PT ;  /* 0x000000ffaa00720c */ /* 0x000fe20003f05270 */
[--C-:B------:R-:W-:Y:S01]  /*6e20*/  HADD2.F32 R85, -RZ, R107.reuse.H0_H0 ;  /* 0x2000006bff557230 */ /* 0x100fe20000004100 */
[----:B------:R-:W-:Y:S01]  /*6e30*/  SEL R108, R108, 0x10, !P6 ;  /* 0x000000106c6c7807 */ /* 0x000fe20007000000 */
[----:B------:R-:W-:Y:S01]  /*6e40*/  HADD2.F32 R86, -RZ, R107.H1_H1 ;  /* 0x3000006bff567230 */ /* 0x000fe20000004100 */
[----:B------:R-:W-:Y:S02]  /*6e50*/  BSSY.RECONVERGENT B0, `(.L_x_131) ;  /* 0x00000fb000007945 */ /* 0x000fe40003800200 */
[----:B------:R-:W-:Y:S01]  /*6e60*/  IADD3 R180, PT, PT, R109, R108, RZ ;  /* 0x0000006c6db47210 */ /* 0x000fe20007ffe0ff */
[----:B---3--:R-:W1:Y:S01]  /*6e70*/  LDTM.x64 R4, tmem[UR4] ;  /* 0x00000004000479ee */ /* 0x008e620008340000 */
[C---:B------:R-:W-:Y:S02]  /*6e80*/  IADD3 R181, PT, PT, R108.reuse, R177, RZ ;  /* 0x000000b16cb57210 */ /* 0x040fe40007ffe0ff */
[C---:B------:R-:W-:Y:S02]  /*6e90*/  IADD3 R183, PT, PT, R108.reuse, R175, RZ ;  /* 0x000000af6cb77210 */ /* 0x040fe40007ffe0ff */
[----:B------:R-:W-:Y:S01]  /*6ea0*/  IADD3 R182, PT, PT, R108, R174, RZ ;  /* 0x000000ae6cb67210 */ /* 0x000fe20007ffe0ff */
[C---:B-12---:R-:W-:Y:S01]  /*6eb0*/  FMUL R0, R78.reuse, R4 ;  /* 0x000000044e007220 */ /* 0x046fe20000400000 */
[C---:B------:R-:W-:Y:S01]  /*6ec0*/  FMUL R2, R78.reuse, R5 ;  /* 0x000000054e027220 */ /* 0x040fe20000400000 */
[C---:B------:R-:W-:Y:S01]  /*6ed0*/  FMUL R3, R78.reuse, R6 ;  /* 0x000000064e037220 */ /* 0x040fe20000400000 */
[C---:B------:R-:W-:Y:S01]  /*6ee0*/  FMUL R7, R78.reuse, R7 ;  /* 0x000000074e077220 */ /* 0x040fe20000400000 */
[C---:B------:R-:W-:Y:S01]  /*6ef0*/  FFMA R0, R81.reuse, R82, R0 ;  /* 0x0000005251007223 */ /* 0x040fe20000000000 */
[----:B------:R-:W-:Y:S02]  /*6f00*/  HADD2.F32 R82, -RZ, R89.H0_H0 ;  /* 0x20000059ff527230 */ /* 0x000fe40000004100 */
[C---:B------:R-:W-:Y:S01]  /*6f10*/  FFMA R2, R81.reuse, R83, R2 ;  /* 0x0000005351027223 */ /* 0x040fe20000000002 */
[--C-:B------:R-:W-:Y:S02]  /*6f20*/  HADD2.F32 R83, -RZ, R90.reuse.H0_H0 ;  /* 0x2000005aff537230 */ /* 0x100fe40000004100 */
[C---:B------:R-:W-:Y:S01]  /*6f30*/  FMUL R4, R78.reuse, R8 ;  /* 0x000000084e047220 */ /* 0x040fe20000400000 */
[----:B------:R-:W-:Y:S01]  /*6f40*/  FMUL R5, R78, R9 ;  /* 0x000000094e057220 */ /* 0x000fe20000400000 */
[C---:B------:R-:W-:Y:S01]  /*6f50*/  FFMA R3, R81.reuse, R82, R3 ;  /* 0x0000005251037223 */ /* 0x040fe20000000003 */
[----:B------:R-:W-:Y:S01]  /*6f60*/  HADD2.F32 R82, -RZ, R90.H1_H1 ;  /* 0x3000005aff527230 */ /* 0x000fe20000004100 */
[----:B------:R-:W-:Y:S01]  /*6f70*/  F2FP.F16.F32.PACK_AB R92, R2, R0 ;  /* 0x00000000025c723e */ /* 0x000fe200000000ff */
[C---:B------:R-:W-:Y:S01]  /*6f80*/  FFMA R7, R81.reuse, R84, R7 ;  /* 0x0000005451077223 */ /* 0x040fe20000000007 */
[C---:B------:R-:W-:Y:S01]  /*6f90*/  FFMA R4, R81.reuse, R83, R4 ;  /* 0x0000005351047223 */ /* 0x040fe20000000004 */
[--C-:B------:R-:W-:Y:S02]  /*6fa0*/  HADD2.F32 R83, -RZ, R91.reuse.H0_H0 ;  /* 0x2000005bff537230 */ /* 0x100fe40000004100 */
[----:B------:R-:W-:Y:S01]  /*6fb0*/  FFMA R5, R81, R82, R5 ;  /* 0x0000005251057223 */ /* 0x000fe20000000005 */
[C---:B------:R-:W-:Y:S01]  /*6fc0*/  FMUL R6, R78.reuse, R10 ;  /* 0x0000000a4e067220 */ /* 0x040fe20000400000 */
[----:B------:R-:W-:Y:S01]  /*6fd0*/  HADD2.F32 R82, -RZ, R91.H1_H1 ;  /* 0x3000005bff527230 */ /* 0x000fe20000004100 */
[----:B------:R-:W-:Y:S01]  /*6fe0*/  F2FP.F16.F32.PACK_AB R93, R7, R3 ;  /* 0x00000003075d723e */ /* 0x000fe200000000ff */
[C---:B------:R-:W-:Y:S01]  /*6ff0*/  FMUL R11, R78.reuse, R11 ;  /* 0x0000000b4e0b7220 */ /* 0x040fe20000400000 */
[----:B------:R-:W-:Y:S01]  /*7000*/  F2FP.F16.F32.PACK_AB R94, R5, R4 ;  /* 0x00000004055e723e */ /* 0x000fe200000000ff */
[C---:B------:R-:W-:Y:S01]  /*7010*/  FFMA R6, R81.reuse, R83, R6 ;  /* 0x0000005351067223 */ /* 0x040fe20000000006 */
[C---:B------:R-:W-:Y:S01]  /*7020*/  FMUL R8, R78.reuse, R12 ;  /* 0x0000000c4e087220 */ /* 0x040fe20000400000 */
[----:B------:R-:W-:Y:S01]  /*7030*/  FFMA R11, R81, R82, R11 ;  /* 0x00000052510b7223 */ /* 0x000fe2000000000b */
[--C-:B------:R-:W-:Y:S02]  /*7040*/  HADD2.F32 R82, -RZ, R96.reuse.H0_H0 ;  /* 0x20000060ff527230 */ /* 0x100fe40000004100 */
[C---:B------:R-:W-:Y:S01]  /*7050*/  FMUL R9, R78.reuse, R13 ;  /* 0x0000000d4e097220 */ /* 0x040fe20000400000 */
[----:B------:R-:W-:Y:S02]  /*7060*/  HADD2.F32 R84, -RZ, R96.H1_H1 ;  /* 0x30000060ff547230 */ /* 0x000fe40000004100 */
[C---:B------:R-:W-:Y:S01]  /*7070*/  FMUL R10, R78.reuse, R14 ;  /* 0x0000000e4e0a7220 */ /* 0x040fe20000400000 */
[--C-:B------:R-:W-:Y:S01]  /*7080*/  HADD2.F32 R83, -RZ, R97.reuse.H0_H0 ;  /* 0x20000061ff537230 */ /* 0x100fe20000004100 */
[----:B------:R-:W-:Y:S01]  /*7090*/  F2FP.F16.F32.PACK_AB R95, R11, R6 ;  /* 0x000000060b5f723e */ /* 0x000fe200000000ff */
[C---:B------:R-:W-:Y:S01]  /*70a0*/  FFMA R8, R81.reuse, R82, R8 ;  /* 0x0000005251087223 */ /* 0x040fe20000000008 */
[----:B------:R-:W-:Y:S02]  /*70b0*/  HADD2.F32 R82, -RZ, R97.H1_H1 ;  /* 0x30000061ff527230 */ /* 0x000fe40000004100 */
[C---:B------:R-:W-:Y:S01]  /*70c0*/  FFMA R9, R81.reuse, R84, R9 ;  /* 0x0000005451097223 */ /* 0x040fe20000000009 */
[----:B------:R-:W-:Y:S01]  /*70d0*/  FFMA R10, R81, R83, R10 ;  /* 0x00000053510a7223 */ /* 0x000fe2000000000a */
[----:B------:R1:W-:Y:S01]  /*70e0*/  STS.128 [R178+UR48+0x400], R92 ;  /* 0x0004005cb2007988 */ /* 0x0003e20008000c30 */
[C---:B------:R-:W-:Y:S01]  /*70f0*/  FMUL R15, R78.reuse, R15 ;  /* 0x0000000f4e0f7220 */ /* 0x040fe20000400000 */
[--C-:B------:R-:W-:Y:S01]  /*7100*/  HADD2.F32 R83, -RZ, R98.reuse.H0_H0 ;  /* 0x20000062ff537230 */ /* 0x100fe20000004100 */
[----:B------:R-:W-:Y:S01]  /*7110*/  F2FP.F16.F32.PACK_AB R116, R9, R8 ;  /* 0x000000080974723e */ /* 0x000fe200000000ff */
[----:B------:R-:W-:Y:S02]  /*7120*/  HADD2.F32 R84, -RZ, R98.H1_H1 ;  /* 0x30000062ff547230 */ /* 0x000fe40000004100 */
[----:B------:R-:W-:Y:S01]  /*7130*/  FFMA R15, R81, R82, R15 ;  /* 0x00000052510f7223 */ /* 0x000fe2000000000f */
[C---:B------:R-:W-:Y:S01]  /*7140*/  FMUL R12, R78.reuse, R16 ;  /* 0x000000104e0c7220 */ /* 0x040fe20000400000 */
[C---:B------:R-:W-:Y:S01]  /*7150*/  FMUL R13, R78.reuse, R17 ;  /* 0x000000114e0d7220 */ /* 0x040fe20000400000 */
[--C-:B------:R-:W-:Y:S02]  /*7160*/  HADD2.F32 R82, -RZ, R99.reuse.H0_H0 ;  /* 0x20000063ff527230 */ /* 0x100fe40000004100 */
[C---:B------:R-:W-:Y:S01]  /*7170*/  FMUL R14, R78.reuse, R18 ;  /* 0x000000124e0e7220 */ /* 0x040fe20000400000 */
[----:B------:R-:W-:Y:S01]  /*7180*/  F2FP.F16.F32.PACK_AB R117, R15, R10 ;  /* 0x0000000a0f75723e */ /* 0x000fe200000000ff */
[C---:B------:R-:W-:Y:S01]  /*7190*/  FFMA R12, R81.reuse, R83, R12 ;  /* 0x00000053510c7223 */ /* 0x040fe2000000000c */
[C---:B------:R-:W-:Y:S01]  /*71a0*/  FFMA R13, R81.reuse, R84, R13 ;  /* 0x00000054510d7223 */ /* 0x040fe2000000000d */
[----:B------:R-:W-:Y:S01]  /*71b0*/  FFMA R14, R81, R82, R14 ;  /* 0x00000052510e7223 */ /* 0x000fe2000000000e */
[----:B------:R-:W-:Y:S02]  /*71c0*/  HADD2.F32 R84, -RZ, R99.H1_H1 ;  /* 0x30000063ff547230 */ /* 0x000fe40000004100 */
[C---:B------:R-:W-:Y:S01]  /*71d0*/  FMUL R19, R78.reuse, R19 ;  /* 0x000000134e137220 */ /* 0x040fe20000400000 */
[--C-:B------:R-:W-:Y:S01]  /*71e0*/  HADD2.F32 R82, -RZ, R104.reuse.H0_H0 ;  /* 0x20000068ff527230 */ /* 0x100fe20000004100 */
[----:B------:R-:W-:Y:S01]  /*71f0*/  F2FP.F16.F32.PACK_AB R118, R13, R12 ;  /* 0x0000000c0d76723e */ /* 0x000fe200000000ff */
[C---:B------:R-:W-:Y:S01]  /*7200*/  FMUL R16, R78.reuse, R20 ;  /* 0x000000144e107220 */ /* 0x040fe20000400000 */
[C---:B------:R-:W-:Y:S01]  /*7210*/  FFMA R19, R81.reuse, R84, R19 ;  /* 0x0000005451137223 */ /* 0x040fe20000000013 */
[----:B------:R-:W-:Y:S02]  /*7220*/  HADD2.F32 R84, -RZ, R104.H1_H1 ;  /* 0x30000068ff547230 */ /* 0x000fe40000004100 */
[C---:B------:R-:W-:Y:S01]  /*7230*/  FMUL R17, R78.reuse, R21 ;  /* 0x000000154e117220 */ /* 0x040fe20000400000 */
[----:B------:R-:W-:Y:S01]  /*7240*/  FFMA R16, R81, R82, R16 ;  /* 0x0000005251107223 */ /* 0x000fe20000000010 */
[--C-:B------:R-:W-:Y:S01]  /*7250*/  HADD2.F32 R82, -RZ, R105.reuse.H0_H0 ;  /* 0x20000069ff527230 */ /* 0x100fe20000004100 */
[----:B------:R-:W-:Y:S01]  /*7260*/  F2FP.F16.F32.PACK_AB R119, R19, R14 ;  /* 0x0000000e1377723e */ /* 0x000fe200000000ff */
[----:B------:R-:W-:Y:S01]  /*7270*/  FFMA R17, R81, R84, R17 ;  /* 0x0000005451117223 */ /* 0x000fe20000000011 */
[C---:B------:R-:W-:Y:S01]  /*7280*/  FMUL R18, R78.reuse, R22 ;  /* 0x000000164e127220 */ /* 0x040fe20000400000 */
[C---:B------:R-:W-:Y:S01]  /*7290*/  FMUL R23, R78.reuse, R23 ;  /* 0x000000174e177220 */ /* 0x040fe20000400000 */
[--C-:B------:R-:W-:Y:S01]  /*72a0*/  HADD2.F32 R83, -RZ, R106.reuse.H0_H0 ;  /* 0x2000006aff537230 */ /* 0x100fe20000004100 */
[----:B------:R2:W-:Y:S01]  /*72b0*/  STS.128 [R180+0x400], R116 ;  /* 0x00040074b4007388 */ /* 0x0005e20000000c00 */
[----:B------:R-:W-:Y:S01]  /*72c0*/  F2FP.F16.F32.PACK_AB R124, R17, R16 ;  /* 0x00000010117c723e */ /* 0x000fe200000000ff */
[C---:B------:R-:W-:Y:S01]  /*72d0*/  FFMA R18, R81.reuse, R82, R18 ;  /* 0x0000005251127223 */ /* 0x040fe20000000012 */
[----:B------:R-:W-:Y:S02]  /*72e0*/  HADD2.F32 R82, -RZ, R105.H1_H1 ;  /* 0x30000069ff527230 */ /* 0x000fe40000004100 */
[C---:B------:R-:W-:Y:S01]  /*72f0*/  FMUL R20, R78.reuse, R24 ;  /* 0x000000184e147220 */ /* 0x040fe20000400000 */
[----:B------:R-:W-:Y:S02]  /*7300*/  HADD2.F32 R84, -RZ, R106.H1_H1 ;  /* 0x3000006aff547230 */ /* 0x000fe40000004100 */
[C---:B------:R-:W-:Y:S01]  /*7310*/  FMUL R21, R78.reuse, R25 ;  /* 0x000000194e157220 */ /* 0x040fe20000400000 */
[C---:B------:R-:W-:Y:S01]  /*7320*/  FMUL R22, R78.reuse, R26 ;  /* 0x0000001a4e167220 */ /* 0x040fe20000400000 */
[C---:B------:R-:W-:Y:S01]  /*7330*/  FFMA R23, R81.reuse, R82, R23 ;  /* 0x0000005251177223 */ /* 0x040fe20000000017 */
[C---:B------:R-:W-:Y:S01]  /*7340*/  FFMA R20, R81.reuse, R83, R20 ;  /* 0x0000005351147223 */ /* 0x040fe20000000014 */
[C---:B------:R-:W-:Y:S01]  /*7350*/  FFMA R21, R81.reuse, R84, R21 ;  /* 0x0000005451157223 */ /* 0x040fe20000000015 */
[----:B------:R-:W-:Y:S01]  /*7360*/  FFMA R22, R81, R85, R22 ;  /* 0x0000005551167223 */ /* 0x000fe20000000016 */
[C---:B------:R-:W-:Y:S01]  /*7370*/  FMUL R27, R78.reuse, R27 ;  /* 0x0000001b4e1b7220 */ /* 0x040fe20000400000 */
[--C-:B------:R-:W-:Y:S01]  /*7380*/  HADD2.F32 R82, -RZ, R112.reuse.H0_H0 ;  /* 0x20000070ff527230 */ /* 0x100fe20000004100 */
[----:B------:R-:W-:Y:S01]  /*7390*/  F2FP.F16.F32.PACK_AB R125, R23, R18 ;  /* 0x00000012177d723e */ /* 0x000fe200000000ff */
[C---:B------:R-:W-:Y:S01]  /*73a0*/  FMUL R24, R78.reuse, R28 ;  /* 0x0000001c4e187220 */ /* 0x040fe20000400000 */
[----:B------:R-:W-:Y:S01]  /*73b0*/  F2FP.F16.F32.PACK_AB R126, R21, R20 ;  /* 0x00000014157e723e */ /* 0x000fe200000000ff */
[C---:B------:R-:W-:Y:S01]  /*73c0*/  FFMA R27, R81.reuse, R86, R27 ;  /* 0x00000056511b7223 */ /* 0x040fe2000000001b */
[----:B------:R-:W-:Y:S02]  /*73d0*/  HADD2.F32 R84, -RZ, R112.H1_H1 ;  /* 0x30000070ff547230 */ /* 0x000fe40000004100 */
[----:B------:R-:W-:Y:S01]  /*73e0*/  FFMA R24, R81, R82, R24 ;  /* 0x0000005251187223 */ /* 0x000fe20000000018 */
[C---:B------:R-:W-:Y:S01]  /*73f0*/  FMUL R25, R78.reuse, R29 ;  /* 0x0000001d4e197220 */ /* 0x040fe20000400000 */
[--C-:B------:R-:W-:Y:S01]  /*7400*/  HADD2.F32 R83, -RZ, R113.reuse.H0_H0 ;  /* 0x20000071ff537230 */ /* 0x100fe20000004100 */
[----:B------:R-:W-:Y:S01]  /*7410*/  F2FP.F16.F32.PACK_AB R127, R27, R22 ;  /* 0x000000161b7f723e */ /* 0x000fe200000000ff */
[C---:B------:R-:W-:Y:S01]  /*7420*/  FMUL R26, R78.reuse, R30 ;  /* 0x0000001e4e1a7220 */ /* 0x040fe20000400000 */
[----:B------:R-:W-:Y:S02]  /*7430*/  HADD2.F32 R82, -RZ, R113.H1_H1 ;  /* 0x30000071ff527230 */ /* 0x000fe40000004100 */
[C---:B------:R-:W-:Y:S01]  /*7440*/  FFMA R25, R81.reuse, R84, R25 ;  /* 0x0000005451197223 */ /* 0x040fe20000000019 */
[C---:B------:R-:W-:Y:S01]  /*7450*/  FMUL R31, R78.reuse, R31 ;  /* 0x0000001f4e1f7220 */ /* 0x040fe20000400000 */
[----:B------:R3:W-:Y:S01]  /*7460*/  STS.128 [R177+0x400], R124 ;  /* 0x0004007cb1007388 */ /* 0x0007e20000000c00 */
[----:B------:R-:W-:Y:S01]  /*7470*/  FFMA R26, R81, R83, R26 ;  /* 0x00000053511a7223 */ /* 0x000fe2000000001a */
[--C-:B------:R-:W-:Y:S01]  /*7480*/  HADD2.F32 R83, -RZ, R114.reuse.H0_H0 ;  /* 0x20000072ff537230 */ /* 0x100fe20000004100 */
[----:B-1----:R-:W-:Y:S01]  /*7490*/  F2FP.F16.F32.PACK_AB R92, R25, R24 ;  /* 0x00000018195c723e */ /* 0x002fe200000000ff */
[----:B------:R-:W-:Y:S01]  /*74a0*/  FFMA R31, R81, R82, R31 ;  /* 0x00000052511f7223 */ /* 0x000fe2000000001f */
[C---:B------:R-:W-:Y:S01]  /*74b0*/  FMUL R28, R78.reuse, R32 ;  /* 0x000000204e1c7220 */ /* 0x040fe20000400000 */
[----:B------:R-:W-:Y:S02]  /*74c0*/  HADD2.F32 R82, -RZ, R114.H1_H1 ;  /* 0x30000072ff527230 */ /* 0x000fe40000004100 */
[C---:B------:R-:W-:Y:S01]  /*74d0*/  FMUL R29, R78.reuse, R33 ;  /* 0x000000214e1d7220 */ /* 0x040fe20000400000 */
[--C-:B------:R-:W-:Y:S01]  /*74e0*/  HADD2.F32 R85, -RZ, R115.reuse.H0_H0 ;  /* 0x20000073ff557230 */ /* 0x100fe20000004100 */
[----:B------:R-:W-:Y:S01]  /*74f0*/  F2FP.F16.F32.PACK_AB R93, R31, R26 ;  /* 0x0000001a1f5d723e */ /* 0x000fe200000000ff */
[C---:B------:R-:W-:Y:S01]  /*7500*/  FFMA R28, R81.reuse, R83, R28 ;  /* 0x00000053511c7223 */ /* 0x040fe2000000001c */
        /* <DEDUP_REMOVED lines=16> */
[----:B------:R-:W-:Y:S01]  /*7610*/  HADD2.F32 R82, -RZ, R121.H1_H1 ;  /* 0x30000079ff527230 */ /* 0x000fe20000004100 */
[----:B------:R1:W-:Y:S01]  /*7620*/  STS.128 [R181+0x400], R92 ;  /* 0x0004005cb5007388 */ /* 0x0003e20000000c00 */
[C---:B------:R-:W-:Y:S01]  /*7630*/  FMUL R39, R78.reuse, R39 ;  /* 0x000000274e277220 */ /* 0x040fe20000400000 */
[----:B--2---:R-:W-:Y:S01]  /*7640*/  F2FP.F16.F32.PACK_AB R116, R33, R32 ;  /* 0x000000202174723e */ /* 0x004fe200000000ff */
[C---:B------:R-:W-:Y:S01]  /*7650*/  FFMA R34, R81.reuse, R83, R34 ;  /* 0x0000005351227223 */ /* 0x040fe20000000022 */
[--C-:B------:R-:W-:Y:S02]  /*7660*/  HADD2.F32 R83, -RZ, R122.reuse.H0_H0 ;  /* 0x2000007aff537230 */ /* 0x100fe40000004100 */
        /* <DEDUP_REMOVED lines=26> */
[----:B---3--:R-:W-:Y:S01]  /*7810*/  F2FP.F16.F32.PACK_AB R124, R41, R40 ;  /* 0x00000028297c723e */ /* 0x008fe200000000ff */
        /* <DEDUP_REMOVED lines=9> */
[C---:B------:R-:W-:Y:S01]  /*78b0*/  FFMA R45, R81.reuse, R84, R45 ;  /* 0x00000054512d7223 */ /* 0x040fe2000000002d */
[C---:B------:R-:W-:Y:S01]  /*78c0*/  FMUL R46, R78.reuse, R50 ;  /* 0x000000324e2e7220 */ /* 0x040fe20000400000 */
[----:B------:R-:W-:Y:S02]  /*78d0*/  HADD2.F32 R82, -RZ, R131.H1_H1 ;  /* 0x30000083ff527230 */ /* 0x000fe40000004100 */
[C---:B------:R-:W-:Y:S01]  /*78e0*/  FMUL R51, R78.reuse, R51 ;  /* 0x000000334e337220 */ /* 0x040fe20000400000 */
[C---:B------:R-:W-:Y:S01]  /*78f0*/  FMUL R48, R78.reuse, R52 ;  /* 0x000000344e307220 */ /* 0x040fe20000400000 */
[C---:B------:R-:W-:Y:S01]  /*7900*/  FFMA R46, R81.reuse, R83, R46 ;  /* 0x00000053512e7223 */ /* 0x040fe2000000002e */
[--C-:B------:R-:W-:Y:S02]  /*7910*/  HADD2.F32 R83, -RZ, R136.reuse.H0_H0 ;  /* 0x20000088ff537230 */ /* 0x100fe40000004100 */
[C---:B------:R-:W-:Y:S01]  /*7920*/  FFMA R51, R81.reuse, R82, R51 ;  /* 0x0000005251337223 */ /* 0x040fe20000000033 */
[----:B------:R-:W-:Y:S02]  /*7930*/  HADD2.F32 R84, -RZ, R136.H1_H1 ;  /* 0x30000088ff547230 */ /* 0x000fe40000004100 */
[C---:B------:R-:W-:Y:S01]  /*7940*/  FMUL R49, R78.reuse, R53 ;  /* 0x000000354e317220 */ /* 0x040fe20000400000 */
[--C-:B------:R-:W-:Y:S02]  /*7950*/  HADD2.F32 R85, -RZ, R137.reuse.H0_H0 ;  /* 0x20000089ff557230 */ /* 0x100fe40000004100 */
[C---:B------:R-:W-:Y:S01]  /*7960*/  FMUL R50, R78.reuse, R54 ;  /* 0x000000364e327220 */ /* 0x040fe20000400000 */
[----:B------:R-:W-:Y:S02]  /*7970*/  HADD2.F32 R82, -RZ, R137.H1_H1 ;  /* 0x30000089ff527230 */ /* 0x000fe40000004100 */
[C---:B------:R-:W-:Y:S01]  /*7980*/  FMUL R55, R78.reuse, R55 ;  /* 0x000000374e377220 */ /* 0x040fe20000400000 */
[C---:B------:R-:W-:Y:S01]  /*7990*/  FFMA R48, R81.reuse, R83, R48 ;  /* 0x0000005351307223 */ /* 0x040fe20000000030 */
[C---:B------:R-:W-:Y:S01]  /*79a0*/  FFMA R49, R81.reuse, R84, R49 ;  /* 0x0000005451317223 */ /* 0x040fe20000000031 */
[C---:B------:R-:W-:Y:S01]  /*79b0*/  FFMA R50, R81.reuse, R85, R50 ;  /* 0x0000005551327223 */ /* 0x040fe20000000032 */
[C---:B------:R-:W-:Y:S01]  /*79c0*/  FFMA R55, R81.reuse, R82, R55 ;  /* 0x0000005251377223 */ /* 0x040fe20000000037 */
[--C-:B------:R-:W-:Y:S02]  /*79d0*/  HADD2.F32 R83, -RZ, R138.reuse.H0_H0 ;  /* 0x2000008aff537230 */ /* 0x100fe40000004100 */
[C---:B------:R-:W-:Y:S01]  /*79e0*/  FMUL R52, R78.reuse, R56 ;  /* 0x000000384e347220 */ /* 0x040fe20000400000 */
        /* <DEDUP_REMOVED lines=9> */
[----:B------:R-:W-:Y:S01]  /*7a80*/  FFMA R59, R81, R84, R59 ;  /* 0x00000054513b7223 */ /* 0x000fe2000000003b */
[--C-:B------:R-:W-:Y:S02]  /*7a90*/  HADD2.F32 R82, -RZ, R144.reuse.H0_H0 ;  /* 0x20000090ff527230 */ /* 0x100fe40000004100 */
[C---:B------:R-:W-:Y:S01]  /*7aa0*/  FMUL R56, R78.reuse, R60 ;  /* 0x0000003c4e387220 */ /* 0x040fe20000400000 */
[----:B------:R-:W-:Y:S02]  /*7ab0*/  HADD2.F32 R84, -RZ, R144.H1_H1 ;  /* 0x30000090ff547230 */ /* 0x000fe40000004100 */
[C---:B------:R-:W-:Y:S01]  /*7ac0*/  FMUL R57, R78.reuse, R61 ;  /* 0x0000003d4e397220 */ /* 0x040fe20000400000 */
[--C-:B------:R-:W-:Y:S02]  /*7ad0*/  HADD2.F32 R83, -RZ, R145.reuse.H0_H0 ;  /* 0x20000091ff537230 */ /* 0x100fe40000004100 */
[C---:B------:R-:W-:Y:S01]  /*7ae0*/  FMUL R58, R78.reuse, R62 ;  /* 0x0000003e4e3a7220 */ /* 0x040fe20000400000 */
[----:B------:R-:W-:Y:S01]  /*7af0*/  F2FP.F16.F32.PACK_AB R126, R45, R44 ;  /* 0x0000002c2d7e723e */ /* 0x000fe200000000ff */
[----:B------:R-:W-:Y:S01]  /*7b00*/  FFMA R56, R81, R82, R56 ;  /* 0x0000005251387223 */ /* 0x000fe20000000038 */
[----:B------:R-:W-:Y:S01]  /*7b10*/  F2FP.F16.F32.PACK_AB R127, R51, R46 ;  /* 0x0000002e337f723e */ /* 0x000fe200000000ff */
[C---:B------:R-:W-:Y:S01]  /*7b20*/  FFMA R57, R81.reuse, R84, R57 ;  /* 0x0000005451397223 */ /* 0x040fe20000000039 */
[C---:B------:R-:W-:Y:S01]  /*7b30*/  FFMA R58, R81.reuse, R83, R58 ;  /* 0x00000053513a7223 */ /* 0x040fe2000000003a */
[----:B------:R-:W-:Y:S02]  /*7b40*/  HADD2.F32 R82, -RZ, R145.H1_H1 ;  /* 0x30000091ff527230 */ /* 0x000fe40000004100 */
[C---:B------:R-:W-:Y:S01]  /*7b50*/  FMUL R63, R78.reuse, R63 ;  /* 0x0000003f4e3f7220 */ /* 0x040fe20000400000 */
[----:B------:R1:W-:Y:S01]  /*7b60*/  STS.128 [R183+0x400], R124 ;  /* 0x0004007cb7007388 */ /* 0x0003e20000000c00 */
[--C-:B------:R-:W-:Y:S02]  /*7b70*/  HADD2.F32 R83, -RZ, R146.reuse.H0_H0 ;  /* 0x20000092ff537230 */ /* 0x100fe40000004100 */
[C---:B------:R-:W-:Y:S01]  /*7b80*/  FMUL R60, R78.reuse, R64 ;  /* 0x000000404e3c7220 */ /* 0x040fe20000400000 */
[----:B------:R-:W-:Y:S02]  /*7b90*/  HADD2.F32 R84, -RZ, R146.H1_H1 ;  /* 0x30000092ff547230 */ /* 0x000fe40000004100 */
[C---:B------:R-:W-:Y:S01]  /*7ba0*/  FMUL R61, R78.reuse, R65 ;  /* 0x000000414e3d7220 */ /* 0x040fe20000400000 */
[--C-:B------:R-:W-:Y:S02]  /*7bb0*/  HADD2.F32 R85, -RZ, R147.reuse.H0_H0 ;  /* 0x20000093ff557230 */ /* 0x100fe40000004100 */
[C---:B------:R-:W-:Y:S01]  /*7bc0*/  FMUL R62, R78.reuse, R66 ;  /* 0x000000424e3e7220 */ /* 0x040fe20000400000 */
[----:B------:R-:W-:Y:S02]  /*7bd0*/  HADD2.F32 R86, -RZ, R147.H1_H1 ;  /* 0x30000093ff567230 */ /* 0x000fe40000004100 */
[----:B------:R-:W-:Y:S01]  /*7be0*/  FFMA R63, R81, R82, R63 ;  /* 0x00000052513f7223 */ /* 0x000fe2000000003f */
[----:B------:R-:W-:Y:S01]  /*7bf0*/  FMUL R67, R78, R67 ;  /* 0x000000434e437220 */ /* 0x000fe20000400000 */
[----:B------:R-:W-:Y:S01]  /*7c00*/  F2FP.F16.F32.PACK_AB R132, R49, R48 ;  /* 0x000000303184723e */ /* 0x000fe200000000ff */
[----:B------:R-:W-:Y:S01]  /*7c10*/  FFMA R60, R81, R83, R60 ;  /* 0x00000053513c7223 */ /* 0x000fe2000000003c */
[----:B------:R-:W-:Y:S01]  /*7c20*/  F2FP.F16.F32.PACK_AB R133, R55, R50 ;  /* 0x000000323785723e */ /* 0x000fe200000000ff */
[----:B------:R-:W-:Y:S01]  /*7c30*/  FFMA R61, R81, R84, R61 ;  /* 0x00000054513d7223 */ /* 0x000fe2000000003d */
[----:B------:R-:W-:Y:S01]  /*7c40*/  F2FP.F16.F32.PACK_AB R134, R53, R52 ;  /* 0x000000343586723e */ /* 0x000fe200000000ff */
[----:B------:R-:W-:Y:S01]  /*7c50*/  FFMA R62, R81, R85, R62 ;  /* 0x00000055513e7223 */ /* 0x000fe2000000003e */
[----:B------:R-:W-:Y:S01]  /*7c60*/  F2FP.F16.F32.PACK_AB R135, R59, R54 ;  /* 0x000000363b87723e */ /* 0x000fe200000000ff */
[----:B------:R-:W-:Y:S01]  /*7c70*/  FFMA R67, R81, R86, R67 ;  /* 0x0000005651437223 */ /* 0x000fe20000000043 */
[----:B------:R-:W-:Y:S02]  /*7c80*/  F2FP.F16.F32.PACK_AB R140, R57, R56 ;  /* 0x00000038398c723e */ /* 0x000fe400000000ff */
[----:B------:R-:W-:Y:S01]  /*7c90*/  F2FP.F16.F32.PACK_AB R141, R63, R58 ;  /* 0x0000003a3f8d723e */ /* 0x000fe200000000ff */
[----:B------:R1:W-:Y:S01]  /*7ca0*/  STS.128 [R174+0x400], R132 ;  /* 0x00040084ae007388 */ /* 0x0003e20000000c00 */
[----:B------:R-:W-:Y:S02]  /*7cb0*/  F2FP.F16.F32.PACK_AB R142, R61, R60 ;  /* 0x0000003c3d8e723e */ /* 0x000fe400000000ff */
[----:B------:R-:W-:Y:S05]  /*7cc0*/  F2FP.F16.F32.PACK_AB R143, R67, R62 ;  /* 0x0000003e438f723e */ /* 0x000fea00000000ff */
[----:B------:R1:W-:Y:S01]  /*7cd0*/  STS.128 [R182+0x400], R140 ;  /* 0x0004008cb6007388 */ /* 0x0003e20000000c00 */
[----:B------:R-:W-:Y:S01]  /*7ce0*/  @!PT LDS RZ, [RZ] ;  /* 0x00000000fffff984 */ /* 0x000fe20000000800 */
[----:B------:R-:W-:Y:S01]  /*7cf0*/  @!PT LDS RZ, [RZ] ;  /* 0x00000000fffff984 */ /* 0x000fe20000000800 */
[----:B------:R-:W-:Y:S01]  /*7d00*/  @!PT LDS RZ, [RZ] ;  /* 0x00000000fffff984 */ /* 0x000fe20000000800 */
[----:B------:R-:W-:Y:S01]  /*7d10*/  @!PT LDS RZ, [RZ] ;  /* 0x00000000fffff984 */ /* 0x000fe20000000800 */
[----:B------:R2:W-:Y:S07]  /*7d20*/  MEMBAR.ALL.CTA ;  /* 0x0000000000007992 */ /* 0x0005ee0000008000 */
[----:B--2---:R-:W2:Y:S02]  /*7d30*/  FENCE.VIEW.ASYNC.S ;  /* 0x00000000000073c6 */ /* 0x004ea40000000000 */
[----:B--2---:R-:W-:Y:S06]  /*7d40*/  BAR.SYNC.DEFER_BLOCKING 0x1, 0x80 ;  /* 0x0042000000007b1d */ /* 0x004fec0000010000 */
[----:B------:R-:W-:Y:S05]  /*7d50*/  @P0 BRA `(.L_x_132) ;  /* 0x0000000000280947 */ /* 0x000fea0003800000 */
[----:B------:R-:W-:Y:S02]  /*7d60*/  UIADD3 UR4, UPT, UPT, UR48, 0x400, URZ ;  /* 0x0000040030047890 */ /* 0x000fe4000fffe0ff */
[----:B------:R-:W-:Y:S01]  /*7d70*/  UIADD3 UR6, UP0, UPT, UR52, 0x680, URZ ;  /* 0x0000068034067890 */ /* 0x000fe2000ff1e0ff */
[----:B------:R-:W-:Y:S03]  /*7d80*/  UMOV UR43, UR36 ;  /* 0x00000024002b7c82 */ /* 0x000fe60008000000 */
[----:B------:R-:W-:Y:S01]  /*7d90*/  MOV R163, UR4 ;  /* 0x0000000400a37c02 */ /* 0x000fe20008000f00 */
[----:B------:R-:W-:Y:S03]  /*7da0*/  UIADD3.X UR7, UPT, UPT, URZ, UR53, URZ, UP0, !UPT ;  /* 0x00000035ff077290 */ /* 0x000fe600087fe4ff */
[----:B------:R-:W-:Y:S11]  /*7db0*/  R2UR UR40, R163 ;  /* 0x00000000a32872ca */ /* 0x000ff600000e0000 */
[----:B------:R-:W-:Y:S02]  /*7dc0*/  @!UPT UIADD3 URZ, UPT, UPT, URZ, URZ, URZ ;  /* 0x000000fffffff290 */ /* 0x000fe4000fffe0ff */
[----:B------:R2:W-:Y:S01]  /*7dd0*/  UTMASTG.3D [UR40], [UR6] ;  /* 0x00000028060073b5 */ /* 0x0005e20008010000 */
[----:B------:R0:W-:Y:S01]  /*7de0*/  UTMACMDFLUSH ;  /* 0x00000000000079b7 */ /* 0x0001e20000000000 */
[----:B--2---:R-:W-:Y:S04]  /*7df0*/  DEPBAR.LE SB0, 0x1 ;  /* 0x000080400000791a */ /* 0x004fe80000000000 */
.L_x_132:
[----:B------:R-:W-:Y:S05]  /*7e00*/  BSYNC.RECONVERGENT B0 ;  /* 0x0000000000007941 */ /* 0x000fea0003800200 */
.L_x_131:
[----:B------:R-:W-:Y:S01]  /*7e10*/  BAR.SYNC.DEFER_BLOCKING 0x1, 0x80 ;  /* 0x0042000000007b1d */ /* 0x000fe20000010000 */
[----:B------:R-:W-:Y:S01]  /*7e20*/  ISETP.NE.AND P1, PT, R176, RZ, PT ;  /* 0x000000ffb000720c */ /* 0x000fe20003f25270 */
[----:B------:R-:W-:Y:S01]  /*7e30*/  UISETP.NE.AND UP0, UPT, UR49, URZ, UPT ;  /* 0x000000ff3100728c */ /* 0x000fe2000bf05270 */
[----:B------:R-:W-:Y:S11]  /*7e40*/  LEA R3, R87, UR48, 0x3 ;  /* 0x0000003057037c11 */ /* 0x000ff6000f8e18ff */
[----:B------:R-:W-:Y:S01]  /*7e50*/  @P1 SHF.L.U32 R2, R167, 0x1f, RZ ;  /* 0x0000001fa7021819 */ /* 0x000fe200000006ff */
[----:B------:R-:W-:Y:S06]  /*7e60*/  BRA.U !UP0, `(.L_x_133) ;  /* 0x0000000108247547 */ /* 0x000fec000b800000 */
[----:B------:R-:W-:Y:S01]  /*7e70*/  IMAD.U32 R5, RZ, RZ, UR51 ;  /* 0x00000033ff057e24 */ /* 0x000fe2000f8e00ff */
[----:B------:R-:W-:Y:S01]  /*7e80*/  MOV R0, UR37 ;  /* 0x0000002500007c02 */ /* 0x000fe20008000f00 */
[----:B------:R-:W-:Y:S03]  /*7e90*/  UIADD3 UR51, UPT, UPT, UR51, 0x1, URZ ;  /* 0x0000000133337890 */ /* 0x000fe6000fffe0ff */
[----:B------:R-:W-:Y:S01]  /*7ea0*/  @P1 LEA R5, R5, UR48, 0x3 ;  /* 0x0000003005051c11 */ /* 0x000fe2000f8e18ff */
[----:B------:R-:W-:Y:S04]  /*7eb0*/  UISETP.NE.AND UP0, UPT, UR51, 0x4, UPT ;  /* 0x000000043300788c */ /* 0x000fe8000bf05270 */
[----:B------:R-:W-:Y:S01]  /*7ec0*/  @P1 VIADD R5, R5, 0x160 ;  /* 0x0000016005051836 */ /* 0x000fe20000000000 */
[----:B------:R-:W-:Y:S04]  /*7ed0*/  USEL UR51, UR51, URZ, UP0 ;  /* 0x000000ff33337287 */ /* 0x000fe80008000000 */
[----:B------:R-:W-:Y:S04]  /*7ee0*/  @P1 PRMT R0, R0, 0x654, R5 ;  /* 0x0000065400001816 */ /* 0x000fe80000000005 */
[----:B------:R2:W-:Y:S04]  /*7ef0*/  @P1 SYNCS.ARRIVE.TRANS64.RED.A1T0 RZ, [R0+URZ], RZ ;  /* 0x000000ff00ff19a7 */ /* 0x0005e800081004ff */
.L_x_133:
[----:B------:R-:W3:Y:S01]  /*7f00*/  @P1 SYNCS.PHASECHK.TRANS64.TRYWAIT P0, [R3+URZ+0x140], R2 ;  /* 0x00014002030015a7 */ /* 0x000ee200080011ff */
[----:B------:R-:W-:Y:S01]  /*7f10*/  BSSY B1, `(.L_x_134) ;  /* 0x000001f000017945 */ /* 0x000fe20003800000 */
[----:B---3--:R-:W-:Y:S03]  /*7f20*/  @P1 SEL R101, RZ, 0x1, !P0 ;  /* 0x00000001ff651807 */ /* 0x008fe60004000000 */
[----:B------:R-:W-:Y:S05]  /*7f30*/  @!P1 BRA `(.L_x_135) ;  /* 0x0000000000709947 */ /* 0x000fea0003800000 */
[----:B------:R-:W-:Y:S01]  /*7f40*/  ISETP.NE.AND P1, PT, R103, RZ, PT ;  /* 0x000000ff6700720c */ /* 0x000fe20003f25270 */
[----:B------:R-:W-:Y:S01]  /*7f50*/  BSSY B0, `(.L_x_136) ;  /* 0x000000b000007945 */ /* 0x000fe20003800000 */
[----:B------:R-:W-:Y:S11]  /*7f60*/  ISETP.NE.AND P0, PT, R101, RZ, PT ;  /* 0x000000ff6500720c */ /* 0x000ff60003f05270 */
[----:B------:R-:W-:Y:S05]  /*7f70*/  @P1 IMAD R4, R87, 0x4000, R178 ;  /* 0x0000400057041824 */ /* 0x000fea00078e02b2 */
[----:B------:R-:W-:Y:S04]  /*7f80*/  @P1 IADD3 R9, PT, PT, R4, UR48, RZ ;  /* 0x0000003004091c10 */ /* 0x000fe8000fffe0ff */
[----:B------:R-:W-:Y:S01]  /*7f90*/  @P1 IADD3 R7, PT, PT, R102, R9, RZ ;  /* 0x0000000966071210 */ /* 0x000fe20007ffe0ff */
[--C-:B------:R-:W-:Y:S02]  /*7fa0*/  @P1 IMAD.IADD R5, R100, 0x1, R9.reuse ;  /* 0x0000000164051824 */ /* 0x100fe400078e0209 */
[----:B------:R-:W-:Y:S01]  /*7fb0*/  @P1 IMAD.IADD R2, R108, 0x1, R9 ;  /* 0x000000016c021824 */ /* 0x000fe200078e0209 */
[----:B------:R-:W-:Y:S06]  /*7fc0*/  @P0 BRA `(.L_x_137) ;  /* 0x00000000000c0947 */ /* 0x000fec0003800000 */
[----:B--2---:R-:W-:Y:S04]  /*7fd0*/  SHF.L.U32 R0, R167, 0x1f, RZ ;  /* 0x0000001fa7007819 */ /* 0x004fe800000006ff */
[----:B------:R-:W2:Y:S02]  /*7fe0*/  SYNCS.PHASECHK.TRANS64.TRYWAIT P0, [R3+URZ+0x140], R0 ;  /* 0x00014000030075a7 */ /* 0x000ea400080011ff */
[----:B--2---:R-:W-:Y:S05]  /*7ff0*/  @!P0 BRA `(.L_x_138) ;  /* 0x0000004c00d88947 */ /* 0x004fea0003800000 */
.L_x_137:
[----:B------:R-:W-:Y:S05]  /*8000*/  BSYNC B0 ;  /* 0x0000000000007941 */ /* 0x000fea0003800000 */
.L_x_136:
[----:B------:R-:W-:Y:S01]  /*8010*/  ISETP.NE.AND P0, PT, R103, RZ, PT ;  /* 0x000000ff6700720c */ /* 0x000fe20003f05270 */
[----:B------:R-:W-:Y:S11]  /*8020*/  VIADD R87, R87, 0x1 ;  /* 0x0000000157577836 */ /* 0x000ff60000000000 */
[----:B------:R-:W-:Y:S01]  /*8030*/  @!UPT UIADD3 URZ, UPT, UPT, URZ, URZ, URZ ;  /* 0x000000fffffff290 */ /* 0x000fe2000fffe0ff */
[----:B------:R3:W4:Y:S01]  /*8040*/  @P0 LDS.128 R88, [R4+UR48+0x400] ;  /* 0x0004003004580984 */ /* 0x0007220008000c00 */
[--C-:B--2---:R-:W-:Y:S01]  /*8050*/  @P0 IMAD.IADD R3, R102, 0x1, R5.reuse ;  /* 0x0000000166030824 */ /* 0x104fe200078e0205 */
[C---:B------:R-:W-:Y:S01]  /*8060*/  @P0 IADD3 R0, PT, PT, R108.reuse, R7, RZ ;  /* 0x000000076c000210 */ /* 0x040fe20007ffe0ff */
[C---:B------:R-:W-:Y:S01]  /*8070*/  @P0 IMAD.IADD R6, R108.reuse, 0x1, R5 ;  /* 0x000000016c060824 */ /* 0x040fe200078e0205 */
[----:B------:R3:W2:Y:S02]  /*8080*/  @P0 LDS.128 R96, [R2+0x400] ;  /* 0x0004000002600984 */ /* 0x0006a40000000c00 */
[----:B------:R-:W-:Y:S02]  /*8090*/  @P0 IADD3 R8, PT, PT, R108, R3, RZ ;  /* 0x000000036c080210 */ /* 0x000fe40007ffe0ff */
[----:B------:R3:W1:Y:S04]  /*80a0*/  @P0 LDS.128 R104, [R7+0x400] ;  /* 0x0004000007680984 */ /* 0x0006680000000c00 */
[----:B------:R3:W1:Y:S04]  /*80b0*/  @P0 LDS.128 R112, [R0+0x400] ;  /* 0x0004000000700984 */ /* 0x0006680000000c00 */
[----:B------:R3:W1:Y:S04]  /*80c0*/  @P0 LDS.128 R120, [R5+0x400] ;  /* 0x0004000005780984 */ /* 0x0006680000000c00 */
[----:B------:R3:W1:Y:S04]  /*80d0*/  @P0 LDS.128 R128, [R6+0x400] ;  /* 0x0004000006800984 */ /* 0x0006680000000c00 */
[----:B------:R3:W1:Y:S04]  /*80e0*/  @P0 LDS.128 R136, [R3+0x400] ;  /* 0x0004000003880984 */ /* 0x0006680000000c00 */
[----:B------:R3:W1:Y:S02]  /*80f0*/  @P0 LDS.128 R144, [R8+0x400] ;  /* 0x0004000008900984 */ /* 0x0006640000000c00 */
.L_x_135:
[----:B------:R-:W-:Y:S05]  /*8100*/  BSYNC B1 ;  /* 0x0000000000017941 */ /* 0x000fea0003800000 */
.L_x_134:
[----:B---3--:R-:W-:Y:S05]  /*8110*/  VIADD R3, R80, 0x40 ;  /* 0x0000004050037836 */ /* 0x008fea0000000000 */
[----:B------:R-:W-:Y:S04]  /*8120*/  SHF.R.U32.HI R3, RZ, 0x15, R3 ;  /* 0x00000015ff037819 */ /* 0x000fe80000011603 */
[----:B------:R-:W-:Y:S11]  /*8130*/  LOP3.LUT P0, RZ, R3, 0x3, R162, 0x48, !PT ;  /* 0x0000000303ff7812 */ /* 0x000ff600078048a2 */
[----:B------:R-:W-:Y:S02]  /*8140*/  @!UPT UIADD3 URZ, UPT, UPT, URZ, URZ, URZ ;  /* 0x000000fffffff290 */ /* 0x000fe4000fffe0ff */
[----:B------:R-:W-:Y:S05]  /*8150*/  @!P0 BRA `(.L_x_139) ;  /* 0x0000000000408947 */ /* 0x000fea0003800000 */
[----:B------:R-:W3:Y:S01]  /*8160*/  LDCU.64 UR8, c[0x4][0x70] ;  /* 0x01000e00ff0877ac */ /* 0x000ee20008000a00 */
[----:B------:R-:W-:Y:S01]  /*8170*/  MOV R3, 0x0 ;  /* 0x0000000000037802 */ /* 0x000fe20000000f00 */
[----:B------:R-:W-:Y:S02]  /*8180*/  HFMA2 R12, -RZ, RZ, 0, 5.9604644775390625e-08 ;  /* 0x00000001ff0c7431 */ /* 0x000fe400000001ff */
[----:B------:R-:W-:Y:S02]  /*8190*/  IMAD.MOV.U32 R8, RZ, RZ, 0x192 ;  /* 0x00000192ff087424 */ /* 0x000fe400078e00ff */
[----:B------:R-:W-:Y:S01]  /*81a0*/  IMAD.MOV.U32 R13, RZ, RZ, RZ ;  /* 0x000000ffff0d7224 */ /* 0x000fe200078e00ff */
[----:B------:R-:W5:Y:S01]  /*81b0*/  LDCU.64 UR6, c[0x4][0x78] ;  /* 0x01000f00ff0677ac */ /* 0x000f620008000a00 */
[----:B------:R-:W1:Y:S01]  /*81c0*/  LDC.64 R2, c[0x4][R3] ;  /* 0x0100000003027b82 */ /* 0x000e620000000a00 */
[----:B------:R-:W2:Y:S01]  /*81d0*/  LDCU.64 UR4, c[0x4][0x10] ;  /* 0x01000200ff0477ac */ /* 0x000ea20008000a00 */
[----:B---3--:R-:W-:Y:S01]  /*81e0*/  MOV R5, UR9 ;  /* 0x0000000900057c02 */ /* 0x008fe20008000f00 */
[----:B------:R-:W-:Y:S01]  /*81f0*/  IMAD.U32 R4, RZ, RZ, UR8 ;  /* 0x00000008ff047e24 */ /* 0x000fe2000f8e00ff */
[----:B-----5:R-:W-:Y:S01]  /*8200*/  MOV R7, UR7 ;  /* 0x0000000700077c02 */ /* 0x020fe20008000f00 */
[----:B------:R-:W-:Y:S01]  /*8210*/  IMAD.U32 R6, RZ, RZ, UR6 ;  /* 0x00000006ff067e24 */ /* 0x000fe2000f8e00ff */
[----:B--2---:R-:W-:Y:S01]  /*8220*/  MOV R11, UR5 ;  /* 0x00000005000b7c02 */ /* 0x004fe20008000f00 */
[----:B------:R-:W-:Y:S02]  /*8230*/  IMAD.U32 R10, RZ, RZ, UR4 ;  /* 0x00000004ff0a7e24 */ /* 0x000fe4000f8e00ff */
[----:B------:R-:W-:Y:S07]  /*8240*/  LEPC R20, `(.L_x_139) ;  /* 0x000000001014794e */ /* 0x000fee0000000000 */
[----:B-1--4-:R-:W-:Y:S05]  /*8250*/  CALL.ABS.NOINC R2 ;  /* 0x0000000002007343 */ /* 0x012fea0003c00000 */
.L_x_139:
[----:B------:R-:W-:Y:S05]  /*8260*/  WARPSYNC.ALL ;  /* 0x0000000000007948 */ /* 0x000fea0003800000 */
[----:B------:R-:W-:Y:S01]  /*8270*/  R2UR UR4, R80 ;  /* 0x00000000500472ca */ /* 0x000fe200000e0000 */
[--C-:B----4-:R-:W-:Y:S01]  /*8280*/  HADD2.F32 R82, -RZ, R88.reuse.H0_H0 ;  /* 0x20000058ff527230 */ /* 0x110fe20000004100 */
[----:B------:R-:W-:Y:S01]  /*8290*/  ISETP.NE.AND P6, PT, R176, RZ, PT ;  /* 0x000000ffb000720c */ /* 0x000fe20003fc5270 */
[----:B------:R-:W-:Y:S01]  /*82a0*/  HADD2.F32 R83, -RZ, R88.H1_H1 ;  /* 0x30000058ff537230 */ /* 0x000fe20000004100 */
[----:B--2---:R-:W-:Y:S01]  /*82b0*/  MOV R0, UR51 ;  /* 0x0000003300007c02 */ /* 0x004fe20008000f00 */
[--C-:B------:R-:W-:Y:S01]  /*82c0*/  HADD2.F32 R84, -RZ, R89.reuse.H0_H0 ;  /* 0x20000059ff547230 */ /* 0x100fe20000004100 */
[----:B------:R-:W-:Y:S01]  /*82d0*/  MOV R85, UR37 ;  /* 0x0000002500557c02 */ /* 0x000fe20008000f00 */
[----:B------:R-:W-:Y:S01]  /*82e0*/  HADD2.F32 R86, -RZ, R89.H1_H1 ;  /* 0x30000059ff567230 */ /* 0x000fe20000004100 */
[----:B------:R-:W-:Y:S01]  /*82f0*/  ISETP.NE.AND P0, PT, R170, RZ, PT ;  /* 0x000000ffaa00720c */ /* 0x000fe20003f05270 */
[----:B------:R-:W-:Y:S04]  /*8300*/  BSSY.RECONVERGENT B0, `(.L_x_140) ;  /* 0x00000fc000007945 */ /* 0x000fe80003800200 */
[----:B------:R-:W2:Y:S02]  /*8310*/  LDTM.x64 R4, tmem[UR4+0x40] ;  /* 0x00004004000479ee */ /* 0x000ea40008340000 */
[----:B------:R-:W-:Y:S04]  /*8320*/  @P6 LEA R0, R0, UR48, 0x3 ;  /* 0x0000003000006c11 */ /* 0x000fe8000f8e18ff */
[----:B------:R-:W-:Y:S04]  /*8330*/  @P6 IADD3 R0, PT, PT, R0, 0x160, RZ ;  /* 0x0000016000006810 */ /* 0x000fe80007ffe0ff */
[----:B------:R-:W-:Y:S01]  /*8340*/  @P6 PRMT R85, R85, 0x654, R0 ;  /* 0x0000065455556816 */ /* 0x000fe20000000000 */
[C---:B--2---:R-:W-:Y:S01]  /*8350*/  FMUL R0, R78.reuse, R4 ;  /* 0x000000044e007220 */ /* 0x044fe20000400000 */
[C---:B------:R-:W-:Y:S01]  /*8360*/  FMUL R2, R78.reuse, R5 ;  /* 0x000000054e027220 */ /* 0x040fe20000400000 */
[C---:B------:R-:W-:Y:S01]  /*8370*/  FMUL R3, R78.reuse, R6 ;  /* 0x000000064e037220 */ /* 0x040fe20000400000 */
[C---:B------:R-:W-:Y:S01]  /*8380*/  FMUL R7, R78.reuse, R7 ;  /* 0x000000074e077220 */ /* 0x040fe20000400000 */
[C---:B------:R-:W-:Y:S01]  /*8390*/  FFMA R0, R81.reuse, R82, R0 ;  /* 0x0000005251007223 */ /* 0x040fe20000000000 */
[C---:B------:R-:W-:Y:S01]  /*83a0*/  FFMA R2, R81.reuse, R83, R2 ;  /* 0x0000005351027223 */ /* 0x040fe20000000002 */
[--C-:B------:R-:W-:Y:S02]  /*83b0*/  HADD2.F32 R83, -RZ, R90.reuse.H0_H0 ;  /* 0x2000005aff537230 */ /* 0x100fe40000004100 */
[C---:B------:R-:W-:Y:S01]  /*83c0*/  FFMA R3, R81.reuse, R84, R3 ;  /* 0x0000005451037223 */ /* 0x040fe20000000003 */
[----:B------:R-:W-:Y:S01]  /*83d0*/  FFMA R7, R81, R86, R7 ;  /* 0x0000005651077223 */ /* 0x000fe20000000007 */
[----:B------:R-:W-:Y:S01]  /*83e0*/  FMUL R4, R78, R8 ;  /* 0x000000084e047220 */ /* 0x000fe20000400000 */
[----:B-1----:R-:W-:Y:S01]  /*83f0*/  F2FP.F16.F32.PACK_AB R92, R2, R0 ;  /* 0x00000000025c723e */ /* 0x002fe200000000ff */
[----:B------:R-:W-:Y:S02]  /*8400*/  HADD2.F32 R82, -RZ, R90.H1_H1 ;  /* 0x3000005aff527230 */ /* 0x000fe40000004100 */
[C---:B------:R-:W-:Y:S01]  /*8410*/  FMUL R5, R78.reuse, R9 ;  /* 0x000000094e057220 */ /* 0x040fe20000400000 */
[----:B------:R-:W-:Y:S01]  /*8420*/  F2FP.F16.F32.PACK_AB R93, R7, R3 ;  /* 0x00000003075d723e */ /* 0x000fe200000000ff */
        /* <DEDUP_REMOVED lines=19> */
[----:B------:R1:W-:Y:S01]  /*8560*/  STS.128 [R178+UR48+0x4400], R92 ;  /* 0x0044005cb2007988 */ /* 0x0003e20008000c30 */
        /* <DEDUP_REMOVED lines=8> */
[C---:B------:R-:W-:Y:S01]  /*85f0*/  FMUL R14, R78.reuse, R18 ;  /* 0x000000124e0e7220 */ /* 0x040fe20000400000 */
[----:B------:R-:W-:Y:S01]  /*8600*/  F2FP.F16.F32.PACK_AB R117, R15, R10 ;  /* 0x0000000a0f75723e */ /* 0x000fe200000000ff */
[C---:B------:R-:W-:Y:S01]  /*8610*/  FFMA R12, R81.reuse, R3, R12 ;  /* 0x00000003510c7223 */ /* 0x040fe2000000000c */
[--C-:B------:R-:W-:Y:S02]  /*8620*/  HADD2.F32 R3, -RZ, R99.reuse.H0_H0 ;  /* 0x20000063ff037230 */ /* 0x100fe40000004100 */
[C---:B------:R-:W-:Y:S01]  /*8630*/  FFMA R13, R81.reuse, R0, R13 ;  /* 0x00000000510d7223 */ /* 0x040fe2000000000d */
[----:B------:R-:W-:Y:S02]  /*8640*/  HADD2.F32 R2, -RZ, R99.H1_H1 ;  /* 0x30000063ff027230 */ /* 0x000fe40000004100 */
[C---:B------:R-:W-:Y:S01]  /*8650*/  FMUL R19, R78.reuse, R19 ;  /* 0x000000134e137220 */ /* 0x040fe20000400000 */
[--C-:B------:R-:W-:Y:S02]  /*8660*/  HADD2.F32 R83, -RZ, R104.reuse.H0_H0 ;  /* 0x20000068ff537230 */ /* 0x100fe40000004100 */
[----:B------:R-:W-:Y:S01]  /*8670*/  FFMA R14, R81, R3, R14 ;  /* 0x00000003510e7223 */ /* 0x000fe2000000000e */
[----:B------:R-:W-:Y:S01]  /*8680*/  F2FP.F16.F32.PACK_AB R118, R13, R12 ;  /* 0x0000000c0d76723e */ /* 0x000fe200000000ff */
        /* <DEDUP_REMOVED lines=38> */
[C---:B------:R-:W-:Y:S01]  /*88f0*/  FMUL R31, R78.reuse, R31 ;  /* 0x0000001f4e1f7220 */ /* 0x040fe20000400000 */
[----:B------:R3:W-:Y:S01]  /*8900*/  STS.128 [R177+0x4400], R124 ;  /* 0x0044007cb1007388 */ /* 0x0007e20000000c00 */
[--C-:B------:R-:W-:Y:S02]  /*8910*/  HADD2.F32 R3, -RZ, R114.reuse.H0_H0 ;  /* 0x20000072ff037230 */ /* 0x100fe40000004100 */
[----:B------:R-:W-:Y:S01]  /*8920*/  FFMA R26, R81, R0, R26 ;  /* 0x00000000511a7223 */ /* 0x000fe2000000001a */
[----:B------:R-:W-:Y:S01]  /*8930*/  HADD2.F32 R0, -RZ, R113.H1_H1 ;  /* 0x30000071ff007230 */ /* 0x000fe20000004100 */
[----:B------:R-:W-:Y:S01]  /*8940*/  F2FP.F16.F32.PACK_AB R132, R25, R24 ;  /* 0x000000181984723e */ /* 0x000fe200000000ff */
[C---:B------:R-:W-:Y:S01]  /*8950*/  FMUL R28, R78.reuse, R32 ;  /* 0x000000204e1c7220 */ /* 0x040fe20000400000 */
[----:B------:R-:W-:Y:S02]  /*8960*/  HADD2.F32 R2, -RZ, R114.H1_H1 ;  /* 0x30000072ff027230 */ /* 0x000fe40000004100 */
[C---:B------:R-:W-:Y:S01]  /*8970*/  FMUL R29, R78.reuse, R33 ;  /* 0x000000214e1d7220 */ /* 0x040fe20000400000 */
[--C-:B------:R-:W-:Y:S02]  /*8980*/  HADD2.F32 R83, -RZ, R115.reuse.H0_H0 ;  /* 0x20000073ff537230 */ /* 0x100fe40000004100 */
[C---:B------:R-:W-:Y:S01]  /*8990*/  FFMA R31, R81.reuse, R0, R31 ;  /* 0x00000000511f7223 */ /* 0x040fe2000000001f */
[C---:B------:R-:W-:Y:S01]  /*89a0*/  FFMA R28, R81.reuse, R3, R28 ;  /* 0x00000003511c7223 */ /* 0x040fe2000000001c */
[----:B------:R-:W-:Y:S01]  /*89b0*/  FFMA R29, R81, R2, R29 ;  /* 0x00000002511d7223 */ /* 0x000fe2000000001d */
[C---:B------:R-:W-:Y:S01]  /*89c0*/  FMUL R30, R78.reuse, R34 ;  /* 0x000000224e1e7220 */ /* 0x040fe20000400000 */
[----:B------:R-:W-:Y:S01]  /*89d0*/  HADD2.F32 R82, -RZ, R115.H1_H1 ;  /* 0x30000073ff527230 */ /* 0x000fe20000004100 */
[----:B------:R-:W-:Y:S01]  /*89e0*/  F2FP.F16.F32.PACK_AB R133, R31, R26 ;  /* 0x0000001a1f85723e */ /* 0x000fe200000000ff */
        /* <DEDUP_REMOVED lines=16> */
[----:B-1----:R-:W-:Y:S01]  /*8af0*/  F2FP.F16.F32.PACK_AB R92, R33, R32 ;  /* 0x00000020215c723e */ /* 0x002fe200000000ff */
        /* <DEDUP_REMOVED lines=42> */
[--C-:B------:R-:W-:Y:S02]  /*8da0*/  HADD2.F32 R3, -RZ, R136.reuse.H0_H0 ;  /* 0x20000088ff037230 */ /* 0x100fe40000004100 */
[C---:B------:R-:W-:Y:S01]  /*8db0*/  FFMA R46, R81.reuse, R83, R46 ;  /* 0x00000053512e7223 */ /* 0x040fe2000000002e */
[C---:B------:R-:W-:Y:S01]  /*8dc0*/  FMUL R48, R78.reuse, R52 ;  /* 0x000000344e307220 */ /* 0x040fe20000400000 */
        /* <DEDUP_REMOVED lines=17> */
[C---:B------:R-:W-:Y:S01]  /*8ee0*/  FFMA R52, R81.reuse, R0, R52 ;  /* 0x0000000051347223 */ /* 0x040fe20000000034 */
[C---:B------:R-:W-:Y:S01]  /*8ef0*/  FFMA R53, R81.reuse, R2, R53 ;  /* 0x0000000251357223 */ /* 0x040fe20000000035 */
[----:B------:R-:W-:Y:S02]  /*8f00*/  HADD2.F32 R0, -RZ, R139.H1_H1 ;  /* 0x3000008bff007230 */ /* 0x000fe40000004100 */
[----:B------:R-:W-:Y:S01]  /*8f10*/  FFMA R54, R81, R3, R54 ;  /* 0x0000000351367223 */ /* 0x000fe20000000036 */
[C---:B------:R-:W-:Y:S01]  /*8f20*/  FMUL R59, R78.reuse, R59 ;  /* 0x0000003b4e3b7220 */ /* 0x040fe20000400000 */
[--C-:B------:R-:W-:Y:S02]  /*8f30*/  HADD2.F32 R3, -RZ, R144.reuse.H0_H0 ;  /* 0x20000090ff037230 */ /* 0x100fe40000004100 */
[C---:B------:R-:W-:Y:S01]  /*8f40*/  FMUL R56, R78.reuse, R60 ;  /* 0x0000003c4e387220 */ /* 0x040fe20000400000 */
[----:B------:R-:W-:Y:S02]  /*8f50*/  HADD2.F32 R2, -RZ, R144.H1_H1 ;  /* 0x30000090ff027230 */ /* 0x000fe40000004100 */
[C---:B------:R-:W-:Y:S01]  /*8f60*/  FMUL R57, R78.reuse, R61 ;  /* 0x0000003d4e397220 */ /* 0x040fe20000400000 */
[--C-:B------:R-:W-:Y:S01]  /*8f70*/  HADD2.F32 R83, -RZ, R145.reuse.H0_H0 ;  /* 0x20000091ff537230 */ /* 0x100fe20000004100 */
[----:B------:R-:W-:Y:S01]  /*8f80*/  F2FP.F16.F32.PACK_AB R118, R45, R44 ;  /* 0x0000002c2d76723e */ /* 0x000fe200000000ff */
[C---:B------:R-:W-:Y:S01]  /*8f90*/  FMUL R58, R78.reuse, R62 ;  /* 0x0000003e4e3a7220 */ /* 0x040fe20000400000 */
[----:B------:R-:W-:Y:S01]  /*8fa0*/  F2FP.F16.F32.PACK_AB R119, R51, R46 ;  /* 0x0000002e3377723e */ /* 0x000fe200000000ff */
[C---:B------:R-:W-:Y:S01]  /*8fb0*/  FFMA R59, R81.reuse, R0, R59 ;  /* 0x00000000513b7223 */ /* 0x040fe2000000003b */
[C---:B------:R-:W-:Y:S01]  /*8fc0*/  FFMA R56, R81.reuse, R3, R56 ;  /* 0x0000000351387223 */ /* 0x040fe20000000038 */
[----:B------:R-:W-:Y:S02]  /*8fd0*/  HADD2.F32 R0, -RZ, R145.H1_H1 ;  /* 0x30000091ff007230 */ /* 0x000fe40000004100 */
[C---:B------:R-:W-:Y:S01]  /*8fe0*/  FFMA R57, R81.reuse, R2, R57 ;  /* 0x0000000251397223 */ /* 0x040fe20000000039 */
[----:B------:R1:W-:Y:S01]  /*8ff0*/  STS.128 [R183+0x4400], R116 ;  /* 0x00440074b7007388 */ /* 0x0003e20000000c00 */
[C---:B------:R-:W-:Y:S01]  /*9000*/  FMUL R63, R78.reuse, R63 ;  /* 0x0000003f4e3f7220 */ /* 0x040fe20000400000 */
[--C-:B------:R-:W-:Y:S02]  /*9010*/  HADD2.F32 R3, -RZ, R146.reuse.H0_H0 ;  /* 0x20000092ff037230 */ /* 0x100fe40000004100 */
[C---:B------:R-:W-:Y:S01]  /*9020*/  FFMA R58, R81.reuse, R83, R58 ;  /* 0x00000053513a7223 */ /* 0x040fe2000000003a */
        /* <DEDUP_REMOVED lines=8> */
[----:B---3--:R-:W-:Y:S01]  /*90b0*/  F2FP.F16.F32.PACK_AB R124, R49, R48 ;  /* 0x00000030317c723e */ /* 0x008fe200000000ff */
[----:B------:R-:W-:Y:S01]  /*90c0*/  FFMA R60, R81, R3, R60 ;  /* 0x00000003513c7223 */ /* 0x000fe2000000003c */
[----:B------:R-:W-:Y:S01]  /*90d0*/  F2FP.F16.F32.PACK_AB R125, R55, R50 ;  /* 0x00000032377d723e */ /* 0x000fe200000000ff */
[----:B------:R-:W-:Y:S01]  /*90e0*/  FFMA R61, R81, R2, R61 ;  /* 0x00000002513d7223 */ /* 0x000fe2000000003d */
[----:B------:R-:W-:Y:S01]  /*90f0*/  F2FP.F16.F32.PACK_AB R126, R53, R52 ;  /* 0x00000034357e723e */ /* 0x000fe200000000ff */
[----:B------:R-:W-:Y:S01]  /*9100*/  FFMA R62, R81, R83, R62 ;  /* 0x00000053513e7223 */ /* 0x000fe2000000003e */
[----:B------:R-:W-:Y:S01]  /*9110*/  F2FP.F16.F32.PACK_AB R127, R59, R54 ;  /* 0x000000363b7f723e */ /* 0x000fe200000000ff */
[----:B------:R-:W-:Y:S01]  /*9120*/  FFMA R67, R81, R82, R67 ;  /* 0x0000005251437223 */ /* 0x000fe20000000043 */
[----:B----4-:R-:W-:Y:S02]  /*9130*/  F2FP.F16.F32.PACK_AB R132, R57, R56 ;  /* 0x000000383984723e */ /* 0x010fe400000000ff */
[----:B------:R-:W-:Y:S01]  /*9140*/  F2FP.F16.F32.PACK_AB R133, R63, R58 ;  /* 0x0000003a3f85723e */ /* 0x000fe200000000ff */
[----:B------:R1:W-:Y:S01]  /*9150*/  STS.128 [R174+0x4400], R124 ;  /* 0x0044007cae007388 */ /* 0x0003e20000000c00 */
[----:B------:R-:W-:Y:S02]  /*9160*/  F2FP.F16.F32.PACK_AB R134, R61, R60 ;  /* 0x0000003c3d86723e */ /* 0x000fe400000000ff */
[----:B------:R-:W-:Y:S02]  /*9170*/  F2FP.F16.F32.PACK_AB R135, R67, R62 ;  /* 0x0000003e4387723e */ /* 0x000fe400000000ff */
[----:B------:R-:W-:Y:S02]  /*9180*/  LEA R0, R87, UR48, 0x3 ;  /* 0x0000003057007c11 */ /* 0x000fe4000f8e18ff */
[----:B------:R-:W-:Y:S01]  /*9190*/  @P6 SHF.L.U32 R3, R167, 0x1f, RZ ;  /* 0x0000001fa7036819 */ /* 0x000fe200000006ff */
        /* <DEDUP_REMOVED lines=9> */
[----:B------:R-:W-:Y:S02]  /*9230*/  UIADD3 UR8, UP0, UPT, UR52, 0x680, URZ ;  /* 0x0000068034087890 */ /* 0x000fe4000ff1e0ff */
[----:B------:R-:W-:Y:S02]  /*9240*/  UIADD3 UR5, UPT, UPT, UR41, 0x40, URZ ;  /* 0x0000004029057890 */ /* 0x000fe4000fffe0ff */
[----:B------:R-:W-:Y:S02]  /*9250*/  UIADD3 UR4, UPT, UPT, UR48, 0x4400, URZ ;  /* 0x0000440030047890 */ /* 0x000fe4000fffe0ff */
[----:B------:R-:W-:Y:S01]  /*9260*/  UIADD3.X UR9, UPT, UPT, URZ, UR53, URZ, UP0, !UPT ;  /* 0x00000035ff097290 */ /* 0x000fe200087fe4ff */
[----:B------:R-:W-:Y:S01]  /*9270*/  UMOV UR6, UR42 ;  /* 0x0000002a00067c82 */ /* 0x000fe20008000000 */
[----:B------:R-:W-:Y:S07]  /*9280*/  UMOV UR7, UR36 ;  /* 0x0000002400077c82 */ /* 0x000fee0008000000 */
[----:B------:R2:W-:Y:S01]  /*9290*/  UTMASTG.3D [UR4], [UR8] ;  /* 0x00000004080073b5 */ /* 0x0005e20008010000 */
[----:B------:R0:W-:Y:S01]  /*92a0*/  UTMACMDFLUSH ;  /* 0x00000000000079b7 */ /* 0x0001e20000000000 */
[----:B--2---:R-:W-:Y:S04]  /*92b0*/  DEPBAR.LE SB0, 0x1 ;  /* 0x000080400000791a */ /* 0x004fe80000000000 */
.L_x_141:
[----:B------:R-:W-:Y:S05]  /*92c0*/  BSYNC.RECONVERGENT B0 ;  /* 0x0000000000007941 */ /* 0x000fea0003800200 */
.L_x_140:
[----:B------:R-:W-:Y:S01]  /*92d0*/  BAR.SYNC.DEFER_BLOCKING 0x1, 0x80 ;  /* 0x0042000000007b1d */ /* 0x000fe20000010000 */
[----:B------:R-:W-:Y:S04]  /*92e0*/  UIADD3 UR40, UPT, UPT, UR51, 0x1, URZ ;  /* 0x0000000133287890 */ /* 0x000fe8000fffe0ff */
[----:B------:R-:W-:Y:S04]  /*92f0*/  UISETP.NE.AND UP0, UPT, UR40, 0x4, UPT ;  /* 0x000000042800788c */ /* 0x000fe8000bf05270 */
[----:B------:R-:W-:Y:S01]  /*9300*/  USEL UR40, UR40, URZ, UP0 ;  /* 0x000000ff28287287 */ /* 0x000fe20008000000 */
[----:B------:R2:W-:Y:S01]  /*9310*/  @P6 SYNCS.ARRIVE.TRANS64.RED.A1T0 RZ, [R85+URZ], RZ ;  /* 0x000000ff55ff69a7 */ /* 0x0005e200081004ff */
[----:B------:R-:W-:Y:S01]  /*9320*/  BSSY B1, `(.L_x_142) ;  /* 0x0000020000017945 */ /* 0x000fe20003800000 */
[----:B------:R-:W3:Y:S02]  /*9330*/  @P6 SYNCS.PHASECHK.TRANS64.TRYWAIT P0, [R0+URZ+0x140], R3 ;  /* 0x00014003000065a7 */ /* 0x000ee400080011ff */
[----:B---3--:R-:W-:Y:S01]  /*9340*/  @P6 SEL R101, RZ, 0x1, !P0 ;  /* 0x00000001ff656807 */ /* 0x008fe20004000000 */
[----:B--2---:R-:W-:Y:S06]  /*9350*/  @!P6 BRA `(.L_x_143) ;  /* 0x000000000070e947 */ /* 0x004fec0003800000 */
        /* <DEDUP_REMOVED lines=9> */
[----:B------:R-:W-:Y:S04]  /*93f0*/  SHF.L.U32 R7, R167, 0x1f, RZ ;  /* 0x0000001fa7077819 */ /* 0x000fe800000006ff */
[----:B------:R-:W2:Y:S02]  /*9400*/  SYNCS.PHASECHK.TRANS64.TRYWAIT P0, [R0+URZ+0x140], R7 ;  /* 0x00014007000075a7 */ /* 0x000ea400080011ff */
[----:B--2---:R-:W-:Y:S05]  /*9410*/  @!P0 BRA `(.L_x_146) ;  /* 0x0000003800e48947 */ /* 0x004fea0003800000 */
.L_x_145:
[----:B------:R-:W-:Y:S05]  /*9420*/  BSYNC B0 ;  /* 0x0000000000007941 */ /* 0x000fea0003800000 */
.L_x_144:
        /* <DEDUP_REMOVED lines=15> */
.L_x_143:
[----:B------:R-:W-:Y:S05]  /*9520*/  BSYNC B1 ;  /* 0x0000000000017941 */ /* 0x000fea0003800000 */
.L_x_142:
        /* <DEDUP_REMOVED lines=21> */
.L_x_147:
[----:B------:R-:W-:Y:S05]  /*9680*/  WARPSYNC.ALL ;  /* 0x0000000000007948 */ /* 0x000fea0003800000 */
[----:B------:R-:W-:Y:S01]  /*9690*/  R2UR UR4, R80 ;  /* 0x00000000500472ca */ /* 0x000fe200000e0000 */
[--C-:B----4-:R-:W-:Y:S01]  /*96a0*/  HADD2.F32 R82, -RZ, R88.reuse.H0_H0 ;  /* 0x20000058ff527230 */ /* 0x110fe20000004100 */
[----:B------:R-:W-:Y:S01]  /*96b0*/  ISETP.NE.AND P6, PT, R176, RZ, PT ;  /* 0x000000ffb000720c */ /* 0x000fe20003fc5270 */
[----:B------:R-:W-:Y:S01]  /*96c0*/  HADD2.F32 R83, -RZ, R88.H1_H1 ;  /* 0x30000058ff537230 */ /* 0x000fe20000004100 */
[----:B------:R-:W-:Y:S01]  /*96d0*/  MOV R3, UR40 ;  /* 0x0000002800037c02 */ /* 0x000fe20008000f00 */
[----:B------:R-:W-:Y:S01]  /*96e0*/  BSSY.RECONVERGENT B0, `(.L_x_148) ;  /* 0x0000100000007945 */ /* 0x000fe20003800200 */
[----:B------:R-:W-:Y:S02]  /*96f0*/  MOV R84, UR37 ;  /* 0x0000002500547c02 */ /* 0x000fe40008000f00 */
[----:B------:R-:W-:Y:S05]  /*9700*/  ISETP.NE.AND P0, PT, R170, RZ, PT ;  /* 0x000000ffaa00720c */ /* 0x000fea0003f05270 */
[----:B------:R-:W3:Y:S02]  /*9710*/  LDTM.x64 R4, tmem[UR4+0x80] ;  /* 0x00008004000479ee */ /* 0x000ee40008340000 */
[----:B------:R-:W-:Y:S04]  /*9720*/  @P6 LEA R3, R3, UR48, 0x3 ;  /* 0x0000003003036c11 */ /* 0x000fe8000f8e18ff */
[----:B------:R-:W-:Y:S04]  /*9730*/  @P6 IADD3 R3, PT, PT, R3, 0x160, RZ ;  /* 0x0000016003036810 */ /* 0x000fe80007ffe0ff */
[----:B------:R-:W-:Y:S01]  /*9740*/  @P6 PRMT R84, R84, 0x654, R3 ;  /* 0x0000065454546816 */ /* 0x000fe20000000003 */
[C---:B---3--:R-:W-:Y:S01]  /*9750*/  FMUL R0, R78.reuse, R4 ;  /* 0x000000044e007220 */ /* 0x048fe20000400000 */
[C---:B------:R-:W-:Y:S01]  /*9760*/  FMUL R3, R78.reuse, R6 ;  /* 0x000000064e037220 */ /* 0x040fe20000400000 */
[C---:B------:R-:W-:Y:S01]  /*9770*/  FMUL R4, R78.reuse, R8 ;  /* 0x000000084e047220 */ /* 0x040fe20000400000 */
[C---:B------:R-:W-:Y:S01]  /*9780*/  FMUL R6, R78.reuse, R10 ;  /* 0x0000000a4e067220 */ /* 0x040fe20000400000 */
[C---:B------:R-:W-:Y:S01]  /*9790*/  FFMA R0, R81.reuse, R82, R0 ;  /* 0x0000005251007223 */ /* 0x040fe20000000000 */
[C---:B------:R-:W-:Y:S01]  /*97a0*/  FMUL R8, R78.reuse, R12 ;  /* 0x0000000c4e087220 */ /* 0x040fe20000400000 */
        /* <DEDUP_REMOVED lines=38> */
[--C-:B------:R-:W-:Y:S02]  /*9a10*/  HADD2.F32 R64, -RZ, R89.reuse.H0_H0 ;  /* 0x20000059ff407230 */ /* 0x100fe40000004100 */
[C---:B------:R-:W-:Y:S01]  /*9a20*/  FMUL R49, R78.reuse, R53 ;  /* 0x000000354e317220 */ /* 0x040fe20000400000 */
[C---:B------:R-:W-:Y:S01]  /*9a30*/  FMUL R62, R78.reuse, R66 ;  /* 0x000000424e3e7220 */ /* 0x040fe20000400000 */
[----:B------:R-:W-:Y:S02]  /*9a40*/  HADD2.F32 R66, -RZ, R89.H1_H1 ;  /* 0x30000059ff427230 */ /* 0x000fe40000004100 */
[C---:B------:R-:W-:Y:S01]  /*9a50*/  FMUL R53, R78.reuse, R57 ;  /* 0x000000394e357220 */ /* 0x040fe20000400000 */
[C---:B------:R-:W-:Y:S01]  /*9a60*/  FMUL R7, R78.reuse, R7 ;  /* 0x000000074e077220 */ /* 0x040fe20000400000 */
[C---:B------:R-:W-:Y:S01]  /*9a70*/  FMUL R57, R78.reuse, R61 ;  /* 0x0000003d4e397220 */ /* 0x040fe20000400000 */
[----:B------:R-:W-:Y:S01]  /*9a80*/  FMUL R61, R78, R65 ;  /* 0x000000414e3d7220 */ /* 0x000fe20000400000 */
[--C-:B------:R-:W-:Y:S02]  /*9a90*/  HADD2.F32 R65, -RZ, R90.reuse.H0_H0 ;  /* 0x2000005aff417230 */ /* 0x100fe40000004100 */
[C---:B------:R-:W-:Y:S01]  /*9aa0*/  FFMA R2, R81.reuse, R83, R2 ;  /* 0x0000005351027223 */ /* 0x040fe20000000002 */
[C---:B------:R-:W-:Y:S01]  /*9ab0*/  FFMA R3, R81.reuse, R64, R3 ;  /* 0x0000004051037223 */ /* 0x040fe20000000003 */
[----:B------:R-:W-:Y:S02]  /*9ac0*/  HADD2.F32 R64, -RZ, R90.H1_H1 ;  /* 0x3000005aff407230 */ /* 0x000fe40000004100 */
[C---:B------:R-:W-:Y:S01]  /*9ad0*/  FFMA R7, R81.reuse, R66, R7 ;  /* 0x0000004251077223 */ /* 0x040fe20000000007 */
[----:B------:R-:W-:Y:S01]  /*9ae0*/  FFMA R4, R81, R65, R4 ;  /* 0x0000004151047223 */ /* 0x000fe20000000004 */
[--C-:B------:R-:W-:Y:S01]  /*9af0*/  HADD2.F32 R65, -RZ, R91.reuse.H0_H0 ;  /* 0x2000005bff417230 */ /* 0x100fe20000004100 */
[----:B-1----:R-:W-:Y:S01]  /*9b00*/  F2FP.F16.F32.PACK_AB R92, R2, R0 ;  /* 0x00000000025c723e */ /* 0x002fe200000000ff */
[----:B------:R-:W-:Y:S01]  /*9b10*/  HADD2.F32 R0, -RZ, R91.H1_H1 ;  /* 0x3000005bff007230 */ /* 0x000fe20000004100 */
[----:B------:R-:W-:Y:S01]  /*9b20*/  F2FP.F16.F32.PACK_AB R93, R7, R3 ;  /* 0x00000003075d723e */ /* 0x000fe200000000ff */
[--C-:B--2---:R-:W-:Y:S02]  /*9b30*/  HADD2.F32 R3, -RZ, R96.reuse.H0_H0 ;  /* 0x20000060ff037230 */ /* 0x104fe40000004100 */
[C---:B------:R-:W-:Y:S01]  /*9b40*/  FMUL R11, R78.reuse, R11 ;  /* 0x0000000b4e0b7220 */ /* 0x040fe20000400000 */
[----:B------:R-:W-:Y:S02]  /*9b50*/  HADD2.F32 R2, -RZ, R96.H1_H1 ;  /* 0x30000060ff027230 */ /* 0x000fe40000004100 */
[C---:B------:R-:W-:Y:S01]  /*9b60*/  FFMA R5, R81.reuse, R64, R5 ;  /* 0x0000004051057223 */ /* 0x040fe20000000005 */
[C---:B------:R-:W-:Y:S01]  /*9b70*/  FFMA R6, R81.reuse, R65, R6 ;  /* 0x0000004151067223 */ /* 0x040fe20000000006 */
[C---:B------:R-:W-:Y:S01]  /*9b80*/  FFMA R11, R81.reuse, R0, R11 ;  /* 0x00000000510b7223 */ /* 0x040fe2000000000b */
[--C-:B------:R-:W-:Y:S02]  /*9b90*/  HADD2.F32 R0, -RZ, R97.reuse.H0_H0 ;  /* 0x20000061ff007230 */ /* 0x100fe40000004100 */
[C---:B------:R-:W-:Y:S01]  /*9ba0*/  FFMA R8, R81.reuse, R3, R8 ;  /* 0x0000000351087223 */ /* 0x040fe20000000008 */
[--C-:B------:R-:W-:Y:S02]  /*9bb0*/  HADD2.F32 R3, -RZ, R98.reuse.H0_H0 ;  /* 0x20000062ff037230 */ /* 0x100fe40000004100 */
[C---:B------:R-:W-:Y:S01]  /*9bc0*/  FFMA R9, R81.reuse, R2, R9 ;  /* 0x0000000251097223 */ /* 0x040fe20000000009 */
[----:B------:R-:W-:Y:S02]  /*9bd0*/  HADD2.F32 R2, -RZ, R97.H1_H1 ;  /* 0x30000061ff027230 */ /* 0x000fe40000004100 */
[C---:B------:R-:W-:Y:S01]  /*9be0*/  FMUL R15, R78.reuse, R15 ;  /* 0x0000000f4e0f7220 */ /* 0x040fe20000400000 */
[----:B------:R-:W-:Y:S01]  /*9bf0*/  FFMA R10, R81, R0, R10 ;  /* 0x00000000510a7223 */ /* 0x000fe2000000000a */
[----:B------:R-:W-:Y:S01]  /*9c00*/  HADD2.F32 R0, -RZ, R98.H1_H1 ;  /* 0x30000062ff007230 */ /* 0x000fe20000004100 */
[----:B------:R-:W-:Y:S01]  /*9c10*/  F2FP.F16.F32.PACK_AB R94, R5, R4 ;  /* 0x00000004055e723e */ /* 0x000fe200000000ff */
[--C-:B------:R-:W-:Y:S02]  /*9c20*/  HADD2.F32 R5, -RZ, R104.reuse.H0_H0 ;  /* 0x20000068ff057230 */ /* 0x100fe40000004100 */
[C---:B------:R-:W-:Y:S01]  /*9c30*/  FFMA R15, R81.reuse, R2, R15 ;  /* 0x00000002510f7223 */ /* 0x040fe2000000000f */
[--C-:B------:R-:W-:Y:S02]  /*9c40*/  HADD2.F32 R2, -RZ, R99.reuse.H1_H1 ;  /* 0x30000063ff027230 */ /* 0x100fe40000004100 */
[C---:B------:R-:W-:Y:S01]  /*9c50*/  FFMA R12, R81.reuse, R3, R12 ;  /* 0x00000003510c7223 */ /* 0x040fe2000000000c */
[----:B------:R-:W-:Y:S02]  /*9c60*/  HADD2.F32 R3, -RZ, R99.H0_H0 ;  /* 0x20000063ff037230 */ /* 0x000fe40000004100 */
[C---:B------:R-:W-:Y:S01]  /*9c70*/  FMUL R19, R78.reuse, R19 ;  /* 0x000000134e137220 */ /* 0x040fe20000400000 */
[----:B------:R-:W-:Y:S02]  /*9c80*/  HADD2.F32 R4, -RZ, R107.H1_H1 ;  /* 0x3000006bff047230 */ /* 0x000fe40000004100 */
[C---:B------:R-:W-:Y:S01]  /*9c90*/  FFMA R13, R81.reuse, R0, R13 ;  /* 0x00000000510d7223 */ /* 0x040fe2000000000d */
[----:B------:R-:W-:Y:S02]  /*9ca0*/  HADD2.F32 R0, -RZ, R104.H1_H1 ;  /* 0x30000068ff007230 */ /* 0x000fe40000004100 */
[C---:B------:R-:W-:Y:S01]  /*9cb0*/  FFMA R14, R81.reuse, R3, R14 ;  /* 0x00000003510e7223 */ /* 0x040fe2000000000e */
[--C-:B------:R-:W-:Y:S02]  /*9cc0*/  HADD2.F32 R3, -RZ, R106.reuse.H0_H0 ;  /* 0x2000006aff037230 */ /* 0x100fe40000004100 */
[C---:B------:R-:W-:Y:S01]  /*9cd0*/  FFMA R19, R81.reuse, R2, R19 ;  /* 0x0000000251137223 */ /* 0x040fe20000000013 */
[----:B------:R-:W-:Y:S02]  /*9ce0*/  HADD2.F32 R2, -RZ, R105.H0_H0 ;  /* 0x20000069ff027230 */ /* 0x000fe40000004100 */
[C---:B------:R-:W-:Y:S01]  /*9cf0*/  FFMA R16, R81.reuse, R5, R16 ;  /* 0x0000000551107223 */ /* 0x040fe20000000010 */
[----:B------:R-:W-:Y:S02]  /*9d00*/  HADD2.F32 R5, -RZ, R107.H0_H0 ;  /* 0x2000006bff057230 */ /* 0x000fe40000004100 */
[C---:B------:R-:W-:Y:S01]  /*9d10*/  FFMA R17, R81.reuse, R0, R17 ;  /* 0x0000000051117223 */ /* 0x040fe20000000011 */
[----:B------:R-:W-:Y:S02]  /*9d20*/  HADD2.F32 R0, -RZ, R105.H1_H1 ;  /* 0x30000069ff007230 */ /* 0x000fe40000004100 */
[C---:B------:R-:W-:Y:S01]  /*9d30*/  FMUL R23, R78.reuse, R23 ;  /* 0x000000174e177220 */ /* 0x040fe20000400000 */
[C---:B------:R-:W-:Y:S01]  /*9d40*/  FFMA R18, R81.reuse, R2, R18 ;  /* 0x0000000251127223 */ /* 0x040fe20000000012 */
[----:B------:R-:W-:Y:S02]  /*9d50*/  HADD2.F32 R2, -RZ, R106.H1_H1 ;  /* 0x3000006aff027230 */ /* 0x000fe40000004100 */
[C---:B------:R-:W-:Y:S01]  /*9d60*/  FMUL R27, R78.reuse, R27 ;  /* 0x0000001b4e1b7220 */ /* 0x040fe20000400000 */
[C---:B------:R-:W-:Y:S01]  /*9d70*/  FFMA R23, R81.reuse, R0, R23 ;  /* 0x0000000051177223 */ /* 0x040fe20000000017 */
[----:B------:R-:W-:Y:S02]  /*9d80*/  HADD2.F32 R0, -RZ, R112.H0_H0 ;  /* 0x20000070ff007230 */ /* 0x000fe40000004100 */
[C---:B------:R-:W-:Y:S01]  /*9d90*/  FFMA R20, R81.reuse, R3, R20 ;  /* 0x0000000351147223 */ /* 0x040fe20000000014 */
[----:B------:R-:W-:Y:S02]  /*9da0*/  HADD2.F32 R3, -RZ, R114.H0_H0 ;  /* 0x20000072ff037230 */ /* 0x000fe40000004100 */
[C---:B------:R-:W-:Y:S01]  /*9db0*/  FFMA R21, R81.reuse, R2, R21 ;  /* 0x0000000251157223 */ /* 0x040fe20000000015 */
[C---:B------:R-:W-:Y:S01]  /*9dc0*/  FFMA R22, R81.reuse, R5, R22 ;  /* 0x0000000551167223 */ /* 0x040fe20000000016 */
[C---:B------:R-:W-:Y:S01]  /*9dd0*/  FFMA R27, R81.reuse, R4, R27 ;  /* 0x00000004511b7223 */ /* 0x040fe2000000001b */
[C---:B------:R-:W-:Y:S01]  /*9de0*/  FFMA R24, R81.reuse, R0, R24 ;  /* 0x0000000051187223 */ /* 0x040fe20000000018 */
[----:B------:R-:W-:Y:S02]  /*9df0*/  HADD2.F32 R2, -RZ, R112.H1_H1 ;  /* 0x30000070ff027230 */ /* 0x000fe40000004100 */
[C---:B------:R-:W-:Y:S01]  /*9e00*/  FMUL R31, R78.reuse, R31 ;  /* 0x0000001f4e1f7220 */ /* 0x040fe20000400000 */
[----:B------:R-:W-:Y:S02]  /*9e10*/  HADD2.F32 R0, -RZ, R113.H0_H0 ;  /* 0x20000071ff007230 */ /* 0x000fe40000004100 */
[C---:B------:R-:W-:Y:S01]  /*9e20*/  FMUL R35, R78.reuse, R35 ;  /* 0x000000234e237220 */ /* 0x040fe20000400000 */
[----:B------:R-:W-:Y:S02]  /*9e30*/  HADD2.F32 R5, -RZ, R115.H0_H0 ;  /* 0x20000073ff057230 */ /* 0x000fe40000004100 */
[C---:B------:R-:W-:Y:S01]  /*9e40*/  FFMA R25, R81.reuse, R2, R25 ;  /* 0x0000000251197223 */ /* 0x040fe20000000019 */
[----:B------:R-:W-:Y:S02]  /*9e50*/  HADD2.F32 R2, -RZ, R114.H1_H1 ;  /* 0x30000072ff027230 */ /* 0x000fe40000004100 */
[----:B------:R-:W-:Y:S01]  /*9e60*/  FFMA R26, R81, R0, R26 ;  /* 0x00000000511a7223 */ /* 0x000fe2000000001a */
[----:B------:R-:W-:Y:S02]  /*9e70*/  HADD2.F32 R0, -RZ, R113.H1_H1 ;  /* 0x30000071ff007230 */ /* 0x000fe40000004100 */
[C---:B------:R-:W-:Y:S01]  /*9e80*/  FMUL R39, R78.reuse, R39 ;  /* 0x000000274e277220 */ /* 0x040fe20000400000 */
[----:B------:R-:W-:Y:S01]  /*9e90*/  HADD2.F32 R4, -RZ, R115.H1_H1 ;  /* 0x30000073ff047230 */ /* 0x000fe20000004100 */
[----:B------:R-:W-:Y:S01]  /*9ea0*/  F2FP.F16.F32.PACK_AB R95, R11, R6 ;  /* 0x000000060b5f723e */ /* 0x000fe200000000ff */
[C---:B------:R-:W-:Y:S01]  /*9eb0*/  FMUL R43, R78.reuse, R43 ;  /* 0x0000002b4e2b7220 */ /* 0x040fe20000400000 */
[C---:B------:R-:W-:Y:S01]  /*9ec0*/  FFMA R31, R81.reuse, R0, R31 ;  /* 0x00000000511f7223 */ /* 0x040fe2000000001f */
[--C-:B------:R-:W-:Y:S02]  /*9ed0*/  HADD2.F32 R0, -RZ, R120.reuse.H0_H0 ;  /* 0x20000078ff007230 */ /* 0x100fe40000004100 */
[C---:B------:R-:W-:Y:S01]  /*9ee0*/  FFMA R28, R81.reuse, R3, R28 ;  /* 0x00000003511c7223 */ /* 0x040fe2000000001c */
[----:B------:R1:W-:Y:S01]  /*9ef0*/  STS.128 [R178+UR48+0x8400], R92 ;  /* 0x0084005cb2007988 */ /* 0x0003e20008000c30 */
[C---:B------:R-:W-:Y:S01]  /*9f00*/  FFMA R29, R81.reuse, R2, R29 ;  /* 0x00000002511d7223 */ /* 0x040fe2000000001d */
[C---:B------:R-:W-:Y:S01]  /*9f10*/  FFMA R30, R81.reuse, R5, R30 ;  /* 0x00000005511e7223 */ /* 0x040fe2000000001e */
[C---:B------:R-:W-:Y:S01]  /*9f20*/  FFMA R35, R81.reuse, R4, R35 ;  /* 0x0000000451237223 */ /* 0x040fe20000000023 */
[----:B------:R-:W-:Y:S02]  /*9f30*/  HADD2.F32 R2, -RZ, R120.H1_H1 ;  /* 0x30000078ff027230 */ /* 0x000fe40000004100 */
[----:B------:R-:W-:Y:S01]  /*9f40*/  FFMA R32, R81, R0, R32 ;  /* 0x0000000051207223 */ /* 0x000fe20000000020 */
[--C-:B------:R-:W-:Y:S01]  /*9f50*/  HADD2.F32 R3, -RZ, R121.reuse.H0_H0 ;  /* 0x20000079ff037230 */ /* 0x100fe20000004100 */
[----:B------:R-:W-:Y:S01]  /*9f60*/  F2FP.F16.F32.PACK_AB R8, R9, R8 ;  /* 0x000000080908723e */ /* 0x000fe200000000ff */
[----:B------:R-:W-:Y:S02]  /*9f70*/  HADD2.F32 R0, -RZ, R121.H1_H1 ;  /* 0x30000079ff007230 */ /* 0x000fe40000004100 */
[C---:B------:R-:W-:Y:S01]  /*9f80*/  FFMA R33, R81.reuse, R2, R33 ;  /* 0x0000000251217223 */ /* 0x040fe20000000021 */
[--C-:B------:R-:W-:Y:S02]  /*9f90*/  HADD2.F32 R5, -RZ, R123.reuse.H0_H0 ;  /* 0x2000007bff057230 */ /* 0x100fe40000004100 */
[C---:B------:R-:W-:Y:S01]  /*9fa0*/  FFMA R34, R81.reuse, R3, R34 ;  /* 0x0000000351227223 */ /* 0x040fe20000000022 */
[--C-:B------:R-:W-:Y:S02]  /*9fb0*/  HADD2.F32 R3, -RZ, R122.reuse.H0_H0 ;  /* 0x2000007aff037230 */ /* 0x100fe40000004100 */
[----:B------:R-:W-:Y:S01]  /*9fc0*/  FFMA R39, R81, R0, R39 ;  /* 0x0000000051277223 */ /* 0x000fe20000000027 */
[----:B------:R-:W-:Y:S01]  /*9fd0*/  HADD2.F32 R0, -RZ, R122.H1_H1 ;  /* 0x3000007aff007230 */ /* 0x000fe20000004100 */
[----:B------:R-:W-:Y:S01]  /*9fe0*/  F2FP.F16.F32.PACK_AB R9, R15, R10 ;  /* 0x0000000a0f09723e */ /* 0x000fe200000000ff */
[----:B------:R-:W-:Y:S02]  /*9ff0*/  HADD2.F32 R2, -RZ, R123.H1_H1 ;  /* 0x3000007bff027230 */ /* 0x000fe40000004100 */
[C---:B------:R-:W-:Y:S01]  /*a000*/  FFMA R36, R81.reuse, R3, R36 ;  /* 0x0000000351247223 */ /* 0x040fe20000000024 */
[--C-:B------:R-:W-:Y:S02]  /*a010*/  HADD2.F32 R3, -RZ, R129.reuse.H0_H0 ;  /* 0x20000081ff037230 */ /* 0x100fe40000004100 */
[C---:B------:R-:W-:Y:S01]  /*a020*/  FFMA R37, R81.reuse, R0, R37 ;  /* 0x0000000051257223 */ /* 0x040fe20000000025 */
[C---:B------:R-:W-:Y:S01]  /*a030*/  FFMA R38, R81.reuse, R5, R38 ;  /* 0x0000000551267223 */ /* 0x040fe20000000026 */
[--C-:B------:R-:W-:Y:S02]  /*a040*/  HADD2.F32 R0, -RZ, R128.reuse.H0_H0 ;  /* 0x20000080ff007230 */ /* 0x100fe40000004100 */
[----:B------:R-:W-:Y:S01]  /*a050*/  FFMA R43, R81, R2, R43 ;  /* 0x00000002512b7223 */ /* 0x000fe2000000002b */
[----:B------:R-:W-:Y:S01]  /*a060*/  HADD2.F32 R2, -RZ, R128.H1_H1 ;  /* 0x30000080ff027230 */ /* 0x000fe20000004100 */
[----:B------:R-:W-:Y:S01]  /*a070*/  F2FP.F16.F32.PACK_AB R10, R13, R12 ;  /* 0x0000000c0d0a723e */ /* 0x000fe200000000ff */
[C---:B------:R-:W-:Y:S01]  /*a080*/  FMUL R47, R78.reuse, R47 ;  /* 0x0000002f4e2f7220 */ /* 0x040fe20000400000 */
[----:B------:R-:W-:Y:S01]  /*a090*/  F2FP.F16.F32.PACK_AB R11, R19, R14 ;  /* 0x0000000e130b723e */ /* 0x000fe200000000ff */
[C---:B------:R-:W-:Y:S01]  /*a0a0*/  FFMA R40, R81.reuse, R0, R40 ;  /* 0x0000000051287223 */ /* 0x040fe20000000028 */
[----:B------:R-:W-:Y:S02]  /*a0b0*/  HADD2.F32 R0, -RZ, R129.H1_H1 ;  /* 0x30000081ff007230 */ /* 0x000fe40000004100 */
[C---:B------:R-:W-:Y:S01]  /*a0c0*/  FFMA R41, R81.reuse, R2, R41 ;  /* 0x0000000251297223 */ /* 0x040fe20000000029 */
[----:B------:R-:W-:Y:S01]  /*a0d0*/  FFMA R42, R81, R3, R42 ;  /* 0x00000003512a7223 */ /* 0x000fe2000000002a */
[----:B------:R1:W-:Y:S01]  /*a0e0*/  STS.128 [R180+0x8400], R8 ;  /* 0x00840008b4007388 */ /* 0x0003e20000000c00 */
[--C-:B------:R-:W-:Y:S01]  /*a0f0*/  HADD2.F32 R3, -RZ, R130.reuse.H0_H0 ;  /* 0x20000082ff037230 */ /* 0x100fe20000004100 */
[----:B------:R-:W-:Y:S01]  /*a100*/  F2FP.F16.F32.PACK_AB R16, R17, R16 ;  /* 0x000000101110723e */ /* 0x000fe200000000ff */
[----:B------:R-:W-:Y:S01]  /*a110*/  HADD2.F32 R2, -RZ, R130.H1_H1 ;  /* 0x30000082ff027230 */ /* 0x000fe20000004100 */
[----:B------:R-:W-:Y:S01]  /*a120*/  F2FP.F16.F32.PACK_AB R17, R23, R18 ;  /* 0x000000121711723e */ /* 0x000fe200000000ff */
[----:B------:R-:W-:Y:S01]  /*a130*/  FFMA R47, R81, R0, R47 ;  /* 0x00000000512f7223 */ /* 0x000fe2000000002f */
[--C-:B------:R-:W-:Y:S01]  /*a140*/  HADD2.F32 R5, -RZ, R131.reuse.H0_H0 ;  /* 0x20000083ff057230 */ /* 0x100fe20000004100 */
[----:B------:R-:W-:Y:S01]  /*a150*/  F2FP.F16.F32.PACK_AB R18, R21, R20 ;  /* 0x000000141512723e */ /* 0x000fe200000000ff */
[----:B------:R-:W-:Y:S01]  /*a160*/  HADD2.F32 R0, -RZ, R131.H1_H1 ;  /* 0x30000083ff007230 */ /* 0x000fe20000004100 */
[----:B------:R-:W-:Y:S01]  /*a170*/  F2FP.F16.F32.PACK_AB R19, R27, R22 ;  /* 0x000000161b13723e */ /* 0x000fe200000000ff */
[C---:B------:R-:W-:Y:S01]  /*a180*/  FMUL R51, R78.reuse, R51 ;  /* 0x000000334e337220 */ /* 0x040fe20000400000 */
[C---:B------:R-:W-:Y:S01]  /*a190*/  FFMA R44, R81.reuse, R3, R44 ;  /* 0x00000003512c7223 */ /* 0x040fe2000000002c */
[C---:B------:R-:W-:Y:S01]  /*a1a0*/  FFMA R45, R81.reuse, R2, R45 ;  /* 0x00000002512d7223 */ /* 0x040fe2000000002d */
[C---:B------:R-:W-:Y:S01]  /*a1b0*/  FFMA R46, R81.reuse, R5, R46 ;  /* 0x00000005512e7223 */ /* 0x040fe2000000002e */
[----:B------:R1:W-:Y:S01]  /*a1c0*/  STS.128 [R177+0x8400], R16 ;  /* 0x00840010b1007388 */ /* 0x0003e20000000c00 */
[----:B------:R-:W-:Y:S01]  /*a1d0*/  FFMA R51, R81, R0, R51 ;  /* 0x0000000051337223 */ /* 0x000fe20000000033 */
[--C-:B------:R-:W-:Y:S01]  /*a1e0*/  HADD2.F32 R3, -RZ, R136.reuse.H0_H0 ;  /* 0x20000088ff037230 */ /* 0x100fe20000004100 */
[----:B------:R-:W-:Y:S01]  /*a1f0*/  F2FP.F16.F32.PACK_AB R24, R25, R24 ;  /* 0x000000181918723e */ /* 0x000fe200000000ff */
[----:B------:R-:W-:Y:S01]  /*a200*/  HADD2.F32 R0, -RZ, R136.H1_H1 ;  /* 0x30000088ff007230 */ /* 0x000fe20000004100 */
[----:B------:R-:W-:Y:S01]  /*a210*/  F2FP.F16.F32.PACK_AB R25, R31, R26 ;  /* 0x0000001a1f19723e */ /* 0x000fe200000000ff */
        /* <DEDUP_REMOVED lines=16> */
[----:B------:R-:W-:Y:S01]  /*a320*/  FFMA R52, R81, R0, R52 ;  /* 0x0000000051347223 */ /* 0x000fe20000000034 */
[----:B------:R-:W-:Y:S01]  /*a330*/  F2FP.F16.F32.PACK_AB R35, R43, R38 ;  /* 0x000000262b23723e */ /* 0x000fe200000000ff */
[C---:B------:R-:W-:Y:S01]  /*a340*/  FFMA R53, R81.reuse, R2, R53 ;  /* 0x0000000251357223 */ /* 0x040fe20000000035 */
[----:B------:R-:W-:Y:S01]  /*a350*/  FFMA R54, R81, R3, R54 ;  /* 0x0000000351367223 */ /* 0x000fe20000000036 */
[----:B------:R-:W-:Y:S01]  /*a360*/  HADD2.F32 R0, -RZ, R139.H1_H1 ;  /* 0x3000008bff007230 */ /* 0x000fe20000004100 */
[----:B------:R-:W-:Y:S01]  /*a370*/  F2FP.F16.F32.PACK_AB R40, R41, R40 ;  /* 0x000000282928723e */ /* 0x000fe200000000ff */
[----:B------:R1:W-:Y:S01]  /*a380*/  STS.128 [R175+0x8400], R32 ;  /* 0x00840020af007388 */ /* 0x0003e20000000c00 */
[C---:B------:R-:W-:Y:S01]  /*a390*/  FMUL R59, R78.reuse, R59 ;  /* 0x0000003b4e3b7220 */ /* 0x040fe20000400000 */
[--C-:B------:R-:W-:Y:S01]  /*a3a0*/  HADD2.F32 R3, -RZ, R144.reuse.H0_H0 ;  /* 0x20000090ff037230 */ /* 0x100fe20000004100 */
[----:B------:R-:W-:Y:S01]  /*a3b0*/  F2FP.F16.F32.PACK_AB R41, R47, R42 ;  /* 0x0000002a2f29723e */ /* 0x000fe200000000ff */
[----:B------:R-:W-:Y:S01]  /*a3c0*/  HADD2.F32 R2, -RZ, R144.H1_H1 ;  /* 0x30000090ff027230 */ /* 0x000fe20000004100 */
[----:B------:R-:W-:Y:S01]  /*a3d0*/  F2FP.F16.F32.PACK_AB R42, R45, R44 ;  /* 0x0000002c2d2a723e */ /* 0x000fe200000000ff */
[--C-:B------:R-:W-:Y:S01]  /*a3e0*/  HADD2.F32 R5, -RZ, R145.reuse.H0_H0 ;  /* 0x20000091ff057230 */ /* 0x100fe20000004100 */
        /* <DEDUP_REMOVED lines=8> */
[----:B------:R-:W-:Y:S01]  /*a470*/  FFMA R58, R81, R5, R58 ;  /* 0x00000005513a7223 */ /* 0x000fe2000000003a */
[----:B------:R-:W-:Y:S01]  /*a480*/  HADD2.F32 R2, -RZ, R146.H1_H1 ;  /* 0x30000092ff027230 */ /* 0x000fe20000004100 */
[----:B------:R-:W-:Y:S01]  /*a490*/  F2FP.F16.F32.PACK_AB R48, R49, R48 ;  /* 0x000000303130723e */ /* 0x000fe200000000ff */
[--C-:B------:R-:W-:Y:S01]  /*a4a0*/  HADD2.F32 R5, -RZ, R147.reuse.H0_H0 ;  /* 0x20000093ff057230 */ /* 0x100fe20000004100 */
[----:B------:R-:W-:Y:S01]  /*a4b0*/  F2FP.F16.F32.PACK_AB R49, R55, R50 ;  /* 0x000000323731723e */ /* 0x000fe200000000ff */
[----:B------:R-:W-:Y:S02]  /*a4c0*/  HADD2.F32 R4, -RZ, R147.H1_H1 ;  /* 0x30000093ff047230 */ /* 0x000fe40000004100 */
[----:B------:R-:W-:Y:S01]  /*a4d0*/  FFMA R63, R81, R0, R63 ;  /* 0x00000000513f7223 */ /* 0x000fe2000000003f */
[----:B------:R-:W-:Y:S01]  /*a4e0*/  FMUL R67, R78, R67 ;  /* 0x000000434e437220 */ /* 0x000fe20000400000 */
[----:B------:R-:W-:Y:S01]  /*a4f0*/  F2FP.F16.F32.PACK_AB R50, R53, R52 ;  /* 0x000000343532723e */ /* 0x000fe200000000ff */
[----:B------:R-:W-:Y:S01]  /*a500*/  FFMA R60, R81, R3, R60 ;  /* 0x00000003513c7223 */ /* 0x000fe2000000003c */
[----:B------:R-:W-:Y:S01]  /*a510*/  F2FP.F16.F32.PACK_AB R51, R59, R54 ;  /* 0x000000363b33723e */ /* 0x000fe200000000ff */
[C---:B------:R-:W-:Y:S01]  /*a520*/  FFMA R61, R81.reuse, R2, R61 ;  /* 0x00000002513d7223 */ /* 0x040fe2000000003d */
[C---:B------:R-:W-:Y:S01]  /*a530*/  FFMA R62, R81.reuse, R5, R62 ;  /* 0x00000005513e7223 */ /* 0x040fe2000000003e */
[----:B------:R-:W-:Y:S01]  /*a540*/  FFMA R67, R81, R4, R67 ;  /* 0x0000000451437223 */ /* 0x000fe20000000043 */
[----:B------:R-:W-:Y:S01]  /*a550*/  F2FP.F16.F32.PACK_AB R56, R57, R56 ;  /* 0x000000383938723e */ /* 0x000fe200000000ff */
[----:B------:R1:W-:Y:S01]  /*a560*/  STS.128 [R174+0x8400], R48 ;  /* 0x00840030ae007388 */ /* 0x0003e20000000c00 */
[----:B------:R-:W-:Y:S02]  /*a570*/  F2FP.F16.F32.PACK_AB R57, R63, R58 ;  /* 0x0000003a3f39723e */ /* 0x000fe400000000ff */
        /* <DEDUP_REMOVED lines=22> */
.L_x_149:
[----:B------:R-:W-:Y:S05]  /*a6e0*/  BSYNC.RECONVERGENT B0 ;  /* 0x0000000000007941 */ /* 0x000fea0003800200 */
.L_x_148:
        /* <DEDUP_REMOVED lines=13> */
[----:B-1----:R-:W-:Y:S04]  /*a7c0*/  @P1 IADD3 R9, PT, PT, R87, UR48, RZ ;  /* 0x0000003057091c10 */ /* 0x002fe8000fffe0ff */
[----:B------:R-:W-:Y:S01]  /*a7d0*/  @P1 IADD3 R7, PT, PT, R102, R9, RZ ;  /* 0x0000000966071210 */ /* 0x000fe20007ffe0ff */
[--C-:B------:R-:W-:Y:S02]  /*a7e0*/  @P1 IMAD.IADD R5, R100, 0x1, R9.reuse ;  /* 0x0000000164051824 */ /* 0x100fe400078e0209 */
[----:B------:R-:W-:Y:S01]  /*a7f0*/  @P1 IMAD.IADD R2, R108, 0x1, R9 ;  /* 0x000000016c021824 */ /* 0x000fe200078e0209 */
[----:B------:R-:W-:Y:S06]  /*a800*/  @P0 BRA `(.L_x_153) ;  /* 0x00000000000c0947 */ /* 0x000fec0003800000 */
[----:B------:R-:W-:Y:S04]  /*a810*/  SHF.L.U32 R0, R167, 0x1f, RZ ;  /* 0x0000001fa7007819 */ /* 0x000fe800000006ff */
[----:B------:R-:W1:Y:S02]  /*a820*/  SYNCS.PHASECHK.TRANS64.TRYWAIT P0, [R3+URZ+0x140], R0 ;  /* 0x00014000030075a7 */ /* 0x000e6400080011ff */
[----:B-1----:R-:W-:Y:S05]  /*a830*/  @!P0 BRA `(.L_x_154) ;  /* 0x0000002400f08947 */ /* 0x002fea0003800000 */
.L_x_153:
[----:B------:R-:W-:Y:S05]  /*a840*/  BSYNC B0 ;  /* 0x0000000000007941 */ /* 0x000fea0003800000 */
.L_x_152:
[----:B------:R-:W-:Y:S11]  /*a850*/  ISETP.NE.AND P0, PT, R103, RZ, PT ;  /* 0x000000ff6700720c */ /* 0x000ff60003f05270 */
[----:B------:R-:W-:Y:S02]  /*a860*/  @!UPT UIADD3 URZ, UPT, UPT, URZ, URZ, URZ ;  /* 0x000000fffffff290 */ /* 0x000fe4000fffe0ff */
[----:B------:R2:W3:Y:S01]  /*a870*/  @P0 LDS.128 R88, [R87+UR48+0x400] ;  /* 0x0004003057580984 */ /* 0x0004e20008000c00 */
[----:B-1----:R-:W-:Y:S01]  /*a880*/  @P0 IMAD.IADD R3, R102, 0x1, R5 ;  /* 0x0000000166030824 */ /* 0x002fe200078e0205 */
[C---:B------:R-:W-:Y:S01]  /*a890*/  @P0 IADD3 R4, PT, PT, R108.reuse, R5, RZ ;  /* 0x000000056c040210 */ /* 0x040fe20007ffe0ff */
[C---:B------:R-:W-:Y:S01]  /*a8a0*/  @P0 IMAD.IADD R0, R108.reuse, 0x1, R7 ;  /* 0x000000016c000824 */ /* 0x040fe200078e0207 */
[----:B------:R2:W4:Y:S02]  /*a8b0*/  @P0 LDS.128 R96, [R2+0x400] ;  /* 0x0004000002600984 */ /* 0x0005240000000c00 */
[----:B------:R-:W-:Y:S02]  /*a8c0*/  @P0 IADD3 R108, PT, PT, R108, R3, RZ ;  /* 0x000000036c6c0210 */ /* 0x000fe40007ffe0ff */
[----:B------:R2:W1:Y:S04]  /*a8d0*/  @P0 LDS.128 R104, [R7+0x400] ;  /* 0x0004000007680984 */ /* 0x0004680000000c00 */
[----:B------:R2:W1:Y:S04]  /*a8e0*/  @P0 LDS.128 R112, [R0+0x400] ;  /* 0x0004000000700984 */ /* 0x0004680000000c00 */
[----:B------:R2:W1:Y:S04]  /*a8f0*/  @P0 LDS.128 R120, [R5+0x400] ;  /* 0x0004000005780984 */ /* 0x0004680000000c00 */
[----:B------:R2:W1:Y:S04]  /*a900*/  @P0 LDS.128 R128, [R4+0x400] ;  /* 0x0004000004800984 */ /* 0x0004680000000c00 */
[----:B------:R2:W1:Y:S04]  /*a910*/  @P0 LDS.128 R136, [R3+0x400] ;  /* 0x0004000003880984 */ /* 0x0004680000000c00 */
[----:B------:R2:W1:Y:S02]  /*a920*/  @P0 LDS.128 R144, [R108+0x400] ;  /* 0x000400006c900984 */ /* 0x0004640000000c00 */
.L_x_151:
[----:B------:R-:W-:Y:S05]  /*a930*/  BSYNC B1 ;  /* 0x0000000000017941 */ /* 0x000fea0003800000 */
.L_x_150:
[----:B--2---:R-:W-:Y:S05]  /*a940*/  VIADD R3, R80, 0xc0 ;  /* 0x000000c050037836 */ /* 0x004fea0000000000 */
[----:B------:R-:W-:Y:S04]  /*a950*/  SHF.R.U32.HI R3, RZ, 0x15, R3 ;  /* 0x00000015ff037819 */ /* 0x000fe80000011603 */
[----:B------:R-:W-:Y:S11]  /*a960*/  LOP3.LUT P0, RZ, R3, 0x3, R162, 0x48, !PT ;  /* 0x0000000303ff7812 */ /* 0x000ff600078048a2 */
[----:B------:R-:W-:Y:S02]  /*a970*/  @!UPT UIADD3 URZ, UPT, UPT, URZ, URZ, URZ ;  /* 0x000000fffffff290 */ /* 0x000fe4000fffe0ff */
[----:B------:R-:W-:Y:S05]  /*a980*/  @!P0 BRA `(.L_x_155) ;  /* 0x0000000000408947 */ /* 0x000fea0003800000 */
[----:B------:R-:W2:Y:S01]  /*a990*/  LDCU.64 UR8, c[0x4][0x70] ;  /* 0x01000e00ff0877ac */ /* 0x000ea20008000a00 */
[----:B------:R-:W-:Y:S01]  /*a9a0*/  MOV R3, 0x0 ;  /* 0x0000000000037802 */ /* 0x000fe20000000f00 */
[----:B------:R-:W-:Y:S02]  /*a9b0*/  HFMA2 R12, -RZ, RZ, 0, 5.9604644775390625e-08 ;  /* 0x00000001ff0c7431 */ /* 0x000fe400000001ff */
[----:B-1----:R-:W-:Y:S02]  /*a9c0*/  IMAD.MOV.U32 R8, RZ, RZ, 0x192 ;  /* 0x00000192ff087424 */ /* 0x002fe400078e00ff */
[----:B------:R-:W-:Y:S01]  /*a9d0*/  IMAD.MOV.U32 R13, RZ, RZ, RZ ;  /* 0x000000ffff0d7224 */ /* 0x000fe200078e00ff */
[----:B------:R-:W1:Y:S01]  /*a9e0*/  LDCU.64 UR6, c[0x4][0x78] ;  /* 0x01000f00ff0677ac */ /* 0x000e620008000a00 */
[----:B------:R-:W3:Y:S01]  /*a9f0*/  LDC.64 R2, c[0x4][R3] ;  /* 0x0100000003027b82 */ /* 0x000ee20000000a00 */
[----:B------:R-:W5:Y:S01]  /*aa00*/  LDCU.64 UR4, c[0x4][0x10] ;  /* 0x01000200ff0477ac */ /* 0x000f620008000a00 */
[----:B--2---:R-:W-:Y:S01]  /*aa10*/  MOV R5, UR9 ;  /* 0x0000000900057c02 */ /* 0x004fe20008000f00 */
[----:B------:R-:W-:Y:S01]  /*aa20*/  IMAD.U32 R4, RZ, RZ, UR8 ;  /* 0x00000008ff047e24 */ /* 0x000fe2000f8e00ff */
[----:B-1----:R-:W-:Y:S01]  /*aa30*/  MOV R7, UR7 ;  /* 0x0000000700077c02 */ /* 0x002fe20008000f00 */
[----:B------:R-:W-:Y:S01]  /*aa40*/  IMAD.U32 R6, RZ, RZ, UR6 ;  /* 0x00000006ff067e24 */ /* 0x000fe2000f8e00ff */
[----:B-----5:R-:W-:Y:S01]  /*aa50*/  MOV R11, UR5 ;  /* 0x00000005000b7c02 */ /* 0x020fe20008000f00 */
[----:B------:R-:W-:Y:S02]  /*aa60*/  IMAD.U32 R10, RZ, RZ, UR4 ;  /* 0x00000004ff0a7e24 */ /* 0x000fe4000f8e00ff */
[----:B------:R-:W-:Y:S07]  /*aa70*/  LEPC R20, `(.L_x_155) ;  /* 0x000000001014794e */ /* 0x000fee0000000000 */
[----:B---34-:R-:W-:Y:S05]  /*aa80*/  CALL.ABS.NOINC R2 ;  /* 0x0000000002007343 */ /* 0x018fea0003c00000 */
.L_x_155:
[----:B------:R-:W-:Y:S01]  /*aa90*/  ISETP.NE.AND P0, PT, R170, RZ, PT ;  /* 0x000000ffaa00720c */ /* 0x000fe20003f05270 */
[----:B------:R-:W-:Y:S05]  /*aaa0*/  WARPSYNC.ALL ;  /* 0x0000000000007948 */ /* 0x000fea0003800000 */
[----:B------:R-:W-:Y:S01]  /*aab0*/  R2UR UR4, R80 ;  /* 0x00000000500472ca */ /* 0x000fe200000e0000 */
[--C-:B---3--:R-:W-:Y:S01]  /*aac0*/  HADD2.F32 R82, -RZ, R88.reuse.H0_H0 ;  /* 0x20000058ff527230 */ /* 0x108fe20000004100 */
[----:B------:R-:W-:Y:S01]  /*aad0*/  IADD3 R179, PT, PT, R179, 0x1c0, RZ ;  /* 0x000001c0b3b37810 */ /* 0x000fe20007ffe0ff */
[----:B------:R-:W-:Y:S01]  /*aae0*/  HADD2.F32 R84, -RZ, R88.H1_H1 ;  /* 0x30000058ff547230 */ /* 0x000fe20000004100 */
[----:B------:R-:W-:Y:S01]  /*aaf0*/  BSSY.RECONVERGENT B0, `(.L_x_156) ;  /* 0x00000fc000007945 */ /* 0x000fe20003800200 */
[--C-:B------:R-:W-:Y:S01]  /*ab00*/  HADD2.F32 R83, -RZ, R89.reuse.H0_H0 ;  /* 0x20000059ff537230 */ /* 0x100fe20000004100 */
[----:B------:R-:W-:Y:S01]  /*ab10*/  LOP3.LUT R179, R179, 0xfefffff8, RZ, 0xc0, !PT ;  /* 0xfefffff8b3b37812 */ /* 0x000fe200078ec0ff */
[----:B------:R-:W-:Y:S02]  /*ab20*/  HADD2.F32 R86, -RZ, R89.H1_H1 ;  /* 0x30000059ff567230 */ /* 0x000fe40000004100 */
[--C-:B------:R-:W-:Y:S02]  /*ab30*/  HADD2.F32 R85, -RZ, R90.reuse.H0_H0 ;  /* 0x2000005aff557230 */ /* 0x100fe40000004100 */
[----:B------:R-:W-:Y:S02]  /*ab40*/  HADD2.F32 R88, -RZ, R90.H1_H1 ;  /* 0x3000005aff587230 */ /* 0x000fe40000004100 */
[----:B-1----:R-:W1:Y:S01]  /*ab50*/  LDTM.x64 R4, tmem[UR4+0xc0] ;  /* 0x0000c004000479ee */ /* 0x002e620008340000 */
[----:B------:R-:W-:Y:S01]  /*ab60*/  NOP ;  /* 0x0000000000007918 */ /* 0x000fe20000000000 */
[----:B-1----:R1:W-:Y:S01]  /*ab70*/  SYNCS.ARRIVE.TRANS64.RED.A1T0 RZ, [R179+URZ], RZ ;  /* 0x000000ffb3ff79a7 */ /* 0x0023e200081004ff */
[--C-:B------:R-:W-:Y:S02]  /*ab80*/  HADD2.F32 R87, -RZ, R91.reuse.H0_H0 ;  /* 0x2000005bff577230 */ /* 0x100fe40000004100 */
[----:B------:R-:W-:Y:S02]  /*ab90*/  HADD2.F32 R90, -RZ, R91.H1_H1 ;  /* 0x3000005bff5a7230 */ /* 0x000fe40000004100 */
[--C-:B----4-:R-:W-:Y:S02]  /*aba0*/  HADD2.F32 R89, -RZ, R96.reuse.H0_H0 ;  /* 0x20000060ff597230 */ /* 0x110fe40000004100 */
[----:B------:R-:W-:Y:S02]  /*abb0*/  HADD2.F32 R91, -RZ, R96.H1_H1 ;  /* 0x30000060ff5b7230 */ /* 0x000fe40000004100 */
[--C-:B------:R-:W-:Y:S02]  /*abc0*/  HADD2.F32 R92, -RZ, R97.reuse.H0_H0 ;  /* 0x20000061ff5c7230 */ /* 0x100fe40000004100 */
[----:B------:R-:W-:Y:S02]  /*abd0*/  HADD2.F32 R94, -RZ, R97.H1_H1 ;  /* 0x30000061ff5e7230 */ /* 0x000fe40000004100 */
[--C-:B------:R-:W-:Y:S02]  /*abe0*/  HADD2.F32 R93, -RZ, R98.reuse.H0_H0 ;  /* 0x20000062ff5d7230 */ /* 0x100fe40000004100 */
[----:B------:R-:W-:Y:S02]  /*abf0*/  HADD2.F32 R96, -RZ, R98.H1_H1 ;  /* 0x30000062ff607230 */ /* 0x000fe40000004100 */
[--C-:B------:R-:W-:Y:S02]  /*ac00*/  HADD2.F32 R95, -RZ, R99.reuse.H0_H0 ;  /* 0x20000063ff5f7230 */ /* 0x100fe40000004100 */
[----:B------:R-:W-:Y:S02]  /*ac10*/  HADD2.F32 R98, -RZ, R99.H1_H1 ;  /* 0x30000063ff627230 */ /* 0x000fe40000004100 */
[--C-:B------:R-:W-:Y:S02]  /*ac20*/  HADD2.F32 R97, -RZ, R104.reuse.H0_H0 ;  /* 0x20000068ff617230 */ /* 0x100fe40000004100 */
[C---:B------:R-:W-:Y:S01]  /*ac30*/  FMUL R4, R78.reuse, R4 ;  /* 0x000000044e047220 */ /* 0x040fe20000400000 */
[C---:B------:R-:W-:Y:S01]  /*ac40*/  FMUL R5, R78.reuse, R5 ;  /* 0x000000054e057220 */ /* 0x040fe20000400000 */
[C---:B------:R-:W-:Y:S01]  /*ac50*/  FMUL R6, R78.reuse, R6 ;  /* 0x000000064e067220 */ /* 0x040fe20000400000 */
[C---:B------:R-:W-:Y:S01]  /*ac60*/  FMUL R7, R78.reuse, R7 ;  /* 0x000000074e077220 */ /* 0x040fe20000400000 */
[C---:B------:R-:W-:Y:S01]  /*ac70*/  FFMA R4, R81.reuse, R82, R4 ;  /* 0x0000005251047223 */ /* 0x040fe20000000004 */
[C---:B------:R-:W-:Y:S01]  /*ac80*/  FFMA R5, R81.reuse, R84, R5 ;  /* 0x0000005451057223 */ /* 0x040fe20000000005 */
[C---:B------:R-:W-:Y:S01]  /*ac90*/  FFMA R6, R81.reuse, R83, R6 ;  /* 0x0000005351067223 */ /* 0x040fe20000000006 */
[----:B------:R-:W-:Y:S01]  /*aca0*/  FFMA R7, R81, R86, R7 ;  /* 0x0000005651077223 */ /* 0x000fe20000000007 */
[C---:B------:R-:W-:Y:S01]  /*acb0*/  FMUL R8, R78.reuse, R8 ;  /* 0x000000084e087220 */ /* 0x040fe20000400000 */
[C---:B------:R-:W-:Y:S01]  /*acc0*/  FMUL R9, R78.reuse, R9 ;  /* 0x000000094e097220 */ /* 0x040fe20000400000 */
[----:B------:R-:W-:Y:S01]  /*acd0*/  F2FP.F16.F32.PACK_AB R4, R5, R4 ;  /* 0x000000040504723e */ /* 0x000fe200000000ff */
[C---:B------:R-:W-:Y:S01]  /*ace0*/  FMUL R10, R78.reuse, R10 ;  /* 0x0000000a4e0a7220 */ /* 0x040fe20000400000 */
[----:B------:R-:W-:Y:S01]  /*acf0*/  F2FP.F16.F32.PACK_AB R5, R7, R6 ;  /* 0x000000060705723e */ /* 0x000fe200000000ff */
[C---:B------:R-:W-:Y:S01]  /*ad00*/  FFMA R8, R81.reuse, R85, R8 ;  /* 0x0000005551087223 */ /* 0x040fe20000000008 */
[C---:B------:R-:W-:Y:S01]  /*ad10*/  FFMA R9, R81.reuse, R88, R9 ;  /* 0x0000005851097223 */ /* 0x040fe20000000009 */
[----:B------:R-:W-:Y:S01]  /*ad20*/  FFMA R10, R81, R87, R10 ;  /* 0x00000057510a7223 */ /* 0x000fe2000000000a */
[C---:B------:R-:W-:Y:S01]  /*ad30*/  FMUL R11, R78.reuse, R11 ;  /* 0x0000000b4e0b7220 */ /* 0x040fe20000400000 */
[C---:B------:R-:W-:Y:S01]  /*ad40*/  FMUL R0, R78.reuse, R12 ;  /* 0x0000000c4e007220 */ /* 0x040fe20000400000 */
[C---:B------:R-:W-:Y:S01]  /*ad50*/  FMUL R2, R78.reuse, R13 ;  /* 0x0000000d4e027220 */ /* 0x040fe20000400000 */
[----:B------:R-:W-:Y:S01]  /*ad60*/  F2FP.F16.F32.PACK_AB R6, R9, R8 ;  /* 0x000000080906723e */ /* 0x000fe200000000ff */
[C---:B------:R-:W-:Y:S01]  /*ad70*/  FFMA R11, R81.reuse, R90, R11 ;  /* 0x0000005a510b7223 */ /* 0x040fe2000000000b */
[C---:B------:R-:W-:Y:S01]  /*ad80*/  FFMA R0, R81.reuse, R89, R0 ;  /* 0x0000005951007223 */ /* 0x040fe20000000000 */
[----:B------:R-:W-:Y:S01]  /*ad90*/  FFMA R2, R81, R91, R2 ;  /* 0x0000005b51027223 */ /* 0x000fe20000000002 */
[C---:B------:R-:W-:Y:S01]  /*ada0*/  FMUL R3, R78.reuse, R14 ;  /* 0x0000000e4e037220 */ /* 0x040fe20000400000 */
[C---:B------:R-:W-:Y:S01]  /*adb0*/  FMUL R15, R78.reuse, R15 ;  /* 0x0000000f4e0f7220 */ /* 0x040fe20000400000 */
[----:B------:R-:W-:Y:S01]  /*adc0*/  F2FP.F16.F32.PACK_AB R7, R11, R10 ;  /* 0x0000000a0b07723e */ /* 0x000fe200000000ff */
[----:B------:R-:W-:Y:S01]  /*add0*/  FMUL R12, R78, R16 ;  /* 0x000000104e0c7220 */ /* 0x000fe20000400000 */
[----:B------:R-:W-:Y:S01]  /*ade0*/  F2FP.F16.F32.PACK_AB R8, R2, R0 ;  /* 0x000000000208723e */ /* 0x000fe200000000ff */
[C---:B------:R-:W-:Y:S01]  /*adf0*/  FFMA R3, R81.reuse, R92, R3 ;  /* 0x0000005c51037223 */ /* 0x040fe20000000003 */
[C---:B------:R-:W-:Y:S01]  /*ae00*/  FFMA R15, R81.reuse, R94, R15 ;  /* 0x0000005e510f7223 */ /* 0x040fe2000000000f */
[----:B------:R1:W-:Y:S01]  /*ae10*/  STS.128 [R178+UR48+0xc400], R4 ;  /* 0x00c40004b2007988 */ /* 0x0003e20008000c30 */
[----:B------:R-:W-:Y:S01]  /*ae20*/  FFMA R12, R81, R93, R12 ;  /* 0x0000005d510c7223 */ /* 0x000fe2000000000c */
[C---:B------:R-:W-:Y:S01]  /*ae30*/  FMUL R13, R78.reuse, R17 ;  /* 0x000000114e0d7220 */ /* 0x040fe20000400000 */
[C---:B------:R-:W-:Y:S01]  /*ae40*/  FMUL R14, R78.reuse, R18 ;  /* 0x000000124e0e7220 */ /* 0x040fe20000400000 */
[----:B------:R-:W-:Y:S01]  /*ae50*/  F2FP.F16.F32.PACK_AB R9, R15, R3 ;  /* 0x000000030f09723e */ /* 0x000fe200000000ff */
[C---:B------:R-:W-:Y:S01]  /*ae60*/  FMUL R19, R78.reuse, R19 ;  /* 0x000000134e137220 */ /* 0x040fe20000400000 */
[C---:B------:R-:W-:Y:S01]  /*ae70*/  FFMA R13, R81.reuse, R96, R13 ;  /* 0x00000060510d7223 */ /* 0x040fe2000000000d */
[C---:B------:R-:W-:Y:S01]  /*ae80*/  FFMA R14, R81.reuse, R95, R14 ;  /* 0x0000005f510e7223 */ /* 0x040fe2000000000e */
[----:B------:R-:W-:Y:S02]  /*ae90*/  HADD2.F32 R100, -RZ, R104.H1_H1 ;  /* 0x30000068ff647230 */ /* 0x000fe40000004100 */
[----:B------:R-:W-:Y:S01]  /*aea0*/  FFMA R19, R81, R98, R19 ;  /* 0x0000006251137223 */ /* 0x000fe20000000013 */
[C---:B------:R-:W-:Y:S01]  /*aeb0*/  FMUL R16, R78.reuse, R20 ;  /* 0x000000144e107220 */ /* 0x040fe20000400000 */
[----:B------:R-:W-:Y:S01]  /*aec0*/  F2FP.F16.F32.PACK_AB R10, R13, R12 ;  /* 0x0000000c0d0a723e */ /* 0x000fe200000000ff */
[--C-:B------:R-:W-:Y:S02]  /*aed0*/  HADD2.F32 R99, -RZ, R105.reuse.H0_H0 ;  /* 0x20000069ff637230 */ /* 0x100fe40000004100 */
[C---:B------:R-:W-:Y:S01]  /*aee0*/  FMUL R17, R78.reuse, R21 ;  /* 0x000000154e117220 */ /* 0x040fe20000400000 */
[----:B------:R-:W-:Y:S01]  /*aef0*/  F2FP.F16.F32.PACK_AB R11, R19, R14 ;  /* 0x0000000e130b723e */ /* 0x000fe200000000ff */
[C---:B------:R-:W-:Y:S01]  /*af00*/  FFMA R16, R81.reuse, R97, R16 ;  /* 0x0000006151107223 */ /* 0x040fe20000000010 */
[----:B------:R-:W-:Y:S02]  /*af10*/  HADD2.F32 R102, -RZ, R105.H1_H1 ;  /* 0x30000069ff667230 */ /* 0x000fe40000004100 */
[----:B------:R-:W-:Y:S01]  /*af20*/  FFMA R17, R81, R100, R17 ;  /* 0x0000006451117223 */ /* 0x000fe20000000011 */
[C---:B------:R-:W-:Y:S01]  /*af30*/  FMUL R18, R78.reuse, R22 ;  /* 0x000000164e127220 */ /* 0x040fe20000400000 */
[----:B------:R1:W-:Y:S01]  /*af40*/  STS.128 [R180+0xc400], R8 ;  /* 0x00c40008b4007388 */ /* 0x0003e20000000c00 */
[--C-:B------:R-:W-:Y:S02]  /*af50*/  HADD2.F32 R101, -RZ, R106.reuse.H0_H0 ;  /* 0x2000006aff657230 */ /* 0x100fe40000004100 */
[C---:B------:R-:W-:Y:S01]  /*af60*/  FMUL R23, R78.reuse, R23 ;  /* 0x000000174e177220 */ /* 0x040fe20000400000 */
[----:B------:R-:W-:Y:S01]  /*af70*/  F2FP.F16.F32.PACK_AB R16, R17, R16 ;  /* 0x000000101110723e */ /* 0x000fe200000000ff */
[C---:B------:R-:W-:Y:S01]  /*af80*/  FFMA R18, R81.reuse, R99, R18 ;  /* 0x0000006351127223 */ /* 0x040fe20000000012 */
[----:B------:R-:W-:Y:S02]  /*af90*/  HADD2.F32 R104, -RZ, R106.H1_H1 ;  /* 0x3000006aff687230 */ /* 0x000fe40000004100 */
[----:B------:R-:W-:Y:S01]  /*afa0*/  FFMA R23, R81, R102, R23 ;  /* 0x0000006651177223 */ /* 0x000fe20000000017 */
[C---:B------:R-:W-:Y:S01]  /*afb0*/  FMUL R20, R78.reuse, R24 ;  /* 0x000000184e147220 */ /* 0x040fe20000400000 */
[--C-:B------:R-:W-:Y:S02]  /*afc0*/  HADD2.F32 R103, -RZ, R107.reuse.H0_H0 ;  /* 0x2000006bff677230 */ /* 0x100fe40000004100 */
[C---:B------:R-:W-:Y:S01]  /*afd0*/  FMUL R21, R78.reuse, R25 ;  /* 0x000000194e157220 */ /* 0x040fe20000400000 */
[----:B------:R-:W-:Y:S01]  /*afe0*/  HADD2.F32 R106, -RZ, R107.H1_H1 ;  /* 0x3000006bff6a7230 */ /* 0x000fe20000004100 */
[----:B------:R-:W-:Y:S01]  /*aff0*/  F2FP.F16.F32.PACK_AB R17, R23, R18 ;  /* 0x000000121711723e */ /* 0x000fe200000000ff */
[C---:B------:R-:W-:Y:S01]  /*b000*/  FFMA R20, R81.reuse, R101, R20 ;  /* 0x0000006551147223 */ /* 0x040fe20000000014 */
        /* <DEDUP_REMOVED lines=16> */
[--C-:B------:R-:W-:Y:S01]  /*b110*/  HADD2.F32 R109, -RZ, R114.reuse.H0_H0 ;  /* 0x20000072ff6d7230 */ /* 0x100fe20000004100 */
[----:B------:R1:W-:Y:S01]  /*b120*/  STS.128 [R177+0xc400], R16 ;  /* 0x00c40010b1007388 */ /* 0x0003e20000000c00 */
        /* <DEDUP_REMOVED lines=69> */
[C---:B------:R-:W-:Y:S01]  /*b580*/  FFMA R45, R81.reuse, R128, R45 ;  /* 0x00000080512d7223 */ /* 0x040fe2000000002d */
[C---:B------:R-:W-:Y:S01]  /*b590*/  FMUL R46, R78.reuse, R50 ;  /* 0x000000324e2e7220 */ /* 0x040fe20000400000 */
[--C-:B------:R-:W-:Y:S02]  /*b5a0*/  HADD2.F32 R129, -RZ, R136.reuse.H0_H0 ;  /* 0x20000088ff817230 */ /* 0x100fe40000004100 */
[C---:B------:R-:W-:Y:S01]  /*b5b0*/  FMUL R51, R78.reuse, R51 ;  /* 0x000000334e337220 */ /* 0x040fe20000400000 */
[----:B------:R-:W-:Y:S02]  /*b5c0*/  HADD2.F32 R132, -RZ, R136.H1_H1 ;  /* 0x30000088ff847230 */ /* 0x000fe40000004100 */
[C---:B------:R-:W-:Y:S01]  /*b5d0*/  FMUL R48, R78.reuse, R52 ;  /* 0x000000344e307220 */ /* 0x040fe20000400000 */
[--C-:B------:R-:W-:Y:S02]  /*b5e0*/  HADD2.F32 R131, -RZ, R137.reuse.H0_H0 ;  /* 0x20000089ff837230 */ /* 0x100fe40000004100 */
[C---:B------:R-:W-:Y:S01]  /*b5f0*/  FMUL R49, R78.reuse, R53 ;  /* 0x000000354e317220 */ /* 0x040fe20000400000 */
[C---:B------:R-:W-:Y:S01]  /*b600*/  FFMA R46, R81.reuse, R127, R46 ;  /* 0x0000007f512e7223 */ /* 0x040fe2000000002e */
[----:B------:R-:W-:Y:S02]  /*b610*/  HADD2.F32 R134, -RZ, R137.H1_H1 ;  /* 0x30000089ff867230 */ /* 0x000fe40000004100 */
[C---:B------:R-:W-:Y:S01]  /*b620*/  FMUL R50, R78.reuse, R54 ;  /* 0x000000364e327220 */ /* 0x040fe20000400000 */
[C---:B------:R-:W-:Y:S01]  /*b630*/  FFMA R51, R81.reuse, R130, R51 ;  /* 0x0000008251337223 */ /* 0x040fe20000000033 */
        /* <DEDUP_REMOVED lines=11> */
[----:B------:R-:W-:Y:S01]  /*b6f0*/  FFMA R55, R81, R134, R55 ;  /* 0x0000008651377223 */ /* 0x000fe20000000037 */
[--C-:B------:R-:W-:Y:S02]  /*b700*/  HADD2.F32 R137, -RZ, R144.reuse.H0_H0 ;  /* 0x20000090ff897230 */ /* 0x100fe40000004100 */
[C---:B------:R-:W-:Y:S01]  /*b710*/  FMUL R59, R78.reuse, R59 ;  /* 0x0000003b4e3b7220 */ /* 0x040fe20000400000 */
[----:B------:R-:W-:Y:S01]  /*b720*/  F2FP.F16.F32.PACK_AB R42, R45, R44 ;  /* 0x0000002c2d2a723e */ /* 0x000fe200000000ff */
[----:B------:R-:W-:Y:S01]  /*b730*/  FFMA R52, R81, R133, R52 ;  /* 0x0000008551347223 */ /* 0x000fe20000000034 */
[----:B------:R-:W-:Y:S01]  /*b740*/  F2FP.F16.F32.PACK_AB R43, R51, R46 ;  /* 0x0000002e332b723e */ /* 0x000fe200000000ff */
[----:B------:R-:W-:Y:S02]  /*b750*/  HADD2.F32 R140, -RZ, R144.H1_H1 ;  /* 0x30000090ff8c7230 */ /* 0x000fe40000004100 */
[C---:B------:R-:W-:Y:S01]  /*b760*/  FMUL R56, R78.reuse, R60 ;  /* 0x0000003c4e387220 */ /* 0x040fe20000400000 */
[C---:B------:R-:W-:Y:S01]  /*b770*/  FFMA R53, R81.reuse, R136, R53 ;  /* 0x0000008851357223 */ /* 0x040fe20000000035 */
[--C-:B------:R-:W-:Y:S01]  /*b780*/  HADD2.F32 R139, -RZ, R145.reuse.H0_H0 ;  /* 0x20000091ff8b7230 */ /* 0x100fe20000004100 */
[----:B------:R1:W-:Y:S01]  /*b790*/  STS.128 [R183+0xc400], R40 ;  /* 0x00c40028b7007388 */ /* 0x0003e20000000c00 */
        /* <DEDUP_REMOVED lines=15> */
[----:B------:R-:W-:Y:S02]  /*b890*/  HADD2.F32 R146, -RZ, R147.H1_H1 ;  /* 0x30000093ff927230 */ /* 0x000fe40000004100 */
[C---:B------:R-:W-:Y:S01]  /*b8a0*/  FMUL R62, R78.reuse, R66 ;  /* 0x000000424e3e7220 */ /* 0x040fe20000400000 */
[----:B------:R-:W-:Y:S01]  /*b8b0*/  F2FP.F16.F32.PACK_AB R49, R55, R50 ;  /* 0x000000323731723e */ /* 0x000fe200000000ff */
        /* <DEDUP_REMOVED lines=31> */
.L_x_157:
[----:B------:R-:W-:Y:S05]  /*bab0*/  BSYNC.RECONVERGENT B0 ;  /* 0x0000000000007941 */ /* 0x000fea0003800200 */
.L_x_156:
[----:B------:R-:W-:Y:S01]  /*bac0*/  BAR.SYNC.DEFER_BLOCKING 0x1, 0x80 ;  /* 0x0042000000007b1d */ /* 0x000fe20000010000 */
[----:B------:R-:W-:Y:S01]  /*bad0*/  UISETP.NE.AND UP0, UPT, UR49, -0x4, UPT ;  /* 0xfffffffc3100788c */ /* 0x000fe2000bf05270 */
[----:B------:R-:W-:Y:S08]  /*bae0*/  IADD3 R76, PT, PT, R76, 0x1, RZ ;  /* 0x000000014c4c7810 */ /* 0x000ff00007ffe0ff */
[----:B------:R-:W-:Y:S05]  /*baf0*/  BRA.U !UP0, `(.L_x_158) ;  /* 0x0000000108287547 */ /* 0x000fea000b800000 */
[----:B------:R-:W-:Y:S01]  /*bb00*/  ISETP.NE.AND P0, PT, R176, RZ, PT ;  /* 0x000000ffb000720c */ /* 0x000fe20003f05270 */
[----:B------:R-:W-:Y:S01]  /*bb10*/  IMAD.U32 R3, RZ, RZ, UR51 ;  /* 0x00000033ff037e24 */ /* 0x000fe2000f8e00ff */
[----:B------:R-:W-:Y:S01]  /*bb20*/  UIADD3 UR51, UPT, UPT, UR51, 0x1, URZ ;  /* 0x0000000133337890 */ /* 0x000fe2000fffe0ff */
[----:B------:R-:W-:Y:S03]  /*bb30*/  IMAD.U32 R0, RZ, RZ, UR37 ;  /* 0x00000025ff007e24 */ /* 0x000fe6000f8e00ff */
[----:B------:R-:W-:Y:S04]  /*bb40*/  UISETP.NE.AND UP0, UPT, UR51, 0x4, UPT ;  /* 0x000000043300788c */ /* 0x000fe8000bf05270 */
[----:B------:R-:W-:Y:S03]  /*bb50*/  USEL UR51, UR51, URZ, UP0 ;  /* 0x000000ff33337287 */ /* 0x000fe60008000000 */
[----:B------:R-:W-:Y:S05]  /*bb60*/  @P0 LEA R3, R3, UR48, 0x3 ;  /* 0x0000003003030c11 */ /* 0x000fea000f8e18ff */
[----:B------:R-:W-:Y:S05]  /*bb70*/  @P0 VIADD R3, R3, 0x160 ;  /* 0x0000016003030836 */ /* 0x000fea0000000000 */
[----:B------:R-:W-:Y:S04]  /*bb80*/  @P0 PRMT R0, R0, 0x654, R3 ;  /* 0x0000065400000816 */ /* 0x000fe80000000003 */
[----:B------:R2:W-:Y:S03]  /*bb90*/  @P0 SYNCS.ARRIVE.TRANS64.RED.A1T0 RZ, [R0+URZ], RZ ;  /* 0x000000ff00ff09a7 */ /* 0x0005e600081004ff */
.L_x_158:
[----:B------:R-:W-:Y:S01]  /*bba0*/  ISETP.NE.AND P2, PT, R171, RZ, PT ;  /* 0x000000ffab00720c */ /* 0x000fe20003f45270 */
[----:B------:R-:W-:Y:S01]  /*bbb0*/  UIADD3 UR49, UPT, UPT, UR49, 0x4, URZ ;  /* 0x0000000431317890 */ /* 0x000fe2000fffe0ff */
[----:B------:R-:W-:Y:S01]  /*bbc0*/  ISETP.NE.AND P0, PT, R173, 0x2, PT ;  /* 0x00000002ad00780c */ /* 0x000fe20003f05270 */
[----:B------:R-:W-:Y:S01]  /*bbd0*/  IMAD.IADD R20, R75, 0x1, R154 ;  /* 0x000000014b147824 */ /* 0x000fe200078e029a */
[----:B------:R-:W-:Y:S01]  /*bbe0*/  ISETP.NE.AND P1, PT, R76, 0x2, PT ;  /* 0x000000024c00780c */ /* 0x000fe20003f25270 */
[----:B------:R-:W-:Y:S01]  /*bbf0*/  IMAD.IADD R21, R77, 0x1, R156 ;  /* 0x000000014d157824 */ /* 0x000fe200078e029c */
[----:B--2---:R-:W-:Y:S02]  /*bc00*/  SEL R0, RZ, 0x1, P0 ;  /* 0x00000001ff007807 */ /* 0x004fe40000000000 */
[----:B------:R-:W-:Y:S02]  /*bc10*/  SEL R3, RZ, 0x1, P1 ;  /* 0x00000001ff037807 */ /* 0x000fe40000800000 */
[----:B------:R-:W-:Y:S02]  /*bc20*/  LOP3.LUT R165, R165, R0, RZ, 0x3c, !PT ;  /* 0x00000000a5a57212 */ /* 0x000fe400078e3cff */
[----:B------:R-:W-:Y:S02]  /*bc30*/  LOP3.LUT R166, R166, R3, RZ, 0x3c, !PT ;  /* 0x00000003a6a67212 */ /* 0x000fe400078e3cff */
[----:B------:R-:W-:Y:S02]  /*bc40*/  @P2 R2UR UR36, R164 ;  /* 0x00000000a42422ca */ /* 0x000fe400000e0000 */
[----:B------:R-:W-:Y:S02]  /*bc50*/  SEL R173, R173, RZ, P0 ;  /* 0x000000ffadad7207 */ /* 0x000fe40000000000 */
[----:B------:R-:W-:Y:S01]  /*bc60*/  SEL R76, R76, RZ, P1 ;  /* 0x000000ff4c4c7207 */ /* 0x000fe20000800000 */
[----:B------:R-:W-:Y:S10]  /*bc70*/  @P2 BRA `(.L_x_159) ;  /* 0xffffffa000102947 */ /* 0x000ff4000383ffff */
[----:B------:R-:W-:-:S09]  /*bc80*/  UISETP.NE.AND UP0, UPT, UR50, URZ, UPT ;  /* 0x000000ff3200728c */ /* 0x000fd2000bf05270 */
[----:B------:R-:W-:Y:S05]  /*bc90*/  BRA.U !UP0, `(.L_x_160) ;  /* 0x0000000108487547 */ /* 0x000fea000b800000 */
[----:B------:R-:W2:Y:S02]  /*bca0*/  LDCU.64 UR4, c[0x0][0x890] ;  /* 0x00011200ff0477ac */ /* 0x000ea40008000a00 */
[----:B--2---:R-:W-:-:S04]  /*bcb0*/  UISETP.NE.U32.AND UP0, UPT, UR4, URZ, UPT ;  /* 0x000000ff0400728c */ /* 0x004fc8000bf05070 */
[----:B------:R-:W-:-:S09]  /*bcc0*/  UISETP.NE.AND.EX UP0, UPT, UR5, URZ, UPT, UP0 ;  /* 0x000000ff0500728c */ /* 0x000fd2000bf05300 */
[----:B------:R-:W-:Y:S05]  /*bcd0*/  BRA.U UP0, `(.L_x_161) ;  /* 0x00000001000c7547 */ /* 0x000fea000b800000 */
[----:B------:R-:W-:-:S13]  /*bce0*/  FSETP.NEU.AND P0, PT, R81, RZ, PT ;  /* 0x000000ff5100720b */ /* 0x000fda0003f0d000 */
[----:B------:R-:W-:Y:S05]  /*bcf0*/  @!P0 EXIT ;  /* 0x000000000000894d */ /* 0x000fea0003800000 */
[----:B------:R-:W-:Y:S05]  /*bd00*/  BRA `(.L_x_160) ;  /* 0x00000000002c7947 */ /* 0x000fea0003800000 */
.L_x_161:
[----:B------:R-:W-:Y:S01]  /*bd10*/  ISETP.NE.AND P0, PT, R172, RZ, PT ;  /* 0x000000ffac00720c */ /* 0x000fe20003f05270 */
[----:B------:R-:W-:-:S12]  /*bd20*/  BSSY.RECONVERGENT B0, `(.L_x_160) ;  /* 0x0000009000007945 */ /* 0x000fd80003800200 */
[----:B------:R-:W-:Y:S05]  /*bd30*/  @P0 BRA `(.L_x_162) ;  /* 0x0000000000140947 */ /* 0x000fea0003800000 */
[----:B------:R-:W2:Y:S02]  /*bd40*/  LDCU.64 UR4, c[0x0][0x888] ;  /* 0x00011100ff0477ac */ /* 0x000ea40008000a00 */
[----:B--2---:R-:W-:-:S04]  /*bd50*/  ISETP.NE.U32.AND P0, PT, RZ, UR4, PT ;  /* 0x00000004ff007c0c */ /* 0x004fc8000bf05070 */
[----:B------:R-:W-:-:S13]  /*bd60*/  ISETP.NE.AND.EX P0, PT, RZ, UR5, PT, P0 ;  /* 0x00000005ff007c0c */ /* 0x000fda000bf05300 */
[----:B------:R-:W-:Y:S05]  /*bd70*/  @!P0 EXIT ;  /* 0x000000000000894d */ /* 0x000fea0003800000 */
[----:B------:R-:W-:Y:S05]  /*bd80*/  BRA `(.L_x_163) ;  /* 0x0000000000087947 */ /* 0x000fea0003800000 */
.L_x_162:
[----:B------:R-:W-:-:S13]  /*bd90*/  FSETP.NEU.AND P0, PT, R81, RZ, PT ;  /* 0x000000ff5100720b */ /* 0x000fda0003f0d000 */
[----:B------:R-:W-:Y:S05]  /*bda0*/  @!P0 EXIT ;  /* 0x000000000000894d */ /* 0x000fea0003800000 */
.L_x_163:
[----:B------:R-:W-:Y:S05]  /*bdb0*/  BSYNC.RECONVERGENT B0 ;  /* 0x0000000000007941 */ /* 0x000fea0003800200 */
.L_x_160:
[----:B------:R-:W-:Y:S01]  /*bdc0*/  ULEA UR4, UR51, UR48, 0x3 ;  /* 0x0000003033047291 */ /* 0x000fe2000f8e18ff */
[----:B------:R-:W-:-:S04]  /*bdd0*/  DEPBAR.LE SB0, 0x0 ;  /* 0x000080000000791a */ /* 0x000fc80000000000 */
[----:B------:R-:W-:-:S04]  /*bde0*/  UIADD3 UR4, UPT, UPT, UR4, 0x160, URZ ;  /* 0x0000016004047890 */ /* 0x000fc8000fffe0ff */
[----:B------:R-:W-:-:S09]  /*bdf0*/  UPRMT UR4, UR37, 0x654, UR4 ;  /* 0x0000065425047896 */ /* 0x000fd20008000004 */
[----:B------:R-:W-:Y:S01]  /*be00*/  SYNCS.ARRIVE.TRANS64.RED.A1T0 RZ, [UR4], RZ ;  /* 0x000000ffffff79a7 */ /* 0x000fe20008100404 */
[----:B------:R-:W-:Y:S05]  /*be10*/  EXIT ;  /* 0x000000000000794d */ /* 0x000fea0003800000 */
.L_x_25:
[----:B--2---:R2:W4:Y:S02]  /*be20*/  SYNCS.PHASECHK.TRANS64.TRYWAIT P0, [R3+URZ+0x1e0], R2 ;  /* 0x0001e002030075a7 */ /* 0x00452400080011ff */
[----:B----4-:R-:W-:Y:S05]  /*be30*/  @!P0 NANOSLEEP.SYNCS 0x989680 ;  /* 0x009896800000895d */ /* 0x010fea0003900000 */
[----:B------:R-:W4:Y:S02]  /*be40*/  @!P0 SYNCS.PHASECHK.TRANS64 P0, [R3+URZ+0x1e0], R2 ;  /* 0x0001e002030085a7 */ /* 0x000f2400080010ff */
[----:B----4-:R-:W-:Y:S05]  /*be50*/  @!P0 BRA `(.L_x_25) ;  /* 0xfffffffc00f08947 */ /* 0x010fea000383ffff */
[----:B------:R-:W-:Y:S05]  /*be60*/  BRA `(.L_x_164) ;  /* 0xffffff5800e47947 */ /* 0x000fea000383ffff */
.L_x_28:
[----:B-1----:R-:W-:-:S07]  /*be70*/  MOV R2, UR33 ;  /* 0x0000002100027c02 */ /* 0x002fce0008000f00 */
.L_x_165:
[----:B-1----:R1:W2:Y:S02]  /*be80*/  SYNCS.PHASECHK.TRANS64.TRYWAIT P0, [R2+URZ+0xa0], R5 ;  /* 0x0000a005020075a7 */ /* 0x0022a400080011ff */
[----:B--2---:R-:W-:Y:S05]  /*be90*/  @!P0 NANOSLEEP.SYNCS 0x989680 ;  /* 0x009896800000895d */ /* 0x004fea0003900000 */
[----:B------:R-:W2:Y:S02]  /*bea0*/  @!P0 SYNCS.PHASECHK.TRANS64 P0, [R2+URZ+0xa0], R5 ;  /* 0x0000a005020085a7 */ /* 0x000ea400080010ff */
[----:B--2---:R-:W-:Y:S05]  /*beb0*/  @!P0 BRA `(.L_x_165) ;  /* 0xfffffffc00f08947 */ /* 0x004fea000383ffff */
[----:B------:R-:W-:Y:S05]  /*bec0*/  BRA `(.L_x_27) ;  /* 0xffffff5c00487947 */ /* 0x000fea000383ffff */
.L_x_35:
[----:B-1----:R-:W-:-:S07]  /*bed0*/  MOV R2, UR17 ;  /* 0x0000001100027c02 */ /* 0x002fce0008000f00 */
.L_x_166:
[----:B-1----:R1:W2:Y:S02]  /*bee0*/  SYNCS.PHASECHK.TRANS64.TRYWAIT P0, [R2+URZ+0xa0], R5 ;  /* 0x0000a005020075a7 */ /* 0x0022a400080011ff */
[----:B--2---:R-:W-:Y:S05]  /*bef0*/  @!P0 NANOSLEEP.SYNCS 0x989680 ;  /* 0x009896800000895d */ /* 0x004fea0003900000 */
[----:B------:R-:W2:Y:S02]  /*bf00*/  @!P0 SYNCS.PHASECHK.TRANS64 P0, [R2+URZ+0xa0], R5 ;  /* 0x0000a005020085a7 */ /* 0x000ea400080010ff */
[----:B--2---:R-:W-:Y:S05]  /*bf10*/  @!P0 BRA `(.L_x_166) ;  /* 0xfffffffc00f08947 */ /* 0x004fea000383ffff */
[----:B------:R-:W-:Y:S05]  /*bf20*/  BRA `(.L_x_34) ;  /* 0xffffff6000007947 */ /* 0x000fea000383ffff */
.L_x_40:
[----:B-1----:R1:W2:Y:S02]  /*bf30*/  SYNCS.PHASECHK.TRANS64.TRYWAIT P0, [R2+URZ+0x190], R3 ;  /* 0x00019003020075a7 */ /* 0x0022a400080011ff */
[----:B--2---:R-:W-:Y:S05]  /*bf40*/  @!P0 NANOSLEEP.SYNCS 0x989680 ;  /* 0x009896800000895d */ /* 0x004fea0003900000 */
[----:B------:R-:W2:Y:S02]  /*bf50*/  @!P0 SYNCS.PHASECHK.TRANS64 P0, [R2+URZ+0x190], R3 ;  /* 0x00019003020085a7 */ /* 0x000ea400080010ff */
[----:B--2---:R-:W-:Y:S05]  /*bf60*/  @!P0 BRA `(.L_x_40) ;  /* 0xfffffffc00f08947 */ /* 0x004fea000383ffff */
[----:B------:R-:W-:Y:S05]  /*bf70*/  BRA `(.L_x_167) ;  /* 0xffffff6000a07947 */ /* 0x000fea000383ffff */
.L_x_44:
[----:B---3--:R-:W-:-:S07]  /*bf80*/  MOV R0, UR4 ;  /* 0x0000000400007c02 */ /* 0x008fce0008000f00 */
.L_x_168:
[----:B-1----:R1:W2:Y:S02]  /*bf90*/  SYNCS.PHASECHK.TRANS64.TRYWAIT P0, [R0+URZ], R3 ;  /* 0x00000003000075a7 */ /* 0x0022a400080011ff */
[----:B--2---:R-:W-:Y:S05]  /*bfa0*/  @!P0 NANOSLEEP.SYNCS 0x989680 ;  /* 0x009896800000895d */ /* 0x004fea0003900000 */
[----:B------:R-:W2:Y:S02]  /*bfb0*/  @!P0 SYNCS.PHASECHK.TRANS64 P0, [R0+URZ], R3 ;  /* 0x00000003000085a7 */ /* 0x000ea400080010ff */
[----:B--2---:R-:W-:Y:S05]  /*bfc0*/  @!P0 BRA `(.L_x_168) ;  /* 0xfffffffc00f08947 */ /* 0x004fea000383ffff */
[----:B------:R-:W-:Y:S05]  /*bfd0*/  BRA `(.L_x_169) ;  /* 0xffffff6800107947 */ /* 0x000fea000383ffff */
.L_x_45:
[----:B---3--:R-:W-:-:S07]  /*bfe0*/  MOV R0, UR4 ;  /* 0x0000000400007c02 */ /* 0x008fce0008000f00 */
.L_x_170:
[----:B-1----:R1:W2:Y:S02]  /*bff0*/  SYNCS.PHASECHK.TRANS64.TRYWAIT P0, [R0+URZ], R3 ;  /* 0x00000003000075a7 */ /* 0x0022a400080011ff */
[----:B--2---:R-:W-:Y:S05]  /*c000*/  @!P0 NANOSLEEP.SYNCS 0x989680 ;  /* 0x009896800000895d */ /* 0x004fea0003900000 */
[----:B------:R-:W2:Y:S02]  /*c010*/  @!P0 SYNCS.PHASECHK.TRANS64 P0, [R0+URZ], R3 ;  /* 0x00000003000085a7 */ /* 0x000ea400080010ff */
[----:B--2---:R-:W-:Y:S05]  /*c020*/  @!P0 BRA `(.L_x_170) ;  /* 0xfffffffc00f08947 */ /* 0x004fea000383ffff */
[----:B------:R-:W-:Y:S05]  /*c030*/  BRA `(.L_x_171) ;  /* 0xffffff68001c7947 */ /* 0x000fea000383ffff */
.L_x_46:
[----:B---3--:R-:W-:-:S07]  /*c040*/  MOV R0, UR4 ;  /* 0x0000000400007c02 */ /* 0x008fce0008000f00 */
.L_x_172:
[----:B-1----:R1:W2:Y:S02]  /*c050*/  SYNCS.PHASECHK.TRANS64.TRYWAIT P0, [R0+URZ], R3 ;  /* 0x00000003000075a7 */ /* 0x0022a400080011ff */
[----:B--2---:R-:W-:Y:S05]  /*c060*/  @!P0 NANOSLEEP.SYNCS 0x989680 ;  /* 0x009896800000895d */ /* 0x004fea0003900000 */
[----:B------:R-:W2:Y:S02]  /*c070*/  @!P0 SYNCS.PHASECHK.TRANS64 P0, [R0+URZ], R3 ;  /* 0x00000003000085a7 */ /* 0x000ea400080010ff */
[----:B--2---:R-:W-:Y:S05]  /*c080*/  @!P0 BRA `(.L_x_172) ;  /* 0xfffffffc00f08947 */ /* 0x004fea000383ffff */
[----:B------:R-:W-:Y:S05]  /*c090*/  BRA `(.L_x_173) ;  /* 0xffffff6800287947 */ /* 0x000fea000383ffff */
.L_x_47:
[----:B---3--:R-:W-:-:S07]  /*c0a0*/  MOV R0, UR4 ;  /* 0x0000000400007c02 */ /* 0x008fce0008000f00 */
.L_x_174:
[----:B-1----:R1:W2:Y:S02]  /*c0b0*/  SYNCS.PHASECHK.TRANS64.TRYWAIT P0, [R0+URZ], R3 ;  /* 0x00000003000075a7 */ /* 0x0022a400080011ff */
[----:B--2---:R-:W-:Y:S05]  /*c0c0*/  @!P0 NANOSLEEP.SYNCS 0x989680 ;  /* 0x009896800000895d */ /* 0x004fea0003900000 */
[----:B------:R-:W2:Y:S02]  /*c0d0*/  @!P0 SYNCS.PHASECHK.TRANS64 P0, [R0+URZ], R3 ;  /* 0x00000003000085a7 */ /* 0x000ea400080010ff */
[----:B--2---:R-:W-:Y:S05]  /*c0e0*/  @!P0 BRA `(.L_x_174) ;  /* 0xfffffffc00f08947 */ /* 0x004fea000383ffff */
[----:B------:R-:W-:Y:S05]  /*c0f0*/  BRA `(.L_x_175) ;  /* 0xffffff6800347947 */ /* 0x000fea000383ffff */
.L_x_48:
[----:B---3--:R-:W-:-:S07]  /*c100*/  MOV R0, UR4 ;  /* 0x0000000400007c02 */ /* 0x008fce0008000f00 */
.L_x_176:
[----:B-1----:R1:W2:Y:S02]  /*c110*/  SYNCS.PHASECHK.TRANS64.TRYWAIT P0, [R0+URZ], R3 ;  /* 0x00000003000075a7 */ /* 0x0022a400080011ff */
[----:B--2---:R-:W-:Y:S05]  /*c120*/  @!P0 NANOSLEEP.SYNCS 0x989680 ;  /* 0x009896800000895d */ /* 0x004fea0003900000 */
[----:B------:R-:W2:Y:S02]  /*c130*/  @!P0 SYNCS.PHASECHK.TRANS64 P0, [R0+URZ], R3 ;  /* 0x00000003000085a7 */ /* 0x000ea400080010ff */
[----:B--2---:R-:W-:Y:S05]  /*c140*/  @!P0 BRA `(.L_x_176) ;  /* 0xfffffffc00f08947 */ /* 0x004fea000383ffff */
[----:B------:R-:W-:Y:S05]  /*c150*/  BRA `(.L_x_177) ;  /* 0xffffff6800407947 */ /* 0x000fea000383ffff */
.L_x_49:
[----:B---3--:R-:W-:-:S07]  /*c160*/  MOV R0, UR4 ;  /* 0x0000000400007c02 */ /* 0x008fce0008000f00 */
.L_x_178:
[----:B-1----:R1:W2:Y:S02]  /*c170*/  SYNCS.PHASECHK.TRANS64.TRYWAIT P0, [R0+URZ], R3 ;  /* 0x00000003000075a7 */ /* 0x0022a400080011ff */
[----:B--2---:R-:W-:Y:S05]  /*c180*/  @!P0 NANOSLEEP.SYNCS 0x989680 ;  /* 0x009896800000895d */ /* 0x004fea0003900000 */
[----:B------:R-:W2:Y:S02]  /*c190*/  @!P0 SYNCS.PHASECHK.TRANS64 P0, [R0+URZ], R3 ;  /* 0x00000003000085a7 */ /* 0x000ea400080010ff */
[----:B--2---:R-:W-:Y:S05]  /*c1a0*/  @!P0 BRA `(.L_x_178) ;  /* 0xfffffffc00f08947 */ /* 0x004fea000383ffff */
[----:B------:R-:W-:Y:S05]  /*c1b0*/  BRA `(.L_x_179) ;  /* 0xffffff68004c7947 */ /* 0x000fea000383ffff */
.L_x_50:
[----:B---3--:R-:W-:-:S07]  /*c1c0*/  MOV R0, UR4 ;  /* 0x0000000400007c02 */ /* 0x008fce0008000f00 */
.L_x_180:
[----:B-1----:R1:W2:Y:S02]  /*c1d0*/  SYNCS.PHASECHK.TRANS64.TRYWAIT P0, [R0+URZ], R3 ;  /* 0x00000003000075a7 */ /* 0x0022a400080011ff */
[----:B--2---:R-:W-:Y:S05]  /*c1e0*/  @!P0 NANOSLEEP.SYNCS 0x989680 ;  /* 0x009896800000895d */ /* 0x004fea0003900000 */
[----:B------:R-:W2:Y:S02]  /*c1f0*/  @!P0 SYNCS.PHASECHK.TRANS64 P0, [R0+URZ], R3 ;  /* 0x00000003000085a7 */ /* 0x000ea400080010ff */
[----:B--2---:R-:W-:Y:S05]  /*c200*/  @!P0 BRA `(.L_x_180) ;  /* 0xfffffffc00f08947 */ /* 0x004fea000383ffff */
[----:B------:R-:W-:Y:S05]  /*c210*/  BRA `(.L_x_181) ;  /* 0xffffff6800587947 */ /* 0x000fea000383ffff */
.L_x_51:
[----:B---3--:R-:W-:-:S07]  /*c220*/  MOV R0, UR4 ;  /* 0x0000000400007c02 */ /* 0x008fce0008000f00 */
.L_x_182:
[----:B-1----:R1:W2:Y:S02]  /*c230*/  SYNCS.PHASECHK.TRANS64.TRYWAIT P0, [R0+URZ], R3 ;  /* 0x00000003000075a7 */ /* 0x0022a400080011ff */
[----:B--2---:R-:W-:Y:S05]  /*c240*/  @!P0 NANOSLEEP.SYNCS 0x989680 ;  /* 0x009896800000895d */ /* 0x004fea0003900000 */
[----:B------:R-:W2:Y:S02]  /*c250*/  @!P0 SYNCS.PHASECHK.TRANS64 P0, [R0+URZ], R3 ;  /* 0x00000003000085a7 */ /* 0x000ea400080010ff */
[----:B--2---:R-:W-:Y:S05]  /*c260*/  @!P0 BRA `(.L_x_182) ;  /* 0xfffffffc00f08947 */ /* 0x004fea000383ffff */
[----:B------:R-:W-:Y:S05]  /*c270*/  BRA `(.L_x_183) ;  /* 0xffffff6800647947 */ /* 0x000fea000383ffff */
.L_x_52:
[----:B---3--:R-:W-:-:S07]  /*c280*/  MOV R0, UR4 ;  /* 0x0000000400007c02 */ /* 0x008fce0008000f00 */
.L_x_184:
[----:B-1----:R1:W2:Y:S02]  /*c290*/  SYNCS.PHASECHK.TRANS64.TRYWAIT P0, [R0+URZ], R3 ;  /* 0x00000003000075a7 */ /* 0x0022a400080011ff */
[----:B--2---:R-:W-:Y:S05]  /*c2a0*/  @!P0 NANOSLEEP.SYNCS 0x989680 ;  /* 0x009896800000895d */ /* 0x004fea0003900000 */
[----:B------:R-:W2:Y:S02]  /*c2b0*/  @!P0 SYNCS.PHASECHK.TRANS64 P0, [R0+URZ], R3 ;  /* 0x00000003000085a7 */ /* 0x000ea400080010ff */
[----:B--2---:R-:W-:Y:S05]  /*c2c0*/  @!P0 BRA `(.L_x_184) ;  /* 0xfffffffc00f08947 */ /* 0x004fea000383ffff */
[----:B------:R-:W-:Y:S05]  /*c2d0*/  BRA `(.L_x_185) ;  /* 0xffffff6800707947 */ /* 0x000fea000383ffff */
.L_x_53:
[----:B---3--:R-:W-:-:S07]  /*c2e0*/  MOV R0, UR4 ;  /* 0x0000000400007c02 */ /* 0x008fce0008000f00 */
.L_x_186:
[----:B-1----:R1:W2:Y:S02]  /*c2f0*/  SYNCS.PHASECHK.TRANS64.TRYWAIT P0, [R0+URZ], R3 ;  /* 0x00000003000075a7 */ /* 0x0022a400080011ff */
[----:B--2---:R-:W-:Y:S05]  /*c300*/  @!P0 NANOSLEEP.SYNCS 0x989680 ;  /* 0x009896800000895d */ /* 0x004fea0003900000 */
[----:B------:R-:W2:Y:S02]  /*c310*/  @!P0 SYNCS.PHASECHK.TRANS64 P0, [R0+URZ], R3 ;  /* 0x00000003000085a7 */ /* 0x000ea400080010ff */
[----:B--2---:R-:W-:Y:S05]  /*c320*/  @!P0 BRA `(.L_x_186) ;  /* 0xfffffffc00f08947 */ /* 0x004fea000383ffff */
[----:B------:R-:W-:Y:S05]  /*c330*/  BRA `(.L_x_187) ;  /* 0xffffff68007c7947 */ /* 0x000fea000383ffff */
.L_x_54:
[----:B---3--:R-:W-:-:S07]  /*c340*/  MOV R0, UR4 ;  /* 0x0000000400007c02 */ /* 0x008fce0008000f00 */
.L_x_188:
[----:B-1----:R1:W2:Y:S02]  /*c350*/  SYNCS.PHASECHK.TRANS64.TRYWAIT P0, [R0+URZ], R3 ;  /* 0x00000003000075a7 */ /* 0x0022a400080011ff */
[----:B--2---:R-:W-:Y:S05]  /*c360*/  @!P0 NANOSLEEP.SYNCS 0x989680 ;  /* 0x009896800000895d */ /* 0x004fea0003900000 */
[----:B------:R-:W2:Y:S02]  /*c370*/  @!P0 SYNCS.PHASECHK.TRANS64 P0, [R0+URZ], R3 ;  /* 0x00000003000085a7 */ /* 0x000ea400080010ff */
[----:B--2---:R-:W-:Y:S05]  /*c380*/  @!P0 BRA `(.L_x_188) ;  /* 0xfffffffc00f08947 */ /* 0x004fea000383ffff */
[----:B------:R-:W-:Y:S05]  /*c390*/  BRA `(.L_x_189) ;  /* 0xffffff6800887947 */ /* 0x000fea000383ffff */
.L_x_55:
[----:B---3--:R-:W-:-:S07]  /*c3a0*/  MOV R0, UR4 ;  /* 0x0000000400007c02 */ /* 0x008fce0008000f00 */
.L_x_190:
[----:B-1----:R1:W2:Y:S02]  /*c3b0*/  SYNCS.PHASECHK.TRANS64.TRYWAIT P0, [R0+URZ], R3 ;  /* 0x00000003000075a7 */ /* 0x0022a400080011ff */
[----:B--2---:R-:W-:Y:S05]  /*c3c0*/  @!P0 NANOSLEEP.SYNCS 0x989680 ;  /* 0x009896800000895d */ /* 0x004fea0003900000 */
[----:B------:R-:W2:Y:S02]  /*c3d0*/  @!P0 SYNCS.PHASECHK.TRANS64 P0, [R0+URZ], R3 ;  /* 0x00000003000085a7 */ /* 0x000ea400080010ff */
[----:B--2---:R-:W-:Y:S05]  /*c3e0*/  @!P0 BRA `(.L_x_190) ;  /* 0xfffffffc00f08947 */ /* 0x004fea000383ffff */
[----:B------:R-:W-:Y:S05]  /*c3f0*/  BRA `(.L_x_191) ;  /* 0xffffff6800947947 */ /* 0x000fea000383ffff */
.L_x_56:
[----:B---3--:R-:W-:-:S07]  /*c400*/  MOV R0, UR4 ;  /* 0x0000000400007c02 */ /* 0x008fce0008000f00 */
.L_x_192:
[----:B-1----:R1:W2:Y:S02]  /*c410*/  SYNCS.PHASECHK.TRANS64.TRYWAIT P0, [R0+URZ], R3 ;  /* 0x00000003000075a7 */ /* 0x0022a400080011ff */
[----:B--2---:R-:W-:Y:S05]  /*c420*/  @!P0 NANOSLEEP.SYNCS 0x989680 ;  /* 0x009896800000895d */ /* 0x004fea0003900000 */
[----:B------:R-:W2:Y:S02]  /*c430*/  @!P0 SYNCS.PHASECHK.TRANS64 P0, [R0+URZ], R3 ;  /* 0x00000003000085a7 */ /* 0x000ea400080010ff */
[----:B--2---:R-:W-:Y:S05]  /*c440*/  @!P0 BRA `(.L_x_192) ;  /* 0xfffffffc00f08947 */ /* 0x004fea000383ffff */
[----:B------:R-:W-:Y:S05]  /*c450*/  BRA `(.L_x_193) ;  /* 0xffffff6800a07947 */ /* 0x000fea000383ffff */
.L_x_57:
[----:B---3--:R-:W-:-:S07]  /*c460*/  MOV R0, UR4 ;  /* 0x0000000400007c02 */ /* 0x008fce0008000f00 */
.L_x_194:
[----:B-1----:R1:W2:Y:S02]  /*c470*/  SYNCS.PHASECHK.TRANS64.TRYWAIT P0, [R0+URZ], R3 ;  /* 0x00000003000075a7 */ /* 0x0022a400080011ff */
[----:B--2---:R-:W-:Y:S05]  /*c480*/  @!P0 NANOSLEEP.SYNCS 0x989680 ;  /* 0x009896800000895d */ /* 0x004fea0003900000 */
[----:B------:R-:W2:Y:S02]  /*c490*/  @!P0 SYNCS.PHASECHK.TRANS64 P0, [R0+URZ], R3 ;  /* 0x00000003000085a7 */ /* 0x000ea400080010ff */
[----:B--2---:R-:W-:Y:S05]  /*c4a0*/  @!P0 BRA `(.L_x_194) ;  /* 0xfffffffc00f08947 */ /* 0x004fea000383ffff */
[----:B------:R-:W-:Y:S05]  /*c4b0*/  BRA `(.L_x_195) ;  /* 0xffffff6800ac7947 */ /* 0x000fea000383ffff */
.L_x_58:
[----:B---3--:R-:W-:-:S07]  /*c4c0*/  MOV R0, UR4 ;  /* 0x0000000400007c02 */ /* 0x008fce0008000f00 */
.L_x_196:
[----:B-1----:R1:W2:Y:S02]  /*c4d0*/  SYNCS.PHASECHK.TRANS64.TRYWAIT P0, [R0+URZ], R3 ;  /* 0x00000003000075a7 */ /* 0x0022a400080011ff */
[----:B--2---:R-:W-:Y:S05]  /*c4e0*/  @!P0 NANOSLEEP.SYNCS 0x989680 ;  /* 0x009896800000895d */ /* 0x004fea0003900000 */
[----:B------:R-:W2:Y:S02]  /*c4f0*/  @!P0 SYNCS.PHASECHK.TRANS64 P0, [R0+URZ], R3 ;  /* 0x00000003000085a7 */ /* 0x000ea400080010ff */
[----:B--2---:R-:W-:Y:S05]  /*c500*/  @!P0 BRA `(.L_x_196) ;  /* 0xfffffffc00f08947 */ /* 0x004fea000383ffff */
[----:B------:R-:W-:Y:S05]  /*c510*/  BRA `(.L_x_197) ;  /* 0xffffff6800b87947 */ /* 0x000fea000383ffff */
.L_x_59:
[----:B---3--:R-:W-:-:S07]  /*c520*/  MOV R0, UR4 ;  /* 0x0000000400007c02 */ /* 0x008fce0008000f00 */
.L_x_198:
[----:B-1----:R1:W2:Y:S02]  /*c530*/  SYNCS.PHASECHK.TRANS64.TRYWAIT P0, [R0+URZ], R3 ;  /* 0x00000003000075a7 */ /* 0x0022a400080011ff */
[----:B--2---:R-:W-:Y:S05]  /*c540*/  @!P0 NANOSLEEP.SYNCS 0x989680 ;  /* 0x009896800000895d */ /* 0x004fea0003900000 */
[----:B------:R-:W2:Y:S02]  /*c550*/  @!P0 SYNCS.PHASECHK.TRANS64 P0, [R0+URZ], R3 ;  /* 0x00000003000085a7 */ /* 0x000ea400080010ff */
[----:B--2---:R-:W-:Y:S05]  /*c560*/  @!P0 BRA `(.L_x_198) ;  /* 0xfffffffc00f08947 */ /* 0x004fea000383ffff */
[----:B------:R-:W-:Y:S05]  /*c570*/  BRA `(.L_x_199) ;  /* 0xffffff6800c47947 */ /* 0x000fea000383ffff */
.L_x_60:
[----:B---3--:R-:W-:-:S07]  /*c580*/  MOV R0, UR4 ;  /* 0x0000000400007c02 */ /* 0x008fce0008000f00 */
.L_x_200:
[----:B-1----:R1:W2:Y:S02]  /*c590*/  SYNCS.PHASECHK.TRANS64.TRYWAIT P0, [R0+URZ], R3 ;  /* 0x00000003000075a7 */ /* 0x0022a400080011ff */
[----:B--2---:R-:W-:Y:S05]  /*c5a0*/  @!P0 NANOSLEEP.SYNCS 0x989680 ;  /* 0x009896800000895d */ /* 0x004fea0003900000 */
[----:B------:R-:W2:Y:S02]  /*c5b0*/  @!P0 SYNCS.PHASECHK.TRANS64 P0, [R0+URZ], R3 ;  /* 0x00000003000085a7 */ /* 0x000ea400080010ff */
[----:B--2---:R-:W-:Y:S05]  /*c5c0*/  @!P0 BRA `(.L_x_200) ;  /* 0xfffffffc00f08947 */ /* 0x004fea000383ffff */
[----:B------:R-:W-:Y:S05]  /*c5d0*/  BRA `(.L_x_201) ;  /* 0xffffff6800d07947 */ /* 0x000fea000383ffff */
.L_x_61:
[----:B---3--:R-:W-:-:S07]  /*c5e0*/  MOV R0, UR4 ;  /* 0x0000000400007c02 */ /* 0x008fce0008000f00 */
.L_x_202:
[----:B-1----:R1:W2:Y:S02]  /*c5f0*/  SYNCS.PHASECHK.TRANS64.TRYWAIT P0, [R0+URZ], R3 ;  /* 0x00000003000075a7 */ /* 0x0022a400080011ff */
[----:B--2---:R-:W-:Y:S05]  /*c600*/  @!P0 NANOSLEEP.SYNCS 0x989680 ;  /* 0x009896800000895d */ /* 0x004fea0003900000 */
[----:B------:R-:W2:Y:S02]  /*c610*/  @!P0 SYNCS.PHASECHK.TRANS64 P0, [R0+URZ], R3 ;  /* 0x00000003000085a7 */ /* 0x000ea400080010ff */
[----:B--2---:R-:W-:Y:S05]  /*c620*/  @!P0 BRA `(.L_x_202) ;  /* 0xfffffffc00f08947 */ /* 0x004fea000383ffff */
[----:B------:R-:W-:Y:S05]  /*c630*/  BRA `(.L_x_203) ;  /* 0xffffff6800dc7947 */ /* 0x000fea000383ffff */
.L_x_62:
[----:B---3--:R-:W-:-:S07]  /*c640*/  MOV R0, UR4 ;  /* 0x0000000400007c02 */ /* 0x008fce0008000f00 */
.L_x_204:
[----:B-1----:R1:W2:Y:S02]  /*c650*/  SYNCS.PHASECHK.TRANS64.TRYWAIT P0, [R0+URZ], R3 ;  /* 0x00000003000075a7 */ /* 0x0022a400080011ff */
[----:B--2---:R-:W-:Y:S05]  /*c660*/  @!P0 NANOSLEEP.SYNCS 0x989680 ;  /* 0x009896800000895d */ /* 0x004fea0003900000 */
[----:B------:R-:W2:Y:S02]  /*c670*/  @!P0 SYNCS.PHASECHK.TRANS64 P0, [R0+URZ], R3 ;  /* 0x00000003000085a7 */ /* 0x000ea400080010ff */
[----:B--2---:R-:W-:Y:S05]  /*c680*/  @!P0 BRA `(.L_x_204) ;  /* 0xfffffffc00f08947 */ /* 0x004fea000383ffff */
[----:B------:R-:W-:Y:S05]  /*c690*/  BRA `(.L_x_205) ;  /* 0xffffff6800e87947 */ /* 0x000fea000383ffff */
.L_x_65:
[----:B-1----:R1:W2:Y:S02]  /*c6a0*/  SYNCS.PHASECHK.TRANS64.TRYWAIT P0, [R0+URZ+0x1d0], R5 ;  /* 0x0001d005000075a7 */ /* 0x0022a400080011ff */
[----:B--2---:R-:W-:Y:S05]  /*c6b0*/  @!P0 NANOSLEEP.SYNCS 0x989680 ;  /* 0x009896800000895d */ /* 0x004fea0003900000 */
[----:B------:R-:W2:Y:S02]  /*c6c0*/  @!P0 SYNCS.PHASECHK.TRANS64 P0, [R0+URZ+0x1d0], R5 ;  /* 0x0001d005000085a7 */ /* 0x000ea400080010ff */
[----:B--2---:R-:W-:Y:S05]  /*c6d0*/  @!P0 BRA `(.L_x_65) ;  /* 0xfffffffc00f08947 */ /* 0x004fea000383ffff */
[----:B------:R-:W-:Y:S05]  /*c6e0*/  BRA `(.L_x_206) ;  /* 0xffffff6c00487947 */ /* 0x000fea000383ffff */
.L_x_66:
[----:B------:R-:W-:-:S07]  /*c6f0*/  MOV R0, UR5 ;  /* 0x0000000500007c02 */ /* 0x000fce0008000f00 */
.L_x_207:
[----:B-1----:R1:W2:Y:S02]  /*c700*/  SYNCS.PHASECHK.TRANS64.TRYWAIT P0, [R0+URZ+0x1a0], R7 ;  /* 0x0001a007000075a7 */ /* 0x0022a400080011ff */
[----:B--2---:R-:W-:Y:S05]  /*c710*/  @!P0 NANOSLEEP.SYNCS 0x989680 ;  /* 0x009896800000895d */ /* 0x004fea0003900000 */
[----:B------:R-:W2:Y:S02]  /*c720*/  @!P0 SYNCS.PHASECHK.TRANS64 P0, [R0+URZ+0x1a0], R7 ;  /* 0x0001a007000085a7 */ /* 0x000ea400080010ff */
[----:B--2---:R-:W-:Y:S05]  /*c730*/  @!P0 BRA `(.L_x_207) ;  /* 0xfffffffc00f08947 */ /* 0x004fea000383ffff */
[----:B------:R-:W-:Y:S05]  /*c740*/  BRA `(.L_x_208) ;  /* 0xffffff6c00587947 */ /* 0x000fea000383ffff */
.L_x_67:
[----:B-1----:R1:W2:Y:S02]  /*c750*/  SYNCS.PHASECHK.TRANS64.TRYWAIT P1, [R0+URZ+0x190], R5 ;  /* 0x00019005000075a7 */ /* 0x0022a400080211ff */
[----:B--2---:R-:W-:Y:S05]  /*c760*/  @!P1 NANOSLEEP.SYNCS 0x989680 ;  /* 0x009896800000995d */ /* 0x004fea0003900000 */
[----:B------:R-:W2:Y:S02]  /*c770*/  @!P1 SYNCS.PHASECHK.TRANS64 P1, [R0+URZ+0x190], R5 ;  /* 0x00019005000095a7 */ /* 0x000ea400080210ff */
[----:B--2---:R-:W-:Y:S05]  /*c780*/  @!P1 BRA `(.L_x_67) ;  /* 0xfffffffc00f09947 */ /* 0x004fea000383ffff */
[----:B------:R-:W-:Y:S05]  /*c790*/  BRA `(.L_x_209) ;  /* 0xffffff6c00887947 */ /* 0x000fea000383ffff */
.L_x_70:
[----:B------:R-:W-:-:S07]  /*c7a0*/  MOV R0, UR5 ;  /* 0x0000000500007c02 */ /* 0x000fce0008000f00 */
.L_x_210:
[----:B-1----:R1:W2:Y:S02]  /*c7b0*/  SYNCS.PHASECHK.TRANS64.TRYWAIT P0, [R0+URZ+0x1a0], R3 ;  /* 0x0001a003000075a7 */ /* 0x0022a400080011ff */
[----:B--2---:R-:W-:Y:S05]  /*c7c0*/  @!P0 NANOSLEEP.SYNCS 0x989680 ;  /* 0x009896800000895d */ /* 0x004fea0003900000 */
[----:B------:R-:W2:Y:S02]  /*c7d0*/  @!P0 SYNCS.PHASECHK.TRANS64 P0, [R0+URZ+0x1a0], R3 ;  /* 0x0001a003000085a7 */ /* 0x000ea400080010ff */
[----:B--2---:R-:W-:Y:S05]  /*c7e0*/  @!P0 BRA `(.L_x_210) ;  /* 0xfffffffc00f08947 */ /* 0x004fea000383ffff */
[----:B------:R-:W-:Y:S05]  /*c7f0*/  BRA `(.L_x_69) ;  /* 0xffffff6c00dc7947 */ /* 0x000fea000383ffff */
.L_x_79:
[----:B-1----:R-:W-:-:S04]  /*c800*/  MOV R4, UR6 ;  /* 0x0000000600047c02 */ /* 0x002fc80008000f00 */
[----:B------:R1:W2:Y:S03]  /*c810*/  SYNCS.PHASECHK.TRANS64.TRYWAIT P0, [R4+URZ+0x8], R5 ;  /* 0x00000805040075a7 */ /* 0x0002a600080011ff */
[----:B--2---:R-:W-:Y:S05]  /*c820*/  @!P0 NANOSLEEP.SYNCS 0x989680 ;  /* 0x009896800000895d */ /* 0x004fea0003900000 */
[----:B------:R-:W2:Y:S02]  /*c830*/  @!P0 SYNCS.PHASECHK.TRANS64 P0, [R4+URZ+0x8], R5 ;  /* 0x00000805040085a7 */ /* 0x000ea400080010ff */
[----:B--2---:R-:W-:Y:S05]  /*c840*/  @!P0 BRA `(.L_x_79) ;  /* 0xfffffffc00ec8947 */ /* 0x004fea000383ffff */
[----:B------:R-:W-:Y:S05]  /*c850*/  BRA `(.L_x_78) ;  /* 0xffffff7000907947 */ /* 0x000fea000383ffff */
.L_x_81:
[----:B------:R-:W-:Y:S01]  /*c860*/  BSSY B0, `(.L_x_211) ;  /* 0x0000006000007945 */ /* 0x000fe20003800000 */
[----:B------:R-:W-:-:S07]  /*c870*/  MOV R15, 0xffffffff ;  /* 0xffffffff000f7802 */ /* 0x000fce0000000f00 */
[----:B-1---5:R-:W-:Y:S05]  /*c880*/  WARPSYNC.COLLECTIVE R15, `(.L_x_212) ;  /* 0x000000000f0c7348 */ /* 0x022fea0003c00000 */
[----:B------:R-:W-:Y:S02]  /*c890*/  ELECT P6, UR79, PT ;  /* 0x00000000004f782f */ /* 0x000fe400038c0000 */
[----:B------:R-:W-:Y:S01]  /*c8a0*/  MOV R14, UR79 ;  /* 0x0000004f000e7c02 */ /* 0x000fe20008000f00 */
[----:B-1---5:R-:W-:Y:S10]  /*c8b0*/  ENDCOLLECTIVE ;  /* 0x000000000000791b */ /* 0x022ff40003800000 */
.L_x_212:
[----:B------:R-:W-:Y:S05]  /*c8c0*/  BSYNC B0 ;  /* 0x0000000000007941 */ /* 0x000fea0003800000 */
.L_x_211:
[----:B------:R-:W-:Y:S05]  /*c8d0*/  BRA `(.L_x_213) ;  /* 0xffffff7000c07947 */ /* 0x000fea000383ffff */
.L_x_83:
[----:B-1----:R-:W-:-:S04]  /*c8e0*/  MOV R2, UR6 ;  /* 0x0000000600027c02 */ /* 0x002fc80008000f00 */
[----:B------:R1:W2:Y:S03]  /*c8f0*/  SYNCS.PHASECHK.TRANS64.TRYWAIT P0, [R2+URZ+0x8], R3 ;  /* 0x00000803020075a7 */ /* 0x0002a600080011ff */
[----:B--2---:R-:W-:Y:S05]  /*c900*/  @!P0 NANOSLEEP.SYNCS 0x989680 ;  /* 0x009896800000895d */ /* 0x004fea0003900000 */
[----:B------:R-:W2:Y:S02]  /*c910*/  @!P0 SYNCS.PHASECHK.TRANS64 P0, [R2+URZ+0x8], R3 ;  /* 0x00000803020085a7 */ /* 0x000ea400080010ff */
[----:B--2---:R-:W-:Y:S05]  /*c920*/  @!P0 BRA `(.L_x_83) ;  /* 0xfffffffc00ec8947 */ /* 0x004fea000383ffff */
[----:B------:R-:W-:Y:S05]  /*c930*/  BRA `(.L_x_82) ;  /* 0xffffff7000c47947 */ /* 0x000fea000383ffff */
.L_x_84:
[----:B-1----:R1:W2:Y:S02]  /*c940*/  SYNCS.PHASECHK.TRANS64.TRYWAIT P0, [R0+URZ+0x190], R5 ;  /* 0x00019005000075a7 */ /* 0x0022a400080011ff */
[----:B--2---:R-:W-:Y:S05]  /*c950*/  @!P0 NANOSLEEP.SYNCS 0x989680 ;  /* 0x009896800000895d */ /* 0x004fea0003900000 */
[----:B------:R-:W2:Y:S02]  /*c960*/  @!P0 SYNCS.PHASECHK.TRANS64 P0, [R0+URZ+0x190], R5 ;  /* 0x00019005000085a7 */ /* 0x000ea400080010ff */
[----:B--2---:R-:W-:Y:S05]  /*c970*/  @!P0 BRA `(.L_x_84) ;  /* 0xfffffffc00f08947 */ /* 0x004fea000383ffff */
[----:B------:R-:W-:Y:S05]  /*c980*/  BRA `(.L_x_214) ;  /* 0xffffff7400987947 */ /* 0x000fea000383ffff */
.L_x_86:
[----:B------:R-:W-:-:S07]  /*c990*/  MOV R0, UR11 ;  /* 0x0000000b00007c02 */ /* 0x000fce0008000f00 */
.L_x_215:
[----:B-1----:R1:W2:Y:S02]  /*c9a0*/  SYNCS.PHASECHK.TRANS64.TRYWAIT P0, [R0+URZ+0x1c0], R5 ;  /* 0x0001c005000075a7 */ /* 0x0022a400080011ff */
[----:B--2---:R-:W-:Y:S05]  /*c9b0*/  @!P0 NANOSLEEP.SYNCS 0x989680 ;  /* 0x009896800000895d */ /* 0x004fea0003900000 */
[----:B------:R-:W2:Y:S02]  /*c9c0*/  @!P0 SYNCS.PHASECHK.TRANS64 P0, [R0+URZ+0x1c0], R5 ;  /* 0x0001c005000085a7 */ /* 0x000ea400080010ff */
[----:B--2---:R-:W-:Y:S05]  /*c9d0*/  @!P0 BRA `(.L_x_215) ;  /* 0xfffffffc00f08947 */ /* 0x004fea000383ffff */
[----:B------:R-:W-:Y:S05]  /*c9e0*/  BRA `(.L_x_216) ;  /* 0xffffff7400e07947 */ /* 0x000fea000383ffff */
.L_x_89:
[----:B------:R-:W-:Y:S07]  /*c9f0*/  MOV R0, UR9 ;  /* 0x0000000900007c02 */ /* 0x000fee0008000f00 */
.L_x_217:
[----:B-1----:R1:W2:Y:S02]  /*ca00*/  SYNCS.PHASECHK.TRANS64.TRYWAIT P0, [R0+URZ], R5 ;  /* 0x00000005000075a7 */ /* 0x0022a400080011ff */
[----:B--2---:R-:W-:Y:S05]  /*ca10*/  @!P0 NANOSLEEP.SYNCS 0x989680 ;  /* 0x009896800000895d */ /* 0x004fea0003900000 */
[----:B------:R-:W2:Y:S02]  /*ca20*/  @!P0 SYNCS.PHASECHK.TRANS64 P0, [R0+URZ], R5 ;  /* 0x00000005000085a7 */ /* 0x000ea400080010ff */
[----:B--2---:R-:W-:Y:S05]  /*ca30*/  @!P0 BRA `(.L_x_217) ;  /* 0xfffffffc00f08947 */ /* 0x004fea000383ffff */
[----:B------:R-:W-:Y:S05]  /*ca40*/  BRA `(.L_x_88) ;  /* 0xffffff7400f87947 */ /* 0x000fea000383ffff */
.L_x_93:
[----:B-1----:R-:W-:-:S07]  /*ca50*/  MOV R0, UR5 ;  /* 0x0000000500007c02 */ /* 0x002fce0008000f00 */
.L_x_218:
[----:B-1----:R1:W2:Y:S02]  /*ca60*/  SYNCS.PHASECHK.TRANS64.TRYWAIT P0, [R0+URZ], R3 ;  /* 0x00000003000075a7 */ /* 0x0022a400080011ff */
[----:B--2---:R-:W-:Y:S05]  /*ca70*/  @!P0 NANOSLEEP.SYNCS 0x989680 ;  /* 0x009896800000895d */ /* 0x004fea0003900000 */
[----:B------:R-:W2:Y:S02]  /*ca80*/  @!P0 SYNCS.PHASECHK.TRANS64 P0, [R0+URZ], R3 ;  /* 0x00000003000085a7 */ /* 0x000ea400080010ff */
[----:B--2---:R-:W-:Y:S05]  /*ca90*/  @!P0 BRA `(.L_x_218) ;  /* 0xfffffffc00f08947 */ /* 0x004fea000383ffff */
[----:B------:R-:W-:Y:S05]  /*caa0*/  BRA `(.L_x_219) ;  /* 0xffffff7800b07947 */ /* 0x000fea000383ffff */
.L_x_96:
[----:B------:R-:W-:-:S07]  /*cab0*/  MOV R0, UR8 ;  /* 0x0000000800007c02 */ /* 0x000fce0008000f00 */
.L_x_220:
[----:B-1----:R1:W2:Y:S02]  /*cac0*/  SYNCS.PHASECHK.TRANS64.TRYWAIT P1, [R0+URZ+0x1f0], R3 ;  /* 0x0001f003000075a7 */ /* 0x0022a400080211ff */
[----:B--2---:R-:W-:Y:S05]  /*cad0*/  @!P1 NANOSLEEP.SYNCS 0x989680 ;  /* 0x009896800000995d */ /* 0x004fea0003900000 */
[----:B------:R-:W2:Y:S02]  /*cae0*/  @!P1 SYNCS.PHASECHK.TRANS64 P1, [R0+URZ+0x1f0], R3 ;  /* 0x0001f003000095a7 */ /* 0x000ea400080210ff */
[----:B--2---:R-:W-:Y:S05]  /*caf0*/  @!P1 BRA `(.L_x_220) ;  /* 0xfffffffc00f09947 */ /* 0x004fea000383ffff */
[----:B------:R-:W-:Y:S05]  /*cb00*/  BRA `(.L_x_221) ;  /* 0xffffff7800fc7947 */ /* 0x000fea000383ffff */
.L_x_101:
[----:B--2---:R2:W4:Y:S02]  /*cb10*/  SYNCS.PHASECHK.TRANS64.TRYWAIT P0, [R0+URZ+0x190], R3 ;  /* 0x00019003000075a7 */ /* 0x00452400080011ff */
[----:B----4-:R-:W-:Y:S05]  /*cb20*/  @!P0 NANOSLEEP.SYNCS 0x989680 ;  /* 0x009896800000895d */ /* 0x010fea0003900000 */
[----:B------:R-:W4:Y:S02]  /*cb30*/  @!P0 SYNCS.PHASECHK.TRANS64 P0, [R0+URZ+0x190], R3 ;  /* 0x00019003000085a7 */ /* 0x000f2400080010ff */
[----:B----4-:R-:W-:Y:S05]  /*cb40*/  @!P0 BRA `(.L_x_101) ;  /* 0xfffffffc00f08947 */ /* 0x010fea000383ffff */
[----:B------:R-:W-:Y:S05]  /*cb50*/  BRA `(.L_x_222) ;  /* 0xffffff8000107947 */ /* 0x000fea000383ffff */
.L_x_104:
[----:B------:R-:W-:Y:S07]  /*cb60*/  MOV R0, UR7 ;  /* 0x0000000700007c02 */ /* 0x000fee0008000f00 */
.L_x_223:
[----:B--2---:R2:W4:Y:S02]  /*cb70*/  SYNCS.PHASECHK.TRANS64.TRYWAIT P0, [R0+URZ+0x188], R3 ;  /* 0x00018803000075a7 */ /* 0x00452400080011ff */
[----:B----4-:R-:W-:Y:S05]  /*cb80*/  @!P0 NANOSLEEP.SYNCS 0x989680 ;  /* 0x009896800000895d */ /* 0x010fea0003900000 */
[----:B------:R-:W4:Y:S02]  /*cb90*/  @!P0 SYNCS.PHASECHK.TRANS64 P0, [R0+URZ+0x188], R3 ;  /* 0x00018803000085a7 */ /* 0x000f2400080010ff */
[----:B----4-:R-:W-:Y:S05]  /*cba0*/  @!P0 BRA `(.L_x_223) ;  /* 0xfffffffc00f08947 */ /* 0x010fea000383ffff */
[----:B------:R-:W-:Y:S05]  /*cbb0*/  BRA `(.L_x_103) ;  /* 0xffffff8000f07947 */ /* 0x000fea000383ffff */
.L_x_107:
[----:B------:R-:W-:Y:S07]  /*cbc0*/  MOV R3, UR7 ;  /* 0x0000000700037c02 */ /* 0x000fee0008000f00 */
.L_x_224:
[----:B-1----:R1:W2:Y:S02]  /*cbd0*/  SYNCS.PHASECHK.TRANS64.TRYWAIT P0, [R3+URZ+0x160], R12 ;  /* 0x0001600c030075a7 */ /* 0x0022a400080011ff */
[----:B--2---:R-:W-:Y:S05]  /*cbe0*/  @!P0 NANOSLEEP.SYNCS 0x989680 ;  /* 0x009896800000895d */ /* 0x004fea0003900000 */
[----:B------:R-:W2:Y:S02]  /*cbf0*/  @!P0 SYNCS.PHASECHK.TRANS64 P0, [R3+URZ+0x160], R12 ;  /* 0x0001600c030085a7 */ /* 0x000ea400080010ff */
[----:B--2---:R-:W-:Y:S05]  /*cc00*/  @!P0 BRA `(.L_x_224) ;  /* 0xfffffffc00f08947 */ /* 0x004fea000383ffff */
[----:B------:R-:W-:Y:S05]  /*cc10*/  BRA `(.L_x_225) ;  /* 0xffffff8400687947 */ /* 0x000fea000383ffff */
.L_x_108:
[----:B-1----:R-:W-:Y:S07]  /*cc20*/  MOV R3, UR7 ;  /* 0x0000000700037c02 */ /* 0x002fee0008000f00 */
.L_x_226:
[----:B-1----:R1:W2:Y:S02]  /*cc30*/  SYNCS.PHASECHK.TRANS64.TRYWAIT P0, [R3+URZ+0x168], R12 ;  /* 0x0001680c030075a7 */ /* 0x0022a400080011ff */
[----:B--2---:R-:W-:Y:S05]  /*cc40*/  @!P0 NANOSLEEP.SYNCS 0x989680 ;  /* 0x009896800000895d */ /* 0x004fea0003900000 */
[----:B------:R-:W2:Y:S02]  /*cc50*/  @!P0 SYNCS.PHASECHK.TRANS64 P0, [R3+URZ+0x168], R12 ;  /* 0x0001680c030085a7 */ /* 0x000ea400080010ff */
[----:B--2---:R-:W-:Y:S05]  /*cc60*/  @!P0 BRA `(.L_x_226) ;  /* 0xfffffffc00f08947 */ /* 0x004fea000383ffff */
[----:B------:R-:W-:Y:S05]  /*cc70*/  BRA `(.L_x_227) ;  /* 0xffffff8400a47947 */ /* 0x000fea000383ffff */
.L_x_109:
[----:B-1----:R-:W-:Y:S07]  /*cc80*/  MOV R3, UR7 ;  /* 0x0000000700037c02 */ /* 0x002fee0008000f00 */
.L_x_228:
[----:B-1----:R1:W2:Y:S02]  /*cc90*/  SYNCS.PHASECHK.TRANS64.TRYWAIT P0, [R3+URZ+0x170], R12 ;  /* 0x0001700c030075a7 */ /* 0x0022a400080011ff */
[----:B--2---:R-:W-:Y:S05]  /*cca0*/  @!P0 NANOSLEEP.SYNCS 0x989680 ;  /* 0x009896800000895d */ /* 0x004fea0003900000 */
[----:B------:R-:W2:Y:S02]  /*ccb0*/  @!P0 SYNCS.PHASECHK.TRANS64 P0, [R3+URZ+0x170], R12 ;  /* 0x0001700c030085a7 */ /* 0x000ea400080010ff */
[----:B--2---:R-:W-:Y:S05]  /*ccc0*/  @!P0 BRA `(.L_x_228) ;  /* 0xfffffffc00f08947 */ /* 0x004fea000383ffff */
[----:B------:R-:W-:Y:S05]  /*ccd0*/  BRA `(.L_x_229) ;  /* 0xffffff8400ec7947 */ /* 0x000fea000383ffff */
.L_x_110:
[----:B------:R-:W-:Y:S07]  /*cce0*/  MOV R3, UR7 ;  /* 0x0000000700037c02 */ /* 0x000fee0008000f00 */
.L_x_230:
[----:B-1----:R1:W2:Y:S02]  /*ccf0*/  SYNCS.PHASECHK.TRANS64.TRYWAIT P0, [R3+URZ+0x178], R12 ;  /* 0x0001780c030075a7 */ /* 0x0022a400080011ff */
[----:B--2---:R-:W-:Y:S05]  /*cd00*/  @!P0 NANOSLEEP.SYNCS 0x989680 ;  /* 0x009896800000895d */ /* 0x004fea0003900000 */
[----:B------:R-:W2:Y:S02]  /*cd10*/  @!P0 SYNCS.PHASECHK.TRANS64 P0, [R3+URZ+0x178], R12 ;  /* 0x0001780c030085a7 */ /* 0x000ea400080010ff */
[----:B--2---:R-:W-:Y:S05]  /*cd20*/  @!P0 BRA `(.L_x_230) ;  /* 0xfffffffc00f08947 */ /* 0x004fea000383ffff */
[----:B------:R-:W-:Y:S05]  /*cd30*/  BRA `(.L_x_231) ;  /* 0xffffff8800747947 */ /* 0x000fea000383ffff */
.L_x_112:
[----:B------:R-:W-:-:S07]  /*cd40*/  MOV R0, UR7 ;  /* 0x0000000700007c02 */ /* 0x000fce0008000f00 */
.L_x_232:
[----:B-1----:R1:W4:Y:S02]  /*cd50*/  SYNCS.PHASECHK.TRANS64.TRYWAIT P0, [R0+URZ+0x160], R3 ;  /* 0x00016003000075a7 */ /* 0x00232400080011ff */
[----:B----4-:R-:W-:Y:S05]  /*cd60*/  @!P0 NANOSLEEP.SYNCS 0x989680 ;  /* 0x009896800000895d */ /* 0x010fea0003900000 */
[----:B------:R-:W4:Y:S02]  /*cd70*/  @!P0 SYNCS.PHASECHK.TRANS64 P0, [R0+URZ+0x160], R3 ;  /* 0x00016003000085a7 */ /* 0x000f2400080010ff */
[----:B----4-:R-:W-:Y:S05]  /*cd80*/  @!P0 BRA `(.L_x_232) ;  /* 0xfffffffc00f08947 */ /* 0x010fea000383ffff */
[----:B------:R-:W-:Y:S05]  /*cd90*/  BRA `(.L_x_233) ;  /* 0xffffff8800e47947 */ /* 0x000fea000383ffff */
.L_x_113:
[----:B-1----:R-:W-:-:S07]  /*cda0*/  MOV R0, UR7 ;  /* 0x0000000700007c02 */ /* 0x002fce0008000f00 */
.L_x_234:
[----:B-1----:R1:W4:Y:S02]  /*cdb0*/  SYNCS.PHASECHK.TRANS64.TRYWAIT P0, [R0+URZ+0x168], R3 ;  /* 0x00016803000075a7 */ /* 0x00232400080011ff */
[----:B----4-:R-:W-:Y:S05]  /*cdc0*/  @!P0 NANOSLEEP.SYNCS 0x989680 ;  /* 0x009896800000895d */ /* 0x010fea0003900000 */
[----:B------:R-:W4:Y:S02]  /*cdd0*/  @!P0 SYNCS.PHASECHK.TRANS64 P0, [R0+URZ+0x168], R3 ;  /* 0x00016803000085a7 */ /* 0x000f2400080010ff */
[----:B----4-:R-:W-:Y:S05]  /*cde0*/  @!P0 BRA `(.L_x_234) ;  /* 0xfffffffc00f08947 */ /* 0x010fea000383ffff */
[----:B------:R-:W-:Y:S05]  /*cdf0*/  BRA `(.L_x_235) ;  /* 0xffffff8800d47947 */ /* 0x000fea000383ffff */
.L_x_114:
[----:B-1----:R-:W-:-:S07]  /*ce00*/  MOV R0, UR7 ;  /* 0x0000000700007c02 */ /* 0x002fce0008000f00 */
.L_x_236:
[----:B-1----:R1:W4:Y:S02]  /*ce10*/  SYNCS.PHASECHK.TRANS64.TRYWAIT P0, [R0+URZ+0x170], R3 ;  /* 0x00017003000075a7 */ /* 0x00232400080011ff */
[----:B----4-:R-:W-:Y:S05]  /*ce20*/  @!P0 NANOSLEEP.SYNCS 0x989680 ;  /* 0x009896800000895d */ /* 0x010fea0003900000 */
[----:B------:R-:W4:Y:S02]  /*ce30*/  @!P0 SYNCS.PHASECHK.TRANS64 P0, [R0+URZ+0x170], R3 ;  /* 0x00017003000085a7 */ /* 0x000f2400080010ff */
[----:B----4-:R-:W-:Y:S05]  /*ce40*/  @!P0 BRA `(.L_x_236) ;  /* 0xfffffffc00f08947 */ /* 0x010fea000383ffff */
[----:B------:R-:W-:Y:S05]  /*ce50*/  BRA `(.L_x_237) ;  /* 0xffffff8800c47947 */ /* 0x000fea000383ffff */
.L_x_116:
[----:B--2---:R2:W3:Y:S02]  /*ce60*/  SYNCS.PHASECHK.TRANS64.TRYWAIT P0, [R0+URZ+0x190], R3 ;  /* 0x00019003000075a7 */ /* 0x0044e400080011ff */
[----:B---3--:R-:W-:Y:S05]  /*ce70*/  @!P0 NANOSLEEP.SYNCS 0x989680 ;  /* 0x009896800000895d */ /* 0x008fea0003900000 */
[----:B------:R-:W3:Y:S02]  /*ce80*/  @!P0 SYNCS.PHASECHK.TRANS64 P0, [R0+URZ+0x190], R3 ;  /* 0x00019003000085a7 */ /* 0x000ee400080010ff */
[----:B---3--:R-:W-:Y:S05]  /*ce90*/  @!P0 BRA `(.L_x_116) ;  /* 0xfffffffc00f08947 */ /* 0x008fea000383ffff */
[----:B------:R-:W-:Y:S05]  /*cea0*/  BRA `(.L_x_238) ;  /* 0xffffff8c00987947 */ /* 0x000fea000383ffff */
.L_x_127:
[----:B-1----:R-:W-:Y:S04]  /*ceb0*/  MOV R3, UR48 ;  /* 0x0000003000037c02 */ /* 0x002fe80008000f00 */
[----:B------:R1:W3:Y:S03]  /*cec0*/  SYNCS.PHASECHK.TRANS64.TRYWAIT P1, [R3+URZ+0x140], R4 ;  /* 0x00014004030075a7 */ /* 0x0002e600080211ff */
[----:B---3--:R-:W-:Y:S05]  /*ced0*/  @!P1 NANOSLEEP.SYNCS 0x989680 ;  /* 0x009896800000995d */ /* 0x008fea0003900000 */
[----:B------:R-:W3:Y:S02]  /*cee0*/  @!P1 SYNCS.PHASECHK.TRANS64 P1, [R3+URZ+0x140], R4 ;  /* 0x00014004030095a7 */ /* 0x000ee400080210ff */
[----:B---3--:R-:W-:Y:S05]  /*cef0*/  @!P1 BRA `(.L_x_127) ;  /* 0xfffffffc00ec9947 */ /* 0x008fea000383ffff */
[----:B------:R-:W-:Y:S05]  /*cf00*/  BRA `(.L_x_126) ;  /* 0xffffff9800ec7947 */ /* 0x000fea000383ffff */
.L_x_129:
[----:B-1----:R1:W4:Y:S02]  /*cf10*/  SYNCS.PHASECHK.TRANS64.TRYWAIT P0, [R179+URZ+0x1b0], R0 ;  /* 0x0001b000b30075a7 */ /* 0x00232400080011ff */
[----:B----4-:R-:W-:Y:S05]  /*cf20*/  @!P0 NANOSLEEP.SYNCS 0x989680 ;  /* 0x009896800000895d */ /* 0x010fea0003900000 */
[----:B------:R-:W4:Y:S02]  /*cf30*/  @!P0 SYNCS.PHASECHK.TRANS64 P0, [R179+URZ+0x1b0], R0 ;  /* 0x0001b000b30085a7 */ /* 0x000f2400080010ff */
[----:B----4-:R-:W-:Y:S05]  /*cf40*/  @!P0 BRA `(.L_x_129) ;  /* 0xfffffffc00f08947 */ /* 0x010fea000383ffff */
[----:B------:R-:W-:Y:S05]  /*cf50*/  BRA `(.L_x_128) ;  /* 0xffffff9c004c7947 */ /* 0x000fea000383ffff */
.L_x_138:
[----:B--2---:R2:W3:Y:S02]  /*cf60*/  SYNCS.PHASECHK.TRANS64.TRYWAIT P0, [R3+URZ+0x140], R0 ;  /* 0x00014000030075a7 */ /* 0x0044e400080011ff */
[----:B---3--:R-:W-:Y:S05]  /*cf70*/  @!P0 NANOSLEEP.SYNCS 0x989680 ;  /* 0x009896800000895d */ /* 0x008fea0003900000 */
[----:B------:R-:W3:Y:S02]  /*cf80*/  @!P0 SYNCS.PHASECHK.TRANS64 P0, [R3+URZ+0x140], R0 ;  /* 0x00014000030085a7 */ /* 0x000ee400080010ff */
[----:B---3--:R-:W-:Y:S05]  /*cf90*/  @!P0 BRA `(.L_x_138) ;  /* 0xfffffffc00f08947 */ /* 0x008fea000383ffff */
[----:B------:R-:W-:Y:S05]  /*cfa0*/  BRA `(.L_x_137) ;  /* 0xffffffb000147947 */ /* 0x000fea000383ffff */
.L_x_146:
[----:B--2---:R2:W3:Y:S02]  /*cfb0*/  SYNCS.PHASECHK.TRANS64.TRYWAIT P0, [R0+URZ+0x140], R7 ;  /* 0x00014007000075a7 */ /* 0x0044e400080011ff */
[----:B---3--:R-:W-:Y:S05]  /*cfc0*/  @!P0 NANOSLEEP.SYNCS 0x989680 ;  /* 0x009896800000895d */ /* 0x008fea0003900000 */
[----:B------:R-:W3:Y:S02]  /*cfd0*/  @!P0 SYNCS.PHASECHK.TRANS64 P0, [R0+URZ+0x140], R7 ;  /* 0x00014007000085a7 */ /* 0x000ee400080010ff */
[----:B---3--:R-:W-:Y:S05]  /*cfe0*/  @!P0 BRA `(.L_x_146) ;  /* 0xfffffffc00f08947 */ /* 0x008fea000383ffff */
[----:B------:R-:W-:Y:S05]  /*cff0*/  BRA `(.L_x_145) ;  /* 0xffffffc400087947 */ /* 0x000fea000383ffff */
.L_x_154:
[----:B-1----:R1:W2:Y:S02]  /*d000*/  SYNCS.PHASECHK.TRANS64.TRYWAIT P0, [R3+URZ+0x140], R0 ;  /* 0x00014000030075a7 */ /* 0x0022a400080011ff */
[----:B--2---:R-:W-:Y:S05]  /*d010*/  @!P0 NANOSLEEP.SYNCS 0x989680 ;  /* 0x009896800000895d */ /* 0x004fea0003900000 */
[----:B------:R-:W2:Y:S02]  /*d020*/  @!P0 SYNCS.PHASECHK.TRANS64 P0, [R3+URZ+0x140], R0 ;  /* 0x00014000030085a7 */ /* 0x000ea400080010ff */
[----:B--2---:R-:W-:Y:S05]  /*d030*/  @!P0 BRA `(.L_x_154) ;  /* 0xfffffffc00f08947 */ /* 0x004fea000383ffff */
[----:B------:R-:W-:Y:S05]  /*d040*/  BRA `(.L_x_153) ;  /* 0xffffffd400fc7947 */ /* 0x000fea000383ffff */
        .weak           $__internal_0_$__cuda_sm10x_tcgen05_guardrail_trap_col_being_dealloced_not_returned_by_alloc
        .type           $__internal_0_$__cuda_sm10x_tcgen05_guardrail_trap_col_being_dealloced_not_returned_by_alloc,@function
        .size           $__internal_0_$__cuda_sm10x_tcgen05_guardrail_trap_col_being_dealloced_not_returned_by_alloc,($__internal_1_$__cuda_sm10x_tcgen05_guardrail_trap_phase_invalid_during_alloc - $__internal_0_$__cuda_sm10x_tcgen05_guardrail_trap_col_being_dealloced_not_returned_by_alloc)
$__internal_0_$__cuda_sm10x_tcgen05_guardrail_trap_col_being_dealloced_not_returned_by_alloc:
[----:B------:R-:W-:Y:S05]  /*d050*/  BPT.TRAP 0x1 ;  /* 0x000000040000795c */ /* 0x000fea0000300000 */
[----:B------:R-:W-:-:S04]  /*d060*/  HFMA2 R3, -RZ, RZ, 0, 0 ;  /* 0x00000000ff037431 */ /* 0x000fc800000001ff */
[----:B------:R-:W-:Y:S05]  /*d070*/  RET.REL.NODEC R2 `(_ZN7cutlass13device_kernelINS_4gemm6kernel13GemmUniversalIN4cute5tupleIJiiiiEEENS1_10collective13CollectiveMmaINS1_35MainloopSm100TmaUmmaWarpSpecializedILi20ELi2ELi2ENS5_IJNS4_1CILi2EEENSA_ILi1EEESC_EEEEENS5_IJNSA_ILi256EEESF_NSA_ILi16EEEEEENS_6half_tENS5_IJlSC_lEEESI_SJ_NS4_8TiledMMAINS4_8MMA_AtomIJNS4_26SM100_MMA_F16BF16_2x1SM_SSISI_SI_fLi256ELi256ELNS4_4UMMA5MajorE0ELSO_0ELNSN_7ScaleInE0ELSP_0EEEEEENS4_6LayoutINS5_IJSC_SC_SC_EEENS5_IJNSA_ILi0EEESU_SU_EEEEENS5_IJNS4_10UnderscoreESX_SX_EEEEENS4_18SM100_TMA_2SM_LOADENS4_14ComposedLayoutINS4_7SwizzleILi1ELi4ELi3EEENS4_18smem_ptr_flag_bitsILi16EEENSS_INS5_IJNSA_ILi8EEESG_EEENS5_IJSG_SC_EEEEEEEvNS4_8identityES10_S1A_vS1B_EENS_8epilogue10collective18CollectiveEpilogueINS1D_23Sm100TmaWarpSpecializedILi4ELi2ELi64ELb1ELb0EEEJNS5_IJNSA_ILi128EEESF_SG_EEENS5_IJNSS_IS1I_SC_EENSS_INSA_ILi64EEESC_EEEEESI_SJ_SI_SJ_NS1D_6fusion15FusionCallbacksIS1H_NS1O_17LinearCombinationISI_fSI_fLNS_15FloatRoundStyleE2EEES1J_S1N_JEEENS4_5SM1004TMEM4LOAD26SM100_TMEM_LOAD_32dp32b64xENS4_13SM90_TMA_LOADENS11_INS12_ILi3ELi4ELi3EEES15_NSS_INS5_IJS16_S1L_EEENS5_IJS1L_SC_EEEEEEENS4_39AutoVectorizingCopyWithAssumedAlignmentILi128EEENS4_14SM90_TMA_STOREES23_S25_S25_EEEvvEEEEvNT_6ParamsE) ;  /* 0xffffff2c02e07950 */ /* 0x000fea0003c3ffff */
        .weak           $__internal_1_$__cuda_sm10x_tcgen05_guardrail_trap_phase_invalid_during_alloc
        .type           $__internal_1_$__cuda_sm10x_tcgen05_guardrail_trap_phase_invalid_during_alloc,@function
        .size           $__internal_1_$__cuda_sm10x_tcgen05_guardrail_trap_phase_invalid_during_alloc,($__internal_2_$__cuda_sm10x_tcgen05_guardrail_trap_unallocated_columns_being_dealloced - $__internal_1_$__cuda_sm10x_tcgen05_guardrail_trap_phase_invalid_during_alloc)
$__internal_1_$__cuda_sm10x_tcgen05_guardrail_trap_phase_invalid_during_alloc:
[----:B------:R-:W-:Y:S05]  /*d080*/  BPT.TRAP 0x1 ;  /* 0x000000040000795c */ /* 0x000fea0000300000 */
[----:B------:R-:W-:-:S04]  /*d090*/  MOV R3, 0x0 ;  /* 0x0000000000037802 */ /* 0x000fc80000000f00 */
[----:B------:R-:W-:Y:S05]  /*d0a0*/  RET.REL.NODEC R2 `(_ZN7cutlass13device_kernelINS_4gemm6kernel13GemmUniversalIN4cute5tupleIJiiiiEEENS1_10collective13CollectiveMmaINS1_35MainloopSm100TmaUmmaWarpSpecializedILi20ELi2ELi2ENS5_IJNS4_1CILi2EEENSA_ILi1EEESC_EEEEENS5_IJNSA_ILi256EEESF_NSA_ILi16EEEEEENS_6half_tENS5_IJlSC_lEEESI_SJ_NS4_8TiledMMAINS4_8MMA_AtomIJNS4_26SM100_MMA_F16BF16_2x1SM_SSISI_SI_fLi256ELi256ELNS4_4UMMA5MajorE0ELSO_0ELNSN_7ScaleInE0ELSP_0EEEEEENS4_6LayoutINS5_IJSC_SC_SC_EEENS5_IJNSA_ILi0EEESU_SU_EEEEENS5_IJNS4_10UnderscoreESX_SX_EEEEENS4_18SM100_TMA_2SM_LOADENS4_14ComposedLayoutINS4_7SwizzleILi1ELi4ELi3EEENS4_18smem_ptr_flag_bitsILi16EEENSS_INS5_IJNSA_ILi8EEESG_EEENS5_IJSG_SC_EEEEEEEvNS4_8identityES10_S1A_vS1B_EENS_8epilogue10collective18CollectiveEpilogueINS1D_23Sm100TmaWarpSpecializedILi4ELi2ELi64ELb1ELb0EEEJNS5_IJNSA_ILi128EEESF_SG_EEENS5_IJNSS_IS1I_SC_EENSS_INSA_ILi64EEESC_EEEEESI_SJ_SI_SJ_NS1D_6fusion15FusionCallbacksIS1H_NS1O_17LinearCombinationISI_fSI_fLNS_15FloatRoundStyleE2EEES1J_S1N_JEEENS4_5SM1004TMEM4LOAD26SM100_TMEM_LOAD_32dp32b64xENS4_13SM90_TMA_LOADENS11_INS12_ILi3ELi4ELi3EEES15_NSS_INS5_IJS16_S1L_EEENS5_IJS1L_SC_EEEEEEENS4_39AutoVectorizingCopyWithAssumedAlignmentILi128EEENS4_14SM90_TMA_STOREES23_S25_S25_EEEvvEEEEvNT_6ParamsE) ;  /* 0xffffff2c02d47950 */ /* 0x000fea0003c3ffff */
        .weak           $__internal_2_$__cuda_sm10x_tcgen05_guardrail_trap_unallocated_columns_being_dealloced
        .type           $__internal_2_$__cuda_sm10x_tcgen05_guardrail_trap_unallocated_columns_being_dealloced,@function
        .size           $__internal_2_$__cuda_sm10x_tcgen05_guardrail_trap_unallocated_columns_being_dealloced,(.L_x_240 - $__internal_2_$__cuda_sm10x_tcgen05_guardrail_trap_unallocated_columns_being_dealloced)
$__internal_2_$__cuda_sm10x_tcgen05_guardrail_trap_unallocated_columns_being_dealloced:
[----:B------:R-:W-:Y:S05]  /*d0b0*/  BPT.TRAP 0x1 ;  /* 0x000000040000795c */ /* 0x000fea0000300000 */
[----:B------:R-:W-:-:S04]  /*d0c0*/  HFMA2 R3, -RZ, RZ, 0, 0 ;  /* 0x00000000ff037431 */ /* 0x000fc800000001ff */
[----:B------:R-:W-:Y:S05]  /*d0d0*/  RET.REL.NODEC R2 `(_ZN7cutlass13device_kernelINS_4gemm6kernel13GemmUniversalIN4cute5tupleIJiiiiEEENS1_10collective13CollectiveMmaINS1_35MainloopSm100TmaUmmaWarpSpecializedILi20ELi2ELi2ENS5_IJNS4_1CILi2EEENSA_ILi1EEESC_EEEEENS5_IJNSA_ILi256EEESF_NSA_ILi16EEEEEENS_6half_tENS5_IJlSC_lEEESI_SJ_NS4_8TiledMMAINS4_8MMA_AtomIJNS4_26SM100_MMA_F16BF16_2x1SM_SSISI_SI_fLi256ELi256ELNS4_4UMMA5MajorE0ELSO_0ELNSN_7ScaleInE0ELSP_0EEEEEENS4_6LayoutINS5_IJSC_SC_SC_EEENS5_IJNSA_ILi0EEESU_SU_EEEEENS5_IJNS4_10UnderscoreESX_SX_EEEEENS4_18SM100_TMA_2SM_LOADENS4_14ComposedLayoutINS4_7SwizzleILi1ELi4ELi3EEENS4_18smem_ptr_flag_bitsILi16EEENSS_INS5_IJNSA_ILi8EEESG_EEENS5_IJSG_SC_EEEEEEEvNS4_8identityES10_S1A_vS1B_EENS_8epilogue10collective18CollectiveEpilogueINS1D_23Sm100TmaWarpSpecializedILi4ELi2ELi64ELb1ELb0EEEJNS5_IJNSA_ILi128EEESF_SG_EEENS5_IJNSS_IS1I_SC_EENSS_INSA_ILi64EEESC_EEEEESI_SJ_SI_SJ_NS1D_6fusion15FusionCallbacksIS1H_NS1O_17LinearCombinationISI_fSI_fLNS_15FloatRoundStyleE2EEES1J_S1N_JEEENS4_5SM1004TMEM4LOAD26SM100_TMEM_LOAD_32dp32b64xENS4_13SM90_TMA_LOADENS11_INS12_ILi3ELi4ELi3EEES15_NSS_INS5_IJS16_S1L_EEENS5_IJS1L_SC_EEEEEEENS4_39AutoVectorizingCopyWithAssumedAlignmentILi128EEENS4_14SM90_TMA_STOREES23_S25_S25_EEEvvEEEEvNT_6ParamsE) ;  /* 0xffffff2c02c87950 */ /* 0x000fea0003c3ffff */
.L_x_239:
[----:B------:R-:W-:-:S00]  /*d0e0*/  BRA `(.L_x_239) ;  /* 0xfffffffc00fc7947 */ /* 0x000fc0000383ffff */
[----:B------:R-:W-:-:S00]  /*d0f0*/  NOP ;  /* 0x0000000000007918 */ /* 0x000fc00000000000 */
        /* <DEDUP_REMOVED lines=8> */
.L_x_240:


//--------------------- .nv.global.init           --------------------------
	.section	.nv.global.init,"aw",@progbits
.nv.global.init:
	.type		$str$27,@object
	.size		$str$27,($str$28 - $str$27)
$str$27:
        /*0000*/ 	.byte	0x28, 0x61, 0x64, 0x64, 0x72, 0x65, 0x73, 0x73, 0x20, 0x26, 0x20, 0x6d, 0x61, 0x73, 0x6b, 0x29
        /*0010*/ 	.byte	0x20, 0x3d, 0x3d, 0x20, 0x30, 0x00
	.type		$str$28,@object
	.size		$str$28,($str$26 - $str$28)
$str$28:
        /*0016*/ 	.byte	0x2f, 0x74, 0x6d, 0x70, 0x2f, 0x63, 0x75, 0x74, 0x6c, 0x61, 0x73, 0x73, 0x5f, 0x73, 0x77, 0x65
        /*0026*/ 	.byte	0x65, 0x70, 0x5f, 0x73, 0x72, 0x63, 0x2f, 0x69, 0x6e, 0x63, 0x6c, 0x75, 0x64, 0x65, 0x2f, 0x63
        /*0036*/ 	.byte	0x75, 0x74, 0x65, 0x2f, 0x70, 0x6f, 0x69, 0x6e, 0x74, 0x65, 0x72, 0x5f, 0x66, 0x6c, 0x61, 0x67
        /*0046*/ 	.byte	0x67, 0x65, 0x64, 0x2e, 0x68, 0x70, 0x70, 0x00
	.type		$str$26,@object
	.size		$str$26,($str$25 - $str$26)
$str$26:
        /*004e*/ 	.byte	0x2f, 0x74, 0x6d, 0x70, 0x2f, 0x63, 0x75, 0x74, 0x6c, 0x61, 0x73, 0x73, 0x5f, 0x73, 0x77, 0x65
        /*005e*/ 	.byte	0x65, 0x70, 0x5f, 0x73, 0x72, 0x63, 0x2f, 0x69, 0x6e, 0x63, 0x6c, 0x75, 0x64, 0x65, 0x2f, 0x63
        /*006e*/ 	.byte	0x75, 0x74, 0x65, 0x2f, 0x61, 0x74, 0x6f, 0x6d, 0x2f, 0x63, 0x6f, 0x70, 0x79, 0x5f, 0x74, 0x72
        /*007e*/ 	.byte	0x61, 0x69, 0x74, 0x73, 0x5f, 0x73, 0x6d, 0x31, 0x30, 0x30, 0x2e, 0x68, 0x70, 0x70, 0x00
	.type		$str$25,@object
	.size		$str$25,(__unnamed_1 - $str$25)
$str$25:
        /*008d*/ 	.byte	0x28, 0x28, 0x75, 0x69, 0x6e, 0x74, 0x33, 0x32, 0x5f, 0x74, 0x28, 0x74, 0x68, 0x72, 0x65, 0x61
        /*009d*/ 	.byte	0x64, 0x49, 0x64, 0x78, 0x2e, 0x78, 0x29, 0x20, 0x2f, 0x20, 0x33, 0x32, 0x29, 0x20, 0x25, 0x20
        /*00ad*/ 	.byte	0x34, 0x29, 0x20, 0x3d, 0x3d, 0x20, 0x28, 0x28, 0x28, 0x74, 0x6d, 0x65, 0x6d, 0x5f, 0x61, 0x64
        /*00bd*/ 	.byte	0x64, 0x72, 0x20, 0x3e, 0x3e, 0x20, 0x31, 0x36, 0x29, 0x20, 0x2f, 0x20, 0x33, 0x32, 0x29, 0x20
        /*00cd*/ 	.byte	0x25, 0x20, 0x34, 0x29, 0x00
	.type		__unnamed_1,@object
	.size		__unnamed_1,(__unnamed_2 - __unnamed_1)
__unnamed_1:
        /*00d2*/ 	.byte	0x61, 0x75, 0x74, 0x6f, 0x20, 0x63, 0x75, 0x74, 0x65, 0x3a, 0x3a, 0x61, 0x73, 0x5f, 0x70, 0x6f
        /* <DEDUP_REMOVED lines=24> */
        /*0262*/ 	.byte	0x3e, 0x3e, 0x3e, 0x3e, 0x5d, 0x00
	.type		__unnamed_2,@object
	.size		__unnamed_2,(.L_2 - __unnamed_2)
__unnamed_2:
        /* <DEDUP_REMOVED lines=43> */
        /*0518*/ 	.byte	0x74, 0x65, 0x3a, 0x3a, 0x43, 0x3c, 0x30, 0x3e, 0x3e, 0x3e, 0x3e, 0x5d, 0x00
.L_2:


//--------------------- .nv.shared._ZN7cutlass13device_kernelINS_4gemm6kernel13GemmUniversalIN4cute5tupleIJiiiiEEENS1_10collective13CollectiveMmaINS1_35MainloopSm100TmaUmmaWarpSpecializedILi20ELi2ELi2ENS5_IJNS4_1CILi2EEENSA_ILi1EEESC_EEEEENS5_IJNSA_ILi256EEESF_NSA_ILi16EEEEEENS_6half_tENS5_IJlSC_lEEESI_SJ_NS4_8TiledMMAINS4_8MMA_AtomIJNS4_26SM100_MMA_F16BF16_2x1SM_SSISI_SI_fLi256ELi256ELNS4_4UMMA5MajorE0ELSO_0ELNSN_7ScaleInE0ELSP_0EEEEEENS4_6LayoutINS5_IJSC_SC_SC_EEENS5_IJNSA_ILi0EEESU_SU_EEEEENS5_IJNS4_10UnderscoreESX_SX_EEEEENS4_18SM100_TMA_2SM_LOADENS4_14ComposedLayoutINS4_7SwizzleILi1ELi4ELi3EEENS4_18smem_ptr_flag_bitsILi16EEENSS_INS5_IJNSA_ILi8EEESG_EEENS5_IJSG_SC_EEEEEEEvNS4_8identityES10_S1A_vS1B_EENS_8epilogue10collective18CollectiveEpilogueINS1D_23Sm100TmaWarpSpecializedILi4ELi2ELi64ELb1ELb0EEEJNS5_IJNSA_ILi128EEESF_SG_EEENS5_IJNSS_IS1I_SC_EENSS_INSA_ILi64EEESC_EEEEESI_SJ_SI_SJ_NS1D_6fusion15FusionCallbacksIS1H_NS1O_17LinearCombinationISI_fSI_fLNS_15FloatRoundStyleE2EEES1J_S1N_JEEENS4_5SM1004TMEM4LOAD26SM100_TMEM_LOAD_32dp32b64xENS4_13SM90_TMA_LOADENS11_INS12_ILi3ELi4ELi3EEES15_NSS_INS5_IJS16_S1L_EEENS5_IJS1L_SC_EEEEEEENS4_39AutoVectorizingCopyWithAssumedAlignmentILi128EEENS4_14SM90_TMA_STOREES23_S25_S25_EEEvvEEEEvNT_6ParamsE --------------------------
	.section	.nv.shared._ZN7cutlass13device_kernelINS_4gemm6kernel13GemmUniversalIN4cute5tupleIJiiiiEEENS1_10collective13CollectiveMmaINS1_35MainloopSm100TmaUmmaWarpSpecializedILi20ELi2ELi2ENS5_IJNS4_1CILi2EEENSA_ILi1EEESC_EEEEENS5_IJNSA_ILi256EEESF_NSA_ILi16EEEEEENS_6half_tENS5_IJlSC_lEEESI_SJ_NS4_8TiledMMAINS4_8MMA_AtomIJNS4_26SM100_MMA_F16BF16_2x1SM_SSISI_SI_fLi256ELi256ELNS4_4UMMA5MajorE0ELSO_0ELNSN_7ScaleInE0ELSP_0EEEEEENS4_6LayoutINS5_IJSC_SC_SC_EEENS5_IJNSA_ILi0EEESU_SU_EEEEENS5_IJNS4_10UnderscoreESX_SX_EEEEENS4_18SM100_TMA_2SM_LOADENS4_14ComposedLayoutINS4_7SwizzleILi1ELi4ELi3EEENS4_18smem_ptr_flag_bitsILi16EEENSS_INS5_IJNSA_ILi8EEESG_EEENS5_IJSG_SC_EEEEEEEvNS4_8identityES10_S1A_vS1B_EENS_8epilogue10collective18CollectiveEpilogueINS1D_23Sm100TmaWarpSpecializedILi4ELi2ELi64ELb1ELb0EEEJNS5_IJNSA_ILi128EEESF_SG_EEENS5_IJNSS_IS1I_SC_EENSS_INSA_ILi64EEESC_EEEEESI_SJ_SI_SJ_NS1D_6fusion15FusionCallbacksIS1H_NS1O_17LinearCombinationISI_fSI_fLNS_15FloatRoundStyleE2EEES1J_S1N_JEEENS4_5SM1004TMEM4LOAD26SM100_TMEM_LOAD_32dp32b64xENS4_13SM90_TMA_LOADENS11_INS12_ILi3ELi4ELi3EEES15_NSS_INS5_IJS16_S1L_EEENS5_IJS1L_SC_EEEEEEENS4_39AutoVectorizingCopyWithAssumedAlignmentILi128EEENS4_14SM90_TMA_STOREES23_S25_S25_EEEvvEEEEvNT_6ParamsE,"aw",@nobits
	.sectionflags	@""
	.align	16
	.zero		1024


//--------------------- .nv.shared.reserved.0     --------------------------
	.section	.nv.shared.reserved.0,"aw",@nobits
	.weak		__nv_reservedSMEM_offset_0_alias
	.size		__nv_reservedSMEM_offset_0_alias, 0, 64
	.other		__nv_reservedSMEM_offset_0_alias,@"STO_CUDA_RESERVED_SHARED STV_DEFAULT"
__nv_reservedSMEM_offset_0_alias:
	.zero		0
.nv.shared.reserved.0:
	.zero		64
	.weak		__nv_reservedSMEM_tcgen05_partition
	.type		__nv_reservedSMEM_tcgen05_partition,@object
	.size		__nv_reservedSMEM_tcgen05_partition,(.L_0 - __nv_reservedSMEM_tcgen05_partition)
__nv_reservedSMEM_tcgen05_partition:
	.zero		32
.L_0:


//--------------------- .nv.global                --------------------------
	.section	.nv.global,"aw",@nobits
.nv.global:
	.type		_ZN39_INTERNAL_3bd457fb_4_k_cu_9cbe7a4d_33564cute1_E,@object
	.size		_ZN39_INTERNAL_3bd457fb_4_k_cu_9cbe7a4d_33564cute1_E,(_ZN39_INTERNAL_3bd457fb_4_k_cu_9cbe7a4d_33564cuda3std3__45__cpo6cbeginE - _ZN39_INTERNAL_3bd457fb_4_k_cu_9cbe7a4d_33564cute1_E)
_ZN39_INTERNAL_3bd457fb_4_k_cu_9cbe7a4d_33564cute1_E:
	.zero		1
	.type		_ZN39_INTERNAL_3bd457fb_4_k_cu_9cbe7a4d_33564cuda3std3__45__cpo6cbeginE,@object
	.size		_ZN39_INTERNAL_3bd457fb_4_k_cu_9cbe7a4d_33564cuda3std3__45__cpo6cbeginE,(_ZN39_INTERNAL_3bd457fb_4_k_cu_9cbe7a4d_33564cuda3std3__48in_placeE - _ZN39_INTERNAL_3bd457fb_4_k_cu_9cbe7a4d_33564cuda3std3__45__cpo6cbeginE)
_ZN39_INTERNAL_3bd457fb_4_k_cu_9cbe7a4d_33564cuda3std3__45__cpo6cbeginE:
	.zero		1
	.type		_ZN39_INTERNAL_3bd457fb_4_k_cu_9cbe7a4d_33564cuda3std3__48in_placeE,@object
	.size		_ZN39_INTERNAL_3bd457fb_4_k_cu_9cbe7a4d_33564cuda3std3__48in_placeE,(_ZN39_INTERNAL_3bd457fb_4_k_cu_9cbe7a4d_33564cuda3std6ranges3__45__cpo9iter_moveE - _ZN39_INTERNAL_3bd457fb_4_k_cu_9cbe7a4d_33564cuda3std3__48in_placeE)
_ZN39_INTERNAL_3bd457fb_4_k_cu_9cbe7a4d_33564cuda3std3__48in_placeE:
	.zero		1
	.type		_ZN39_INTERNAL_3bd457fb_4_k_cu_9cbe7a4d_33564cuda3std6ranges3__45__cpo9iter_moveE,@object
	.size		_ZN39_INTERNAL_3bd457fb_4_k_cu_9cbe7a4d_33564cuda3std6ranges3__45__cpo9iter_moveE,(_ZN39_INTERNAL_3bd457fb_4_k_cu_9cbe7a4d_33564cuda3std3__45__cpo5beginE - _ZN39_INTERNAL_3bd457fb_4_k_cu_9cbe7a4d_33564cuda3std6ranges3__45__cpo9iter_moveE)
_ZN39_INTERNAL_3bd457fb_4_k_cu_9cbe7a4d_33564cuda3std6ranges3__45__cpo9iter_moveE:
	.zero		1
	.type		_ZN39_INTERNAL_3bd457fb_4_k_cu_9cbe7a4d_33564cuda3std3__45__cpo5beginE,@object
	.size		_ZN39_INTERNAL_3bd457fb_4_k_cu_9cbe7a4d_33564cuda3std3__45__cpo5beginE,(_ZN39_INTERNAL_3bd457fb_4_k_cu_9cbe7a4d_33564cuda3std3__441_GLOBAL__N__3bd457fb_4_k_cu_9cbe7a4d_33566ignoreE - _ZN39_INTERNAL_3bd457fb_4_k_cu_9cbe7a4d_33564cuda3std3__45__cpo5beginE)
_ZN39_INTERNAL_3bd457fb_4_k_cu_9cbe7a4d_33564cuda3std3__45__cpo5beginE:
	.zero		1
	.type		_ZN39_INTERNAL_3bd457fb_4_k_cu_9cbe7a4d_33564cuda3std3__441_GLOBAL__N__3bd457fb_4_k_cu_9cbe7a4d_33566ignoreE,@object
	.size		_ZN39_INTERNAL_3bd457fb_4_k_cu_9cbe7a4d_33564cuda3std3__441_GLOBAL__N__3bd457fb_4_k_cu_9cbe7a4d_33566ignoreE,(_ZN39_INTERNAL_3bd457fb_4_k_cu_9cbe7a4d_33564cute7productE - _ZN39_INTERNAL_3bd457fb_4_k_cu_9cbe7a4d_33564cuda3std3__441_GLOBAL__N__3bd457fb_4_k_cu_9cbe7a4d_33566ignoreE)
_ZN39_INTERNAL_3bd457fb_4_k_cu_9cbe7a4d_33564cuda3std3__441_GLOBAL__N__3bd457fb_4_k_cu_9cbe7a4d_33566ignoreE:
	.zero		1
	.type		_ZN39_INTERNAL_3bd457fb_4_k_cu_9cbe7a4d_33564cute7productE,@object
	.size		_ZN39_INTERNAL_3bd457fb_4_k_cu_9cbe7a4d_33564cute7productE,(_ZN39_INTERNAL_3bd457fb_4_k_cu_9cbe7a4d_33564cuda3std3__45__cpo3endE - _ZN39_INTERNAL_3bd457fb_4_k_cu_9cbe7a4d_33564cute7productE)
_ZN39_INTERNAL_3bd457fb_4_k_cu_9cbe7a4d_33564cute7productE:
	.zero		1
	.type		_ZN39_INTERNAL_3bd457fb_4_k_cu_9cbe7a4d_33564cuda3std3__45__cpo3endE,@object
	.size		_ZN39_INTERNAL_3bd457fb_4_k_cu_9cbe7a4d_33564cuda3std3__45__cpo3endE,(_ZN39_INTERNAL_3bd457fb_4_k_cu_9cbe7a4d_33564cuda3std3__419piecewise_constructE - _ZN39_INTERNAL_3bd457fb_4_k_cu_9cbe7a4d_33564cuda3std3__45__cpo3endE)
_ZN39_INTERNAL_3bd457fb_4_k_cu_9cbe7a4d_33564cuda3std3__45__cpo3endE:
	.zero		1
	.type		_ZN39_INTERNAL_3bd457fb_4_k_cu_9cbe7a4d_33564cuda3std3__419piecewise_constructE,@object
	.size		_ZN39_INTERNAL_3bd457fb_4_k_cu_9cbe7a4d_33564cuda3std3__419piecewise_constructE,(_ZN39_INTERNAL_3bd457fb_4_k_cu_9cbe7a4d_33564cuda3std3__45__cpo4cendE - _ZN39_INTERNAL_3bd457fb_4_k_cu_9cbe7a4d_33564cuda3std3__419piecewise_constructE)
_ZN39_INTERNAL_3bd457fb_4_k_cu_9cbe7a4d_33564cuda3std3__419piecewise_constructE:
	.zero		1
	.type		_ZN39_INTERNAL_3bd457fb_4_k_cu_9cbe7a4d_33564cuda3std3__45__cpo4cendE,@object
	.size		_ZN39_INTERNAL_3bd457fb_4_k_cu_9cbe7a4d_33564cuda3std3__45__cpo4cendE,(_ZN39_INTERNAL_3bd457fb_4_k_cu_9cbe7a4d_33564cuda3std6ranges3__45__cpo4swapE - _ZN39_INTERNAL_3bd457fb_4_k_cu_9cbe7a4d_33564cuda3std3__45__cpo4cendE)
_ZN39_INTERNAL_3bd457fb_4_k_cu_9cbe7a4d_33564cuda3std3__45__cpo4cendE:
	.zero		1
	.type		_ZN39_INTERNAL_3bd457fb_4_k_cu_9cbe7a4d_33564cuda3std6ranges3__45__cpo4swapE,@object
	.size		_ZN39_INTERNAL_3bd457fb_4_k_cu_9cbe7a4d_33564cuda3std6ranges3__45__cpo4swapE,(.L_10 - _ZN39_INTERNAL_3bd457fb_4_k_cu_9cbe7a4d_33564cuda3std6ranges3__45__cpo4swapE)
_ZN39_INTERNAL_3bd457fb_4_k_cu_9cbe7a4d_33564cuda3std6ranges3__45__cpo4swapE:
	.zero		1
.L_10:


//--------------------- .nv.constant0._ZN7cutlass13device_kernelINS_4gemm6kernel13GemmUniversalIN4cute5tupleIJiiiiEEENS1_10collective13CollectiveMmaINS1_35MainloopSm100TmaUmmaWarpSpecializedILi20ELi2ELi2ENS5_IJNS4_1CILi2EEENSA_ILi1EEESC_EEEEENS5_IJNSA_ILi256EEESF_NSA_ILi16EEEEEENS_6half_tENS5_IJlSC_lEEESI_SJ_NS4_8TiledMMAINS4_8MMA_AtomIJNS4_26SM100_MMA_F16BF16_2x1SM_SSISI_SI_fLi256ELi256ELNS4_4UMMA5MajorE0ELSO_0ELNSN_7ScaleInE0ELSP_0EEEEEENS4_6LayoutINS5_IJSC_SC_SC_EEENS5_IJNSA_ILi0EEESU_SU_EEEEENS5_IJNS4_10UnderscoreESX_SX_EEEEENS4_18SM100_TMA_2SM_LOADENS4_14ComposedLayoutINS4_7SwizzleILi1ELi4ELi3EEENS4_18smem_ptr_flag_bitsILi16EEENSS_INS5_IJNSA_ILi8EEESG_EEENS5_IJSG_SC_EEEEEEEvNS4_8identityES10_S1A_vS1B_EENS_8epilogue10collective18CollectiveEpilogueINS1D_23Sm100TmaWarpSpecializedILi4ELi2ELi64ELb1ELb0EEEJNS5_IJNSA_ILi128EEESF_SG_EEENS5_IJNSS_IS1I_SC_EENSS_INSA_ILi64EEESC_EEEEESI_SJ_SI_SJ_NS1D_6fusion15FusionCallbacksIS1H_NS1O_17LinearCombinationISI_fSI_fLNS_15FloatRoundStyleE2EEES1J_S1N_JEEENS4_5SM1004TMEM4LOAD26SM100_TMEM_LOAD_32dp32b64xENS4_13SM90_TMA_LOADENS11_INS12_ILi3ELi4ELi3EEES15_NSS_INS5_IJS16_S1L_EEENS5_IJS1L_SC_EEEEEEENS4_39AutoVectorizingCopyWithAssumedAlignmentILi128EEENS4_14SM90_TMA_STOREES23_S25_S25_EEEvvEEEEvNT_6ParamsE --------------------------
	.section	.nv.constant0._ZN7cutlass13device_kernelINS_4gemm6kernel13GemmUniversalIN4cute5tupleIJiiiiEEENS1_10collective13CollectiveMmaINS1_35MainloopSm100TmaUmmaWarpSpecializedILi20ELi2ELi2ENS5_IJNS4_1CILi2EEENSA_ILi1EEESC_EEEEENS5_IJNSA_ILi256EEESF_NSA_ILi16EEEEEENS_6half_tENS5_IJlSC_lEEESI_SJ_NS4_8TiledMMAINS4_8MMA_AtomIJNS4_26SM100_MMA_F16BF16_2x1SM_SSISI_SI_fLi256ELi256ELNS4_4UMMA5MajorE0ELSO_0ELNSN_7ScaleInE0ELSP_0EEEEEENS4_6LayoutINS5_IJSC_SC_SC_EEENS5_IJNSA_ILi0EEESU_SU_EEEEENS5_IJNS4_10UnderscoreESX_SX_EEEEENS4_18SM100_TMA_2SM_LOADENS4_14ComposedLayoutINS4_7SwizzleILi1ELi4ELi3EEENS4_18smem_ptr_flag_bitsILi16EEENSS_INS5_IJNSA_ILi8EEESG_EEENS5_IJSG_SC_EEEEEEEvNS4_8identityES10_S1A_vS1B_EENS_8epilogue10collective18CollectiveEpilogueINS1D_23Sm100TmaWarpSpecializedILi4ELi2ELi64ELb1ELb0EEEJNS5_IJNSA_ILi128EEESF_SG_EEENS5_IJNSS_IS1I_SC_EENSS_INSA_ILi64EEESC_EEEEESI_SJ_SI_SJ_NS1D_6fusion15FusionCallbacksIS1H_NS1O_17LinearCombinationISI_fSI_fLNS_15FloatRoundStyleE2EEES1J_S1N_JEEENS4_5SM1004TMEM4LOAD26SM100_TMEM_LOAD_32dp32b64xENS4_13SM90_TMA_LOADENS11_INS12_ILi3ELi4ELi3EEES15_NSS_INS5_IJS16_S1L_EEENS5_IJS1L_SC_EEEEEEENS4_39AutoVectorizingCopyWithAssumedAlignmentILi128EEENS4_14SM90_TMA_STOREES23_S25_S25_EEEvvEEEEvNT_6ParamsE,"a",@progbits
	.sectionflags	@""
	.align	4
.nv.constant0._ZN7cutlass13device_kernelINS_4gemm6kernel13GemmUniversalIN4cute5tupleIJiiiiEEENS1_10collective13CollectiveMmaINS1_35MainloopSm100TmaUmmaWarpSpecializedILi20ELi2ELi2ENS5_IJNS4_1CILi2EEENSA_ILi1EEESC_EEEEENS5_IJNSA_ILi256EEESF_NSA_ILi16EEEEEENS_6half_tENS5_IJlSC_lEEESI_SJ_NS4_8TiledMMAINS4_8MMA_AtomIJNS4_26SM100_MMA_F16BF16_2x1SM_SSISI_SI_fLi256ELi256ELNS4_4UMMA5MajorE0ELSO_0ELNSN_7ScaleInE0ELSP_0EEEEEENS4_6LayoutINS5_IJSC_SC_SC_EEENS5_IJNSA_ILi0EEESU_SU_EEEEENS5_IJNS4_10UnderscoreESX_SX_EEEEENS4_18SM100_TMA_2SM_LOADENS4_14ComposedLayoutINS4_7SwizzleILi1ELi4ELi3EEENS4_18smem_ptr_flag_bitsILi16EEENSS_INS5_IJNSA_ILi8EEESG_EEENS5_IJSG_SC_EEEEEEEvNS4_8identityES10_S1A_vS1B_EENS_8epilogue10collective18CollectiveEpilogueINS1D_23Sm100TmaWarpSpecializedILi4ELi2ELi64ELb1ELb0EEEJNS5_IJNSA_ILi128EEESF_SG_EEENS5_IJNSS_IS1I_SC_EENSS_INSA_ILi64EEESC_EEEEESI_SJ_SI_SJ_NS1D_6fusion15FusionCallbacksIS1H_NS1O_17LinearCombinationISI_fSI_fLNS_15FloatRoundStyleE2EEES1J_S1N_JEEENS4_5SM1004TMEM4LOAD26SM100_TMEM_LOAD_32dp32b64xENS4_13SM90_TMA_LOADENS11_INS12_ILi3ELi4ELi3EEES15_NSS_INS5_IJS16_S1L_EEENS5_IJS1L_SC_EEEEEEENS4_39AutoVectorizingCopyWithAssumedAlignmentILi128EEENS4_14SM90_TMA_STOREES23_S25_S25_EEEvvEEEEvNT_6ParamsE:
	.zero		2944


//--------------------- SYMBOLS --------------------------

	.type		.nv.reservedSmem.offset0,@object
	.size		.nv.reservedSmem.offset0,0x4
	.type		.nv.reservedSmem.cap,@object
	.size		.nv.reservedSmem.cap,0x4
	.type		__assertfail,@function
